	.target	sm_80

	.elftype	@"ET_EXEC"


//--------------------- .note.nv.tkinfo           --------------------------
	.section	.note.nv.tkinfo,"",@"SHT_NOTE"
	.sectionflags	@"SHF_NOTE_NV_TKINFO"
	.tkinfo
        /*0018*/ 	.word	0x00000002
        /*0030*/ 	.string	""
        /*0030*/ 	.string	"ptxas"
        /*0030*/ 	.string	"Cuda compilation tools, release 13.0, V13.0.88"
        /*0030*/ 	.string	"Build cuda_13.0.r13.0/compiler.36424714_0"
        /*0030*/ 	.string	"-v  -suppress-debug-info  -lineinfo  -arch sm_80 "



//--------------------- .note.nv.cuinfo           --------------------------
	.section	.note.nv.cuinfo,"",@"SHT_NOTE"
	.sectionflags	@"SHF_NOTE_NV_CUINFO"
        /*0018*/ 	.short	0x0002
        /*001a*/ 	.short	0x0050
        /*001c*/ 	.short	0x0082
	.zero		2


//--------------------- .nv.info                  --------------------------
	.section	.nv.info,"",@"SHT_CUDA_INFO"
	.align	4


	//----- nvinfo : EIATTR_REGCOUNT
	.align		4
        /*0000*/ 	.byte	0x04, 0x2f
        /*0002*/ 	.short	(.L_1 - .L_0)
	.align		4
.L_0:
        /*0004*/ 	.word	index@(matmul_kernel)
        /*0008*/ 	.word	0x000000ff


	//----- nvinfo : EIATTR_FRAME_SIZE
	.align		4
.L_1:
        /*000c*/ 	.byte	0x04, 0x11
        /*000e*/ 	.short	(.L_3 - .L_2)
	.align		4
.L_2:
        /*0010*/ 	.word	index@(matmul_kernel)
        /*0014*/ 	.word	0x000020e8


	//----- nvinfo : EIATTR_MIN_STACK_SIZE
	.align		4
.L_3:
        /*0018*/ 	.byte	0x04, 0x12
        /*001a*/ 	.short	(.L_5 - .L_4)
	.align		4
.L_4:
        /*001c*/ 	.word	index@(matmul_kernel)
        /*0020*/ 	.word	0x000020e8
.L_5:


//--------------------- .nv.info.matmul_kernel    --------------------------
	.section	.nv.info.matmul_kernel,"",@"SHT_CUDA_INFO"
	.sectionflags	@""
	.align	4


	//----- nvinfo : EIATTR_CUDA_API_VERSION
	.align		4
        /*0000*/ 	.byte	0x04, 0x37
        /*0002*/ 	.short	(.L_7 - .L_6)
.L_6:
        /*0004*/ 	.word	0x00000082


	//----- nvinfo : EIATTR_SW2861232_WAR
	.align		4
.L_7:
        /*0008*/ 	.byte	0x01, 0x35
	.zero		2


	//----- nvinfo : EIATTR_PARAM_CBANK
	.align		4
        /*000c*/ 	.byte	0x04, 0x0a
        /*000e*/ 	.short	(.L_9 - .L_8)
	.align		4
.L_8:
        /*0010*/ 	.word	index@(.nv.constant0.matmul_kernel)
        /*0014*/ 	.short	0x0160
        /*0016*/ 	.short	0x0050


	//----- nvinfo : EIATTR_CBANK_PARAM_SIZE
	.align		4
.L_9:
        /*0018*/ 	.byte	0x03, 0x19
        /*001a*/ 	.short	0x0050


	//----- nvinfo : EIATTR_KPARAM_INFO
	.align		4
        /*001c*/ 	.byte	0x04, 0x17
        /*001e*/ 	.short	(.L_11 - .L_10)
.L_10:
        /*0020*/ 	.word	0x00000000
        /*0024*/ 	.short	0x000d
        /*0026*/ 	.short	0x0048
        /*0028*/ 	.byte	0x00, 0xf4, 0x21, 0x00


	//----- nvinfo : EIATTR_KPARAM_INFO
	.align		4
.L_11:
        /*002c*/ 	.byte	0x04, 0x17
        /*002e*/ 	.short	(.L_13 - .L_12)
.L_12:
        /*0030*/ 	.word	0x00000000
        /*0034*/ 	.short	0x000c
        /*0036*/ 	.short	0x0040
        /*0038*/ 	.byte	0x00, 0xf4, 0x21, 0x00


	//----- nvinfo : EIATTR_KPARAM_INFO
	.align		4
.L_13:
        /*003c*/ 	.byte	0x04, 0x17
        /*003e*/ 	.short	(.L_15 - .L_14)
.L_14:
        /*0040*/ 	.word	0x00000000
        /*0044*/ 	.short	0x000b
        /*0046*/ 	.short	0x0038
        /*0048*/ 	.byte	0x00, 0xf0, 0x11, 0x00


	//----- nvinfo : EIATTR_KPARAM_INFO
	.align		4
.L_15:
        /*004c*/ 	.byte	0x04, 0x17
        /*004e*/ 	.short	(.L_17 - .L_16)
.L_16:
        /*0050*/ 	.word	0x00000000
        /*0054*/ 	.short	0x000a
        /*0056*/ 	.short	0x0034
        /*0058*/ 	.byte	0x00, 0xf0, 0x11, 0x00


	//----- nvinfo : EIATTR_KPARAM_INFO
	.align		4
.L_17:
        /*005c*/ 	.byte	0x04, 0x17
        /*005e*/ 	.short	(.L_19 - .L_18)
.L_18:
        /*0060*/ 	.word	0x00000000
        /*0064*/ 	.short	0x0009
        /*0066*/ 	.short	0x0030
        /*0068*/ 	.byte	0x00, 0xf0, 0x11, 0x00


	//----- nvinfo : EIATTR_KPARAM_INFO
	.align		4
.L_19:
        /*006c*/ 	.byte	0x04, 0x17
        /*006e*/ 	.short	(.L_21 - .L_20)
.L_20:
        /*0070*/ 	.word	0x00000000
        /*0074*/ 	.short	0x0008
        /*0076*/ 	.short	0x002c
        /*0078*/ 	.byte	0x00, 0xf0, 0x11, 0x00


	//----- nvinfo : EIATTR_KPARAM_INFO
	.align		4
.L_21:
        /*007c*/ 	.byte	0x04, 0x17
        /*007e*/ 	.short	(.L_23 - .L_22)
.L_22:
        /*0080*/ 	.word	0x00000000
        /*0084*/ 	.short	0x0007
        /*0086*/ 	.short	0x0028
        /*0088*/ 	.byte	0x00, 0xf0, 0x11, 0x00


	//----- nvinfo : EIATTR_KPARAM_INFO
	.align		4
.L_23:
        /*008c*/ 	.byte	0x04, 0x17
        /*008e*/ 	.short	(.L_25 - .L_24)
.L_24:
        /*0090*/ 	.word	0x00000000
        /*0094*/ 	.short	0x0006
        /*0096*/ 	.short	0x0024
        /*0098*/ 	.byte	0x00, 0xf0, 0x11, 0x00


	//----- nvinfo : EIATTR_KPARAM_INFO
	.align		4
.L_25:
        /*009c*/ 	.byte	0x04, 0x17
        /*009e*/ 	.short	(.L_27 - .L_26)
.L_26:
        /*00a0*/ 	.word	0x00000000
        /*00a4*/ 	.short	0x0005
        /*00a6*/ 	.short	0x0020
        /*00a8*/ 	.byte	0x00, 0xf0, 0x11, 0x00


	//----- nvinfo : EIATTR_KPARAM_INFO
	.align		4
.L_27:
        /*00ac*/ 	.byte	0x04, 0x17
        /*00ae*/ 	.short	(.L_29 - .L_28)
.L_28:
        /*00b0*/ 	.word	0x00000000
        /*00b4*/ 	.short	0x0004
        /*00b6*/ 	.short	0x001c
        /*00b8*/ 	.byte	0x00, 0xf0, 0x11, 0x00


	//----- nvinfo : EIATTR_KPARAM_INFO
	.align		4
.L_29:
        /*00bc*/ 	.byte	0x04, 0x17
        /*00be*/ 	.short	(.L_31 - .L_30)
.L_30:
        /*00c0*/ 	.word	0x00000000
        /*00c4*/ 	.short	0x0003
        /*00c6*/ 	.short	0x0018
        /*00c8*/ 	.byte	0x00, 0xf0, 0x11, 0x00


	//----- nvinfo : EIATTR_KPARAM_INFO
	.align		4
.L_31:
        /*00cc*/ 	.byte	0x04, 0x17
        /*00ce*/ 	.short	(.L_33 - .L_32)
.L_32:
        /*00d0*/ 	.word	0x00000000
        /*00d4*/ 	.short	0x0002
        /*00d6*/ 	.short	0x0010
        /*00d8*/ 	.byte	0x00, 0xf4, 0x21, 0x00


	//----- nvinfo : EIATTR_KPARAM_INFO
	.align		4
.L_33:
        /*00dc*/ 	.byte	0x04, 0x17
        /*00de*/ 	.short	(.L_35 - .L_34)
.L_34:
        /*00e0*/ 	.word	0x00000000
        /*00e4*/ 	.short	0x0001
        /*00e6*/ 	.short	0x0008
        /*00e8*/ 	.byte	0x00, 0xf4, 0x21, 0x00


	//----- nvinfo : EIATTR_KPARAM_INFO
	.align		4
.L_35:
        /*00ec*/ 	.byte	0x04, 0x17
        /*00ee*/ 	.short	(.L_37 - .L_36)
.L_36:
        /*00f0*/ 	.word	0x00000000
        /*00f4*/ 	.short	0x0000
        /*00f6*/ 	.short	0x0000
        /*00f8*/ 	.byte	0x00, 0xf4, 0x21, 0x00


	//----- nvinfo : EIATTR_MAXREG_COUNT
	.align		4
.L_37:
        /*00fc*/ 	.byte	0x03, 0x1b
        /*00fe*/ 	.short	0x00ff


	//----- nvinfo : EIATTR_NUM_BARRIERS
	.align		4
        /*0100*/ 	.byte	0x02, 0x4c
        /*0102*/ 	.byte	0x01
	.zero		1


	//----- nvinfo : EIATTR_ANNOTATIONS
	.align		4
        /*0104*/ 	.byte	0x04, 0x55
        /*0106*/ 	.short	(.L_39 - .L_38)


	//   ....[0]....
.L_38:
        /*0108*/ 	.word	0x00000001
        /*010c*/ 	.byte	0x10, 0x06, 0x00, 0x00, 0x01, 0x00, 0x00, 0x00, 0x50, 0x06, 0x00, 0x00, 0x01, 0x00, 0x00, 0x00
        /* <DEDUP_REMOVED lines=451> */
        /*1d4c*/ 	.byte	0x20, 0x31, 0x01, 0x00


	//----- nvinfo : EIATTR_MERCURY_ISA_VERSION
	.align		4
.L_39:
        /*1d50*/ 	.byte	0x03, 0x5f
        /*1d52*/ 	.short	0x0000


	//----- nvinfo : EIATTR_EXIT_INSTR_OFFSETS
	.align		4
        /*1d54*/ 	.byte	0x04, 0x1c
        /*1d56*/ 	.short	(.L_41 - .L_40)


	//   ....[0]....
.L_40:
        /*1d58*/ 	.word	0x00061890


	//   ....[1]....
        /*1d5c*/ 	.word	0x000618b0


	//----- nvinfo : EIATTR_REQNTID
	.align		4
.L_41:
        /*1d60*/ 	.byte	0x04, 0x10
        /*1d62*/ 	.short	(.L_43 - .L_42)
.L_42:
        /*1d64*/ 	.word	0x00000080
        /*1d68*/ 	.word	0x00000001
        /*1d6c*/ 	.word	0x00000001
.L_43:


//--------------------- .nv.callgraph             --------------------------
	.section	.nv.callgraph,"",@"SHT_CUDA_CALLGRAPH"
	.align	4
	.sectionentsize	8
	.align		4
        /*0000*/ 	.word	0x00000000
	.align		4
        /*0004*/ 	.word	0xffffffff
	.align		4
        /*0008*/ 	.word	0x00000000
	.align		4
        /*000c*/ 	.word	0xfffffffe
	.align		4
        /*0010*/ 	.word	0x00000000
	.align		4
        /*0014*/ 	.word	0xfffffffd
	.align		4
        /*0018*/ 	.word	0x00000000
	.align		4
        /*001c*/ 	.word	0xfffffffc


//--------------------- .nv.rel.action            --------------------------
	.section	.nv.rel.action,"",@"SHT_CUDA_RELOCINFO"
	.align	8
	.sectionentsize	8
        /*0000*/ 	.byte	0x73, 0x00, 0x00, 0x00, 0x00, 0x00, 0x00, 0x00, 0x00, 0x00, 0x00, 0x11, 0x25, 0x00, 0x05, 0x36


//--------------------- .nv.constant0.matmul_kernel --------------------------
	.section	.nv.constant0.matmul_kernel,"a",@progbits
	.sectionflags	@""
	.align	4
.nv.constant0.matmul_kernel:
	.zero		432


//--------------------- .text.matmul_kernel       --------------------------
	.section	.text.matmul_kernel,"ax",@progbits
	.sectioninfo	@"SHI_REGISTERS=255"
	.align	128
        .global         matmul_kernel
        .type           matmul_kernel,@function
        .size           matmul_kernel,(.L_x_3 - matmul_kernel)
        .other          matmul_kernel,@"STO_CUDA_ENTRY STV_DEFAULT"
matmul_kernel:
.text.matmul_kernel:
[----:B------:R-:W-:Y:S02]  /*0000*/  IMAD.MOV.U32 R1, RZ, RZ, c[0x0][0x28] ;  /* 0x00000a00ff017624 */ /* 0x000fe400078e00ff */
[----:B------:R-:W-:Y:S01]  /*0010*/  IMAD.MOV.U32 R0, RZ, RZ, c[0x0][0x17c] ;  /* 0x00005f00ff007624 */ /* 0x000fe200078e00ff */
[----:B------:R-:W1:Y:S01]  /*0020*/  S2R R7, SR_CTAID.X ;  /* 0x0000000000077919 */ /* 0x000e620000002500 */
[----:B------:R-:W-:Y:S02]  /*0030*/  IABS R27, c[0x0][0x17c] ;  /* 0x00005f00001b7a13 */ /* 0x000fe40000000000 */
[----:B------:R-:W-:Y:S02]  /*0040*/  IABS R12, c[0x0][0x178] ;  /* 0x00005e00000c7a13 */ /* 0x000fe40000000000 */
[----:B------:R-:W-:Y:S02]  /*0050*/  IADD3 R0, R0, 0xff, RZ ;  /* 0x000000ff00007810 */ /* 0x000fe40007ffe0ff */
[----:B------:R-:W-:Y:S02]  /*0060*/  IADD3 R1, R1, -0x20e8, RZ ;  /* 0xffffdf1801017810 */ /* 0x000fe40007ffe0ff */
[----:B------:R-:W-:-:S04]  /*0070*/  SHF.R.S32.HI R3, RZ, 0x1f, R0 ;  /* 0x0000001fff037819 */ /* 0x000fc80000011400 */
[----:B------:R-:W-:-:S04]  /*0080*/  LEA.HI R3, R3, R0, RZ, 0x8 ;  /* 0x0000000003037211 */ /* 0x000fc800078f40ff */
[----:B------:R-:W-:-:S05]  /*0090*/  SHF.R.S32.HI R3, RZ, 0x8, R3 ;  /* 0x00000008ff037819 */ /* 0x000fca0000011403 */
[----:B------:R-:W-:Y:S01]  /*00a0*/  IMAD.SHL.U32 R4, R3, 0x8, RZ ;  /* 0x0000000803047824 */ /* 0x000fe200078e00ff */
[----:B-1----:R-:W-:-:S04]  /*00b0*/  IABS R8, R7 ;  /* 0x0000000700087213 */ /* 0x002fc80000000000 */
[-C--:B------:R-:W-:Y:S02]  /*00c0*/  IABS R5, R4.reuse ;  /* 0x0000000400057213 */ /* 0x080fe40000000000 */
[----:B------:R-:W-:Y:S02]  /*00d0*/  IABS R10, R4 ;  /* 0x00000004000a7213 */ /* 0x000fe40000000000 */
[----:B------:R-:W1:Y:S08]  /*00e0*/  I2F.RP R0, R5 ;  /* 0x0000000500007306 */ /* 0x000e700000209400 */
[----:B-1----:R-:W1:Y:S02]  /*00f0*/  MUFU.RCP R0, R0 ;  /* 0x0000000000007308 */ /* 0x002e640000001000 */
[----:B-1----:R-:W-:Y:S01]  /*0100*/  IADD3 R2, R0, 0xffffffe, RZ ;  /* 0x0ffffffe00027810 */ /* 0x002fe20007ffe0ff */
[----:B------:R-:W-:-:S05]  /*0110*/  IMAD.MOV R0, RZ, RZ, -R10 ;  /* 0x000000ffff007224 */ /* 0x000fca00078e0a0a */
[----:B------:R1:W2:Y:S02]  /*0120*/  F2I.FTZ.U32.TRUNC.NTZ R3, R2 ;  /* 0x0000000200037305 */ /* 0x0002a4000021f000 */
[----:B-1----:R-:W-:Y:S02]  /*0130*/  IMAD.MOV.U32 R2, RZ, RZ, RZ ;  /* 0x000000ffff027224 */ /* 0x002fe400078e00ff */
[----:B--2---:R-:W-:-:S04]  /*0140*/  IMAD.MOV R6, RZ, RZ, -R3 ;  /* 0x000000ffff067224 */ /* 0x004fc800078e0a03 */
[----:B------:R-:W-:Y:S02]  /*0150*/  IMAD R9, R6, R5, RZ ;  /* 0x0000000506097224 */ /* 0x000fe400078e02ff */
[----:B------:R-:W-:Y:S02]  /*0160*/  IMAD.MOV.U32 R6, RZ, RZ, R8 ;  /* 0x000000ffff067224 */ /* 0x000fe400078e0008 */
[----:B------:R-:W-:-:S06]  /*0170*/  IMAD.HI.U32 R3, R3, R9, R2 ;  /* 0x0000000903037227 */ /* 0x000fcc00078e0002 */
[----:B------:R-:W-:-:S04]  /*0180*/  IMAD.HI.U32 R3, R3, R6, RZ ;  /* 0x0000000603037227 */ /* 0x000fc800078e00ff */
[----:B------:R-:W-:Y:S02]  /*0190*/  IMAD R0, R3, R0, R6 ;  /* 0x0000000003007224 */ /* 0x000fe400078e0206 */
[----:B------:R-:W1:Y:S03]  /*01a0*/  I2F.RP R6, R27 ;  /* 0x0000001b00067306 */ /* 0x000e660000209400 */
[----:B------:R-:W-:-:S13]  /*01b0*/  ISETP.GT.U32.AND P1, PT, R5, R0, PT ;  /* 0x000000000500720c */ /* 0x000fda0003f24070 */
[----:B------:R-:W-:Y:S01]  /*01c0*/  @!P1 IMAD.IADD R0, R0, 0x1, -R5 ;  /* 0x0000000100009824 */ /* 0x000fe200078e0a05 */
[----:B------:R-:W-:Y:S01]  /*01d0*/  @!P1 IADD3 R3, R3, 0x1, RZ ;  /* 0x0000000103039810 */ /* 0x000fe20007ffe0ff */
[----:B-1----:R-:W-:Y:S01]  /*01e0*/  MUFU.RCP R6, R6 ;  /* 0x0000000600067308 */ /* 0x002fe20000001000 */
[----:B------:R-:W-:Y:S02]  /*01f0*/  ISETP.NE.AND P1, PT, R4, RZ, PT ;  /* 0x000000ff0400720c */ /* 0x000fe40003f25270 */
[----:B------:R-:W-:Y:S02]  /*0200*/  ISETP.GE.U32.AND P0, PT, R0, R5, PT ;  /* 0x000000050000720c */ /* 0x000fe40003f06070 */
[----:B------:R-:W-:-:S03]  /*0210*/  LOP3.LUT R0, R7, R4, RZ, 0x3c, !PT ;  /* 0x0000000407007212 */ /* 0x000fc600078e3cff */
[----:B------:R-:W1:Y:S01]  /*0220*/  I2F.RP R5, R12 ;  /* 0x0000000c00057306 */ /* 0x000e620000209400 */
[----:B------:R-:W-:Y:S01]  /*0230*/  ISETP.GE.AND P2, PT, R0, RZ, PT ;  /* 0x000000ff0000720c */ /* 0x000fe20003f46270 */
[----:B------:R-:W-:-:S05]  /*0240*/  IMAD.MOV.U32 R0, RZ, RZ, c[0x0][0x178] ;  /* 0x00005e00ff007624 */ /* 0x000fca00078e00ff */
[----:B------:R-:W-:Y:S02]  /*0250*/  IADD3 R0, R0, 0x7f, RZ ;  /* 0x0000007f00007810 */ /* 0x000fe40007ffe0ff */
[----:B------:R-:W-:-:S05]  /*0260*/  @P0 IADD3 R3, R3, 0x1, RZ ;  /* 0x0000000103030810 */ /* 0x000fca0007ffe0ff */
[----:B------:R-:W-:Y:S01]  /*0270*/  IMAD.MOV.U32 R2, RZ, RZ, R3 ;  /* 0x000000ffff027224 */ /* 0x000fe200078e0003 */
[----:B------:R-:W-:Y:S01]  /*0280*/  SHF.R.S32.HI R3, RZ, 0x1f, R0 ;  /* 0x0000001fff037819 */ /* 0x000fe20000011400 */
[----:B-1----:R-:W-:Y:S02]  /*0290*/  MUFU.RCP R5, R5 ;  /* 0x0000000500057308 */ /* 0x002fe40000001000 */
[----:B------:R-:W-:Y:S01]  /*02a0*/  @!P2 IMAD.MOV R2, RZ, RZ, -R2 ;  /* 0x000000ffff02a224 */ /* 0x000fe200078e0a02 */
[----:B------:R-:W-:Y:S02]  /*02b0*/  @!P1 LOP3.LUT R2, RZ, R4, RZ, 0x33, !PT ;  /* 0x00000004ff029212 */ /* 0x000fe400078e33ff */
[----:B------:R-:W-:-:S03]  /*02c0*/  LEA.HI R3, R3, R0, RZ, 0x7 ;  /* 0x0000000003037211 */ /* 0x000fc600078f38ff */
[C---:B------:R-:W-:Y:S01]  /*02d0*/  IMAD.SHL.U32 R11, R2.reuse, 0x8, RZ ;  /* 0x00000008020b7824 */ /* 0x040fe200078e00ff */
[----:B------:R-:W-:-:S04]  /*02e0*/  IADD3 R2, -R2, RZ, RZ ;  /* 0x000000ff02027210 */ /* 0x000fc80007ffe1ff */
[----:B------:R-:W-:Y:S01]  /*02f0*/  LEA.HI.SX32 R3, R3, -R11, 0x19 ;  /* 0x8000000b03037211 */ /* 0x000fe200078fcaff */
[----:B------:R-:W-:Y:S02]  /*0300*/  IMAD R14, R4, R2, R7 ;  /* 0x00000002040e7224 */ /* 0x000fe400078e0207 */
[----:B------:R-:W-:Y:S01]  /*0310*/  IMAD.MOV.U32 R2, RZ, RZ, RZ ;  /* 0x000000ffff027224 */ /* 0x000fe200078e00ff */
[----:B------:R-:W-:-:S04]  /*0320*/  IMNMX R13, R3, 0x8, PT ;  /* 0x00000008030d7817 */ /* 0x000fc80003800200 */
[-C--:B------:R-:W-:Y:S02]  /*0330*/  IABS R9, R13.reuse ;  /* 0x0000000d00097213 */ /* 0x080fe40000000000 */
[----:B------:R-:W-:Y:S02]  /*0340*/  IABS R4, R13 ;  /* 0x0000000d00047213 */ /* 0x000fe40000000000 */
[----:B------:R-:W1:Y:S08]  /*0350*/  I2F.RP R0, R9 ;  /* 0x0000000900007306 */ /* 0x000e700000209400 */
[----:B-1----:R-:W1:Y:S02]  /*0360*/  MUFU.RCP R0, R0 ;  /* 0x0000000000007308 */ /* 0x002e640000001000 */
[----:B-1----:R-:W-:-:S02]  /*0370*/  IADD3 R3, R0, 0xffffffe, RZ ;  /* 0x0ffffffe00037810 */ /* 0x002fc40007ffe0ff */
[----:B------:R-:W-:-:S04]  /*0380*/  IABS R0, R14 ;  /* 0x0000000e00007213 */ /* 0x000fc80000000000 */
[----:B------:R-:W1:Y:S02]  /*0390*/  F2I.FTZ.U32.TRUNC.NTZ R3, R3 ;  /* 0x0000000300037305 */ /* 0x000e64000021f000 */
[----:B-1----:R-:W-:-:S04]  /*03a0*/  IMAD.MOV R8, RZ, RZ, -R3 ;  /* 0x000000ffff087224 */ /* 0x002fc800078e0a03 */
[----:B------:R-:W-:-:S04]  /*03b0*/  IMAD R7, R8, R9, RZ ;  /* 0x0000000908077224 */ /* 0x000fc800078e02ff */
[----:B------:R-:W-:-:S04]  /*03c0*/  IMAD.HI.U32 R2, R3, R7, R2 ;  /* 0x0000000703027227 */ /* 0x000fc800078e0002 */
[----:B------:R-:W-:Y:S02]  /*03d0*/  IMAD.MOV.U32 R3, RZ, RZ, R0 ;  /* 0x000000ffff037224 */ /* 0x000fe400078e0000 */
[----:B------:R-:W-:Y:S01]  /*03e0*/  IMAD.MOV R0, RZ, RZ, -R4 ;  /* 0x000000ffff007224 */ /* 0x000fe200078e0a04 */
[----:B------:R-:W-:Y:S01]  /*03f0*/  IADD3 R4, R6, 0xffffffe, RZ ;  /* 0x0ffffffe06047810 */ /* 0x000fe20007ffe0ff */
[----:B------:R-:W-:-:S04]  /*0400*/  IMAD.HI.U32 R2, R2, R3, RZ ;  /* 0x0000000302027227 */ /* 0x000fc800078e00ff */
[----:B------:R-:W-:Y:S01]  /*0410*/  IMAD R0, R2, R0, R3 ;  /* 0x0000000002007224 */ /* 0x000fe200078e0203 */
[----:B------:R-:W-:Y:S02]  /*0420*/  IADD3 R3, R5, 0xffffffe, RZ ;  /* 0x0ffffffe05037810 */ /* 0x000fe40007ffe0ff */
[----:B------:R1:W-:Y:S02]  /*0430*/  F2I.FTZ.U32.TRUNC.NTZ R5, R4 ;  /* 0x0000000400057305 */ /* 0x0003e4000021f000 */
[----:B------:R-:W-:-:S06]  /*0440*/  ISETP.GT.U32.AND P1, PT, R9, R0, PT ;  /* 0x000000000900720c */ /* 0x000fcc0003f24070 */
[----:B------:R-:W2:Y:S01]  /*0450*/  F2I.FTZ.U32.TRUNC.NTZ R3, R3 ;  /* 0x0000000300037305 */ /* 0x000ea2000021f000 */
[----:B-1----:R-:W-:-:S06]  /*0460*/  IMAD.MOV.U32 R4, RZ, RZ, RZ ;  /* 0x000000ffff047224 */ /* 0x002fcc00078e00ff */
[----:B------:R-:W-:Y:S01]  /*0470*/  @!P1 IMAD.IADD R0, R0, 0x1, -R9 ;  /* 0x0000000100009824 */ /* 0x000fe200078e0a09 */
[----:B------:R-:W-:Y:S02]  /*0480*/  @!P1 IADD3 R2, R2, 0x1, RZ ;  /* 0x0000000102029810 */ /* 0x000fe40007ffe0ff */
[----:B------:R-:W-:Y:S02]  /*0490*/  ISETP.NE.AND P1, PT, R13, RZ, PT ;  /* 0x000000ff0d00720c */ /* 0x000fe40003f25270 */
[----:B------:R-:W-:Y:S02]  /*04a0*/  ISETP.GE.U32.AND P0, PT, R0, R9, PT ;  /* 0x000000090000720c */ /* 0x000fe40003f06070 */
[----:B------:R-:W-:Y:S01]  /*04b0*/  LOP3.LUT R0, R14, R13, RZ, 0x3c, !PT ;  /* 0x0000000d0e007212 */ /* 0x000fe200078e3cff */
[----:B--2---:R-:W-:-:S03]  /*04c0*/  IMAD.MOV R9, RZ, RZ, -R3 ;  /* 0x000000ffff097224 */ /* 0x004fc600078e0a03 */
[----:B------:R-:W-:Y:S01]  /*04d0*/  ISETP.GE.AND P2, PT, R0, RZ, PT ;  /* 0x000000ff0000720c */ /* 0x000fe20003f46270 */
[--C-:B------:R-:W-:Y:S02]  /*04e0*/  IMAD.MOV R0, RZ, RZ, -R5.reuse ;  /* 0x000000ffff007224 */ /* 0x100fe400078e0a05 */
[----:B------:R-:W-:Y:S02]  /*04f0*/  IMAD R9, R9, R12, RZ ;  /* 0x0000000c09097224 */ /* 0x000fe400078e02ff */
[----:B------:R-:W-:Y:S02]  /*0500*/  IMAD R25, R0, R27, RZ ;  /* 0x0000001b00197224 */ /* 0x000fe400078e02ff */
[----:B------:R-:W-:Y:S02]  /*0510*/  @P0 IADD3 R2, R2, 0x1, RZ ;  /* 0x0000000102020810 */ /* 0x000fe40007ffe0ff */
[----:B------:R-:W-:-:S04]  /*0520*/  IMAD.HI.U32 R25, R5, R25, R4 ;  /* 0x0000001905197227 */ /* 0x000fc800078e0004 */
[----:B------:R-:W-:Y:S02]  /*0530*/  IMAD.MOV.U32 R6, RZ, RZ, R2 ;  /* 0x000000ffff067224 */ /* 0x000fe400078e0002 */
[----:B------:R-:W-:Y:S02]  /*0540*/  IMAD.MOV.U32 R2, RZ, RZ, RZ ;  /* 0x000000ffff027224 */ /* 0x000fe400078e00ff */
[----:B------:R-:W-:Y:S01]  /*0550*/  @!P2 IMAD.MOV R6, RZ, RZ, -R6 ;  /* 0x000000ffff06a224 */ /* 0x000fe200078e0a06 */
[----:B------:R-:W-:Y:S01]  /*0560*/  @!P1 LOP3.LUT R6, RZ, R13, RZ, 0x33, !PT ;  /* 0x0000000dff069212 */ /* 0x000fe200078e33ff */
[----:B------:R-:W-:-:S04]  /*0570*/  IMAD.HI.U32 R9, R3, R9, R2 ;  /* 0x0000000903097227 */ /* 0x000fc800078e0002 */
[C---:B------:R-:W-:Y:S01]  /*0580*/  IMAD.SHL.U32 R252, R6.reuse, 0x100, RZ ;  /* 0x0000010006fc7824 */ /* 0x040fe200078e00ff */
[----:B------:R-:W-:-:S04]  /*0590*/  IADD3 R6, -R6, RZ, RZ ;  /* 0x000000ff06067210 */ /* 0x000fc80007ffe1ff */
[----:B------:R-:W-:Y:S01]  /*05a0*/  IABS R8, R252 ;  /* 0x000000fc00087213 */ /* 0x000fe20000000000 */
[----:B------:R-:W-:Y:S01]  /*05b0*/  IMAD R6, R13, R6, R14 ;  /* 0x000000060d067224 */ /* 0x000fe200078e020e */
[C---:B------:R-:W-:Y:S02]  /*05c0*/  IADD3 R16, R252.reuse, 0x1, RZ ;  /* 0x00000001fc107810 */ /* 0x040fe40007ffe0ff */
[C---:B------:R-:W-:Y:S01]  /*05d0*/  IADD3 R17, R252.reuse, 0xff, RZ ;  /* 0x000000fffc117810 */ /* 0x040fe20007ffe0ff */
[C---:B------:R-:W-:Y:S01]  /*05e0*/  IMAD.HI.U32 R0, R25.reuse, R8, RZ ;  /* 0x0000000819007227 */ /* 0x040fe200078e00ff */
[----:B------:R-:W-:Y:S02]  /*05f0*/  IABS R20, R16 ;  /* 0x0000001000147213 */ /* 0x000fe40000000000 */
[----:B------:R-:W-:Y:S01]  /*0600*/  IADD3 R15, R252, 0x2, RZ ;  /* 0x00000002fc0f7810 */ /* 0x000fe20007ffe0ff */
[----:B------:R1:W-:Y:S01]  /*0610*/  STL [R1+0x144c], R17 ;  /* 0x00144c1101007387 */ /* 0x0003e20000100800 */
[----:B------:R-:W-:Y:S01]  /*0620*/  IMAD.MOV R0, RZ, RZ, -R0 ;  /* 0x000000ffff007224 */ /* 0x000fe200078e0a00 */
[----:B------:R-:W-:Y:S01]  /*0630*/  IABS R26, R17 ;  /* 0x00000011001a7213 */ /* 0x000fe20000000000 */
[----:B------:R-:W-:Y:S01]  /*0640*/  IMAD.HI.U32 R2, R25, R20, RZ ;  /* 0x0000001419027227 */ /* 0x000fe200078e00ff */
[----:B------:R2:W-:Y:S01]  /*0650*/  STL [R1+0x105c], R16 ;  /* 0x00105c1001007387 */ /* 0x0005e20000100800 */
[----:B------:R-:W-:-:S02]  /*0660*/  IABS R10, R15 ;  /* 0x0000000f000a7213 */ /* 0x000fc40000000000 */
[----:B------:R-:W-:Y:S01]  /*0670*/  IMAD R13, R27, R0, R8 ;  /* 0x000000001b0d7224 */ /* 0x000fe200078e0208 */
[----:B------:R3:W-:Y:S01]  /*0680*/  STL [R1+0x1058], R15 ;  /* 0x0010580f01007387 */ /* 0x0007e20000100800 */
[----:B------:R-:W-:Y:S01]  /*0690*/  IMAD.MOV R2, RZ, RZ, -R2 ;  /* 0x000000ffff027224 */ /* 0x000fe200078e0a02 */
[C---:B-1----:R-:W-:Y:S01]  /*06a0*/  IADD3 R17, R252.reuse, 0x3, RZ ;  /* 0x00000003fc117810 */ /* 0x042fe20007ffe0ff */
[----:B------:R-:W-:Y:S01]  /*06b0*/  IMAD.HI.U32 R3, R25, R10, RZ ;  /* 0x0000000a19037227 */ /* 0x000fe200078e00ff */
[C---:B------:R-:W-:Y:S02]  /*06c0*/  IADD3 R7, R252.reuse, 0x6, RZ ;  /* 0x00000006fc077810 */ /* 0x040fe40007ffe0ff */
[C---:B--2---:R-:W-:Y:S01]  /*06d0*/  IADD3 R16, R252.reuse, 0x4, RZ ;  /* 0x00000004fc107810 */ /* 0x044fe20007ffe0ff */
[----:B------:R-:W-:Y:S01]  /*06e0*/  IMAD R20, R27, R2, R20 ;  /* 0x000000021b147224 */ /* 0x000fe200078e0214 */
[----:B------:R-:W-:Y:S01]  /*06f0*/  STL [R1+0x1054], R17 ;  /* 0x0010541101007387 */ /* 0x000fe20000100800 */
[----:B------:R-:W-:Y:S01]  /*0700*/  IMAD.MOV R3, RZ, RZ, -R3 ;  /* 0x000000ffff037224 */ /* 0x000fe200078e0a03 */
[----:B------:R-:W-:Y:S01]  /*0710*/  IABS R8, R16 ;  /* 0x0000001000087213 */ /* 0x000fe20000000000 */
[C---:B------:R-:W-:Y:S01]  /*0720*/  IMAD.HI.U32 R4, R25.reuse, R26, RZ ;  /* 0x0000001a19047227 */ /* 0x040fe200078e00ff */
[C---:B---3--:R-:W-:Y:S01]  /*0730*/  IADD3 R15, R252.reuse, 0x5, RZ ;  /* 0x00000005fc0f7810 */ /* 0x048fe20007ffe0ff */
[----:B------:R1:W-:Y:S01]  /*0740*/  STL [R1+0x10bc], R16 ;  /* 0x0010bc1001007387 */ /* 0x0003e20000100800 */
[----:B------:R-:W-:Y:S01]  /*0750*/  IABS R18, R17 ;  /* 0x0000001100127213 */ /* 0x000fe20000000000 */
[----:B------:R-:W-:Y:S01]  /*0760*/  IMAD.HI.U32 R2, R25, R8, RZ ;  /* 0x0000000819027227 */ /* 0x000fe200078e00ff */
[C---:B------:R-:W-:Y:S01]  /*0770*/  IADD3 R5, R252.reuse, 0x7, RZ ;  /* 0x00000007fc057810 */ /* 0x040fe20007ffe0ff */
[----:B------:R2:W-:Y:S01]  /*0780*/  STL [R1+0x10b8], R15 ;  /* 0x0010b80f01007387 */ /* 0x0005e20000100800 */
[C---:B------:R-:W-:Y:S01]  /*0790*/  IADD3 R21, R252.reuse, 0x8, RZ ;  /* 0x00000008fc157810 */ /* 0x040fe20007ffe0ff */
[----:B------:R-:W-:Y:S01]  /*07a0*/  IMAD R19, R27, R3, R10 ;  /* 0x000000031b137224 */ /* 0x000fe200078e020a */
[C---:B------:R-:W-:Y:S01]  /*07b0*/  IADD3 R10, R252.reuse, 0xa, RZ ;  /* 0x0000000afc0a7810 */ /* 0x040fe20007ffe0ff */
[----:B------:R-:W-:Y:S01]  /*07c0*/  IMAD.MOV R2, RZ, RZ, -R2 ;  /* 0x000000ffff027224 */ /* 0x000fe200078e0a02 */
[----:B------:R3:W-:Y:S01]  /*07d0*/  STL [R1+0x10c8], R7 ;  /* 0x0010c80701007387 */ /* 0x0007e20000100800 */
[----:B-1----:R-:W-:Y:S01]  /*07e0*/  IABS R16, R15 ;  /* 0x0000000f00107213 */ /* 0x002fe20000000000 */
[C---:B------:R-:W-:Y:S01]  /*07f0*/  IMAD.HI.U32 R0, R25.reuse, R18, RZ ;  /* 0x0000001219007227 */ /* 0x040fe200078e00ff */
[----:B------:R-:W-:Y:S01]  /*0800*/  IABS R14, R7 ;  /* 0x00000007000e7213 */ /* 0x000fe20000000000 */
[----:B------:R-:W-:Y:S01]  /*0810*/  STL [R1+0x10c4], R5 ;  /* 0x0010c40501007387 */ /* 0x000fe20000100800 */
[C---:B--2---:R-:W-:Y:S01]  /*0820*/  IADD3 R15, R252.reuse, 0x9, RZ ;  /* 0x00000009fc0f7810 */ /* 0x044fe20007ffe0ff */
[----:B------:R-:W-:Y:S01]  /*0830*/  IMAD.HI.U32 R3, R25, R16, RZ ;  /* 0x0000001019037227 */ /* 0x000fe200078e00ff */
[----:B------:R-:W-:Y:S01]  /*0840*/  IABS R28, R5 ;  /* 0x00000005001c7213 */ /* 0x000fe20000000000 */
[----:B------:R1:W-:Y:S01]  /*0850*/  STL [R1+0x10cc], R21 ;  /* 0x0010cc1501007387 */ /* 0x0003e20000100800 */
[----:B------:R-:W-:Y:S01]  /*0860*/  IABS R30, R15 ;  /* 0x0000000f001e7213 */ /* 0x000fe20000000000 */
[----:B------:R-:W-:Y:S01]  /*0870*/  IMAD R17, R27, R2, R8 ;  /* 0x000000021b117224 */ /* 0x000fe200078e0208 */
[----:B------:R-:W-:Y:S01]  /*0880*/  IABS R8, R21 ;  /* 0x0000001500087213 */ /* 0x000fe20000000000 */
[----:B------:R-:W-:Y:S01]  /*0890*/  IMAD.MOV R4, RZ, RZ, -R4 ;  /* 0x000000ffff047224 */ /* 0x000fe200078e0a04 */
[----:B------:R-:W-:Y:S01]  /*08a0*/  STL [R1+0x10d4], R15 ;  /* 0x0010d40f01007387 */ /* 0x000fe20000100800 */
[----:B------:R-:W-:Y:S01]  /*08b0*/  IMAD.MOV R0, RZ, RZ, -R0 ;  /* 0x000000ffff007224 */ /* 0x000fe200078e0a00 */
[C---:B---3--:R-:W-:Y:S01]  /*08c0*/  IADD3 R7, R252.reuse, 0xc, RZ ;  /* 0x0000000cfc077810 */ /* 0x048fe20007ffe0ff */
[----:B------:R-:W-:Y:S01]  /*08d0*/  IMAD.MOV R3, RZ, RZ, -R3 ;  /* 0x000000ffff037224 */ /* 0x000fe200078e0a03 */
[----:B------:R2:W-:Y:S01]  /*08e0*/  STL [R1+0x10d8], R10 ;  /* 0x0010d80a01007387 */ /* 0x0005e20000100800 */
[----:B------:R-:W-:Y:S01]  /*08f0*/  IMAD.IADD R6, R11, 0x1, R6 ;  /* 0x000000010b067824 */ /* 0x000fe200078e0206 */
[C---:B------:R-:W-:Y:S01]  /*0900*/  IADD3 R11, R252.reuse, 0xb, RZ ;  /* 0x0000000bfc0b7810 */ /* 0x040fe20007ffe0ff */
[C---:B------:R-:W-:Y:S01]  /*0910*/  IMAD R26, R27.reuse, R4, R26 ;  /* 0x000000041b1a7224 */ /* 0x040fe200078e021a */
[----:B------:R-:W-:Y:S01]  /*0920*/  IABS R22, R7 ;  /* 0x0000000700167213 */ /* 0x000fe20000000000 */
[----:B------:R-:W-:Y:S01]  /*0930*/  IMAD R18, R27, R0, R18 ;  /* 0x000000001b127224 */ /* 0x000fe200078e0212 */
[----:B------:R-:W-:Y:S01]  /*0940*/  IABS R32, R11 ;  /* 0x0000000b00207213 */ /* 0x000fe20000000000 */
[C---:B------:R-:W-:Y:S01]  /*0950*/  IMAD.HI.U32 R4, R25.reuse, R14, RZ ;  /* 0x0000000e19047227 */ /* 0x040fe200078e00ff */
[C---:B-1----:R-:W-:Y:S01]  /*0960*/  IADD3 R21, R252.reuse, 0xe, RZ ;  /* 0x0000000efc157810 */ /* 0x042fe20007ffe0ff */
[----:B------:R1:W-:Y:S01]  /*0970*/  STL [R1+0x10e0], R11 ;  /* 0x0010e00b01007387 */ /* 0x0003e20000100800 */
[----:B--2---:R-:W-:Y:S01]  /*0980*/  IABS R10, R10 ;  /* 0x0000000a000a7213 */ /* 0x004fe20000000000 */
[C---:B------:R-:W-:Y:S01]  /*0990*/  IMAD.HI.U32 R0, R25.reuse, R8, RZ ;  /* 0x0000000819007227 */ /* 0x040fe200078e00ff */
[C---:B------:R-:W-:Y:S01]  /*09a0*/  IADD3 R23, R252.reuse, 0xd, RZ ;  /* 0x0000000dfc177810 */ /* 0x040fe20007ffe0ff */
[----:B------:R2:W-:Y:S01]  /*09b0*/  STL [R1+0x10e4], R7 ;  /* 0x0010e40701007387 */ /* 0x0005e20000100800 */
[C---:B------:R-:W-:Y:S01]  /*09c0*/  IADD3 R15, R252.reuse, 0xf, RZ ;  /* 0x0000000ffc0f7810 */ /* 0x040fe20007ffe0ff */
[----:B------:R-:W-:Y:S01]  /*09d0*/  IMAD.HI.U32 R5, R25, R28, RZ ;  /* 0x0000001c19057227 */ /* 0x000fe200078e00ff */
[----:B------:R-:W-:Y:S01]  /*09e0*/  IABS R34, R23 ;  /* 0x0000001700227213 */ /* 0x000fe20000000000 */
[----:B------:R3:W-:Y:S01]  /*09f0*/  STL [R1+0x10ec], R23 ;  /* 0x0010ec1701007387 */ /* 0x0007e20000100800 */
[----:B------:R-:W-:Y:S01]  /*0a00*/  IABS R36, R15 ;  /* 0x0000000f00247213 */ /* 0x000fe20000000000 */
[----:B------:R-:W-:Y:S01]  /*0a10*/  IMAD R16, R27, R3, R16 ;  /* 0x000000031b107224 */ /* 0x000fe200078e0210 */
[C---:B-1----:R-:W-:Y:S01]  /*0a20*/  IADD3 R11, R252.reuse, 0x10, RZ ;  /* 0x00000010fc0b7810 */ /* 0x042fe20007ffe0ff */
[----:B------:R-:W-:Y:S01]  /*0a30*/  IMAD.HI.U32 R3, R25, R10, RZ ;  /* 0x0000000a19037227 */ /* 0x000fe200078e00ff */
[----:B------:R-:W-:Y:S01]  /*0a40*/  STL [R1+0x10f4], R21 ;  /* 0x0010f41501007387 */ /* 0x000fe20000100800 */
[----:B--2---:R-:W-:-:S02]  /*0a50*/  IADD3 R7, R252, 0x11, RZ ;  /* 0x00000011fc077810 */ /* 0x004fc40007ffe0ff */
[----:B------:R-:W-:Y:S01]  /*0a60*/  IMAD.MOV R4, RZ, RZ, -R4 ;  /* 0x000000ffff047224 */ /* 0x000fe200078e0a04 */
[----:B------:R-:W-:Y:S01]  /*0a70*/  IADD3 R3, -R3, RZ, RZ ;  /* 0x000000ff03037210 */ /* 0x000fe20007ffe1ff */
[----:B------:R-:W-:Y:S01]  /*0a80*/  IMAD.MOV R0, RZ, RZ, -R0 ;  /* 0x000000ffff007224 */ /* 0x000fe200078e0a00 */
[----:B------:R1:W-:Y:S01]  /*0a90*/  STL [R1+0x10f8], R15 ;  /* 0x0010f80f01007387 */ /* 0x0003e20000100800 */
[----:B------:R-:W-:Y:S01]  /*0aa0*/  IMAD.MOV R5, RZ, RZ, -R5 ;  /* 0x000000ffff057224 */ /* 0x000fe200078e0a05 */
[----:B------:R-:W-:Y:S01]  /*0ab0*/  IABS R38, R7 ;  /* 0x0000000700267213 */ /* 0x000fe20000000000 */
[----:B------:R-:W-:Y:S01]  /*0ac0*/  IMAD.HI.U32 R2, R25, R30, RZ ;  /* 0x0000001e19027227 */ /* 0x000fe200078e00ff */
[----:B------:R-:W-:Y:S01]  /*0ad0*/  STL [R1+0x10fc], R11 ;  /* 0x0010fc0b01007387 */ /* 0x000fe20000100800 */
[C---:B---3--:R-:W-:Y:S02]  /*0ae0*/  IADD3 R23, R252.reuse, 0x17, RZ ;  /* 0x00000017fc177810 */ /* 0x048fe40007ffe0ff */
[C---:B------:R-:W-:Y:S01]  /*0af0*/  IMAD R14, R27.reuse, R4, R14 ;  /* 0x000000041b0e7224 */ /* 0x040fe200078e020e */
[----:B------:R2:W-:Y:S01]  /*0b00*/  STL [R1+0x1104], R7 ;  /* 0x0011040701007387 */ /* 0x0005e20000100800 */
[C---:B------:R-:W-:Y:S01]  /*0b10*/  IMAD R29, R27.reuse, R0, R8 ;  /* 0x000000001b1d7224 */ /* 0x040fe200078e0208 */
[----:B------:R-:W-:Y:S01]  /*0b20*/  IABS R8, R21 ;  /* 0x0000001500087213 */ /* 0x000fe20000000000 */
[----:B------:R-:W-:Y:S01]  /*0b30*/  IMAD R28, R27, R5, R28 ;  /* 0x000000051b1c7224 */ /* 0x000fe200078e021c */
[C---:B-1----:R-:W-:Y:S01]  /*0b40*/  IADD3 R15, R252.reuse, 0x14, RZ ;  /* 0x00000014fc0f7810 */ /* 0x042fe20007ffe0ff */
[----:B------:R-:W-:Y:S01]  /*0b50*/  IMAD.HI.U32 R4, R25, R32, RZ ;  /* 0x0000002019047227 */ /* 0x000fe200078e00ff */
[----:B------:R-:W-:-:S02]  /*0b60*/  IADD3 R21, R252, 0x13, RZ ;  /* 0x00000013fc157810 */ /* 0x000fc40007ffe0ff */
[----:B------:R-:W-:Y:S01]  /*0b70*/  IABS R44, R23 ;  /* 0x00000017002c7213 */ /* 0x000fe20000000000 */
[----:B------:R-:W-:Y:S01]  /*0b80*/  IMAD.MOV R2, RZ, RZ, -R2 ;  /* 0x000000ffff027224 */ /* 0x000fe200078e0a02 */
[----:B------:R-:W-:Y:S01]  /*0b90*/  IABS R40, R21 ;  /* 0x0000001500287213 */ /* 0x000fe20000000000 */
[----:B------:R-:W-:Y:S01]  /*0ba0*/  IMAD.HI.U32 R5, R25, R22, RZ ;  /* 0x0000001619057227 */ /* 0x000fe200078e00ff */
[C---:B--2---:R-:W-:Y:S02]  /*0bb0*/  IADD3 R7, R252.reuse, 0x16, RZ ;  /* 0x00000016fc077810 */ /* 0x044fe40007ffe0ff */
[C---:B------:R-:W-:Y:S01]  /*0bc0*/  IADD3 R24, R252.reuse, 0xb7, RZ ;  /* 0x000000b7fc187810 */ /* 0x040fe20007ffe0ff */
[C---:B------:R-:W-:Y:S01]  /*0bd0*/  IMAD R31, R27.reuse, R3, R10 ;  /* 0x000000031b1f7224 */ /* 0x040fe200078e020a */
[----:B------:R-:W-:Y:S01]  /*0be0*/  IABS R10, R11 ;  /* 0x0000000b000a7213 */ /* 0x000fe20000000000 */
[----:B------:R-:W-:Y:S01]  /*0bf0*/  IMAD.MOV R4, RZ, RZ, -R4 ;  /* 0x000000ffff047224 */ /* 0x000fe200078e0a04 */
[----:B------:R-:W-:Y:S01]  /*0c00*/  IADD3 R11, R252, 0x15, RZ ;  /* 0x00000015fc0b7810 */ /* 0x000fe20007ffe0ff */
[----:B------:R-:W-:Y:S01]  /*0c10*/  IMAD R30, R27, R2, R30 ;  /* 0x000000021b1e7224 */ /* 0x000fe200078e021e */
[----:B------:R-:W-:Y:S01]  /*0c20*/  IABS R204, R24 ;  /* 0x0000001800cc7213 */ /* 0x000fe20000000000 */
[----:B------:R-:W-:Y:S01]  /*0c30*/  IMAD.MOV R5, RZ, RZ, -R5 ;  /* 0x000000ffff057224 */ /* 0x000fe200078e0a05 */
[----:B------:R-:W-:Y:S01]  /*0c40*/  IABS R42, R11 ;  /* 0x0000000b002a7213 */ /* 0x000fe20000000000 */
[----:B------:R-:W-:-:S04]  /*0c50*/  IMAD.HI.U32 R2, R25, R8, RZ ;  /* 0x0000000819027227 */ /* 0x000fc800078e00ff */
[C---:B------:R-:W-:Y:S02]  /*0c60*/  IMAD R32, R27.reuse, R4, R32 ;  /* 0x000000041b207224 */ /* 0x040fe400078e0220 */
[----:B------:R-:W-:Y:S01]  /*0c70*/  IMAD R33, R27, R5, R22 ;  /* 0x000000051b217224 */ /* 0x000fe200078e0216 */
[----:B------:R-:W-:Y:S01]  /*0c80*/  IADD3 R22, R252, 0x12, RZ ;  /* 0x00000012fc167810 */ /* 0x000fe20007ffe0ff */
[----:B------:R-:W-:-:S04]  /*0c90*/  IMAD.HI.U32 R4, R25, R10, RZ ;  /* 0x0000000a19047227 */ /* 0x000fc800078e00ff */
[----:B------:R-:W-:Y:S01]  /*0ca0*/  IMAD.MOV R2, RZ, RZ, -R2 ;  /* 0x000000ffff027224 */ /* 0x000fe200078e0a02 */
[----:B------:R1:W-:Y:S01]  /*0cb0*/  STL [R1+0x1108], R22 ;  /* 0x0011081601007387 */ /* 0x0003e20000100800 */
[----:B------:R-:W-:-:S03]  /*0cc0*/  IMAD.HI.U32 R0, R25, R34, RZ ;  /* 0x0000002219007227 */ /* 0x000fc600078e00ff */
[----:B------:R2:W-:Y:S01]  /*0cd0*/  STL [R1+0x1118], R21 ;  /* 0x0011181501007387 */ /* 0x0005e20000100800 */
[----:B------:R-:W-:Y:S02]  /*0ce0*/  IMAD.MOV R4, RZ, RZ, -R4 ;  /* 0x000000ffff047224 */ /* 0x000fe400078e0a04 */
[----:B------:R-:W-:Y:S01]  /*0cf0*/  IMAD R35, R27, R2, R8 ;  /* 0x000000021b237224 */ /* 0x000fe200078e0208 */
[----:B------:R-:W-:Y:S01]  /*0d00*/  IABS R8, R22 ;  /* 0x0000001600087213 */ /* 0x000fe20000000000 */
[----:B------:R-:W-:Y:S01]  /*0d10*/  IMAD.HI.U32 R3, R25, R36, RZ ;  /* 0x0000002419037227 */ /* 0x000fe200078e00ff */
[----:B-1----:R-:W-:Y:S01]  /*0d20*/  IABS R22, R7 ;  /* 0x0000000700167213 */ /* 0x002fe20000000000 */
[----:B------:R1:W-:Y:S02]  /*0d30*/  STL [R1+0x111c], R15 ;  /* 0x00111c0f01007387 */ /* 0x0003e40000100800 */
[----:B------:R-:W-:Y:S01]  /*0d40*/  IMAD.MOV R0, RZ, RZ, -R0 ;  /* 0x000000ffff007224 */ /* 0x000fe200078e0a00 */
[----:B--2---:R-:W-:Y:S01]  /*0d50*/  IADD3 R21, R252, 0x18, RZ ;  /* 0x00000018fc157810 */ /* 0x004fe20007ffe0ff */
[C---:B------:R-:W-:Y:S01]  /*0d60*/  IMAD R37, R27.reuse, R4, R10 ;  /* 0x000000041b257224 */ /* 0x040fe200078e020a */
[----:B------:R-:W-:Y:S01]  /*0d70*/  IABS R10, R15 ;  /* 0x0000000f000a7213 */ /* 0x000fe20000000000 */
[----:B------:R-:W-:Y:S01]  /*0d80*/  IMAD.MOV R3, RZ, RZ, -R3 ;  /* 0x000000ffff037224 */ /* 0x000fe200078e0a03 */
[----:B------:R2:W-:Y:S01]  /*0d90*/  STL [R1+0x1120], R11 ;  /* 0x0011200b01007387 */ /* 0x0005e20000100800 */
[----:B------:R-:W-:-:S02]  /*0da0*/  IMAD R34, R27, R0, R34 ;  /* 0x000000001b227224 */ /* 0x000fc400078e0222 */
[C---:B------:R-:W-:Y:S01]  /*0db0*/  IMAD.HI.U32 R0, R25.reuse, R8, RZ ;  /* 0x0000000819007227 */ /* 0x040fe200078e00ff */
[C---:B-1----:R-:W-:Y:S01]  /*0dc0*/  IADD3 R15, R252.reuse, 0x19, RZ ;  /* 0x00000019fc0f7810 */ /* 0x042fe20007ffe0ff */
[----:B------:R1:W-:Y:S02]  /*0dd0*/  STL [R1+0x1128], R7 ;  /* 0x0011280701007387 */ /* 0x0003e40000100800 */
[----:B------:R-:W-:Y:S01]  /*0de0*/  IMAD.HI.U32 R5, R25, R38, RZ ;  /* 0x0000002619057227 */ /* 0x000fe200078e00ff */
[----:B------:R-:W-:Y:S01]  /*0df0*/  IABS R46, R15 ;  /* 0x0000000f002e7213 */ /* 0x000fe20000000000 */
[----:B------:R3:W-:Y:S01]  /*0e00*/  STL [R1+0x1134], R23 ;  /* 0x0011341701007387 */ /* 0x0007e20000100800 */
[C---:B--2---:R-:W-:Y:S01]  /*0e10*/  IADD3 R11, R252.reuse, 0x1a, RZ ;  /* 0x0000001afc0b7810 */ /* 0x044fe20007ffe0ff */
[----:B------:R-:W-:Y:S02]  /*0e20*/  IMAD R36, R27, R3, R36 ;  /* 0x000000031b247224 */ /* 0x000fe400078e0224 */
[----:B------:R-:W-:Y:S01]  /*0e30*/  IMAD.HI.U32 R3, R25, R10, RZ ;  /* 0x0000000a19037227 */ /* 0x000fe200078e00ff */
[----:B------:R-:W-:Y:S01]  /*0e40*/  STL [R1+0x113c], R21 ;  /* 0x00113c1501007387 */ /* 0x000fe20000100800 */
[----:B-1----:R-:W-:-:S02]  /*0e50*/  IADD3 R7, R252, 0x1b, RZ ;  /* 0x0000001bfc077810 */ /* 0x002fc40007ffe0ff */
[----:B------:R-:W-:Y:S01]  /*0e60*/  IMAD.MOV R0, RZ, RZ, -R0 ;  /* 0x000000ffff007224 */ /* 0x000fe200078e0a00 */
[----:B------:R1:W-:Y:S01]  /*0e70*/  STL [R1+0x1140], R15 ;  /* 0x0011400f01007387 */ /* 0x0003e20000100800 */
[----:B------:R-:W-:Y:S01]  /*0e80*/  IMAD.MOV R5, RZ, RZ, -R5 ;  /* 0x000000ffff057224 */ /* 0x000fe200078e0a05 */
[----:B------:R-:W-:Y:S01]  /*0e90*/  IABS R48, R7 ;  /* 0x0000000700307213 */ /* 0x000fe20000000000 */
[----:B------:R-:W-:Y:S01]  /*0ea0*/  IMAD.HI.U32 R2, R25, R40, RZ ;  /* 0x0000002819027227 */ /* 0x000fe200078e00ff */
[----:B------:R-:W-:Y:S01]  /*0eb0*/  STL [R1+0x1148], R11 ;  /* 0x0011480b01007387 */ /* 0x000fe20000100800 */
[C---:B---3--:R-:W-:Y:S02]  /*0ec0*/  IADD3 R23, R252.reuse, 0x21, RZ ;  /* 0x00000021fc177810 */ /* 0x048fe40007ffe0ff */
[----:B------:R-:W-:Y:S01]  /*0ed0*/  IMAD.MOV R3, RZ, RZ, -R3 ;  /* 0x000000ffff037224 */ /* 0x000fe200078e0a03 */
        /* <DEDUP_REMOVED lines=11> */
[----:B--2---:R-:W-:-:S03]  /*0f90*/  IADD3 R7, R252, 0x20, RZ ;  /* 0x00000020fc077810 */ /* 0x004fc60007ffe0ff */
[C---:B------:R-:W-:Y:S01]  /*0fa0*/  IMAD R41, R27.reuse, R3, R10 ;  /* 0x000000031b297224 */ /* 0x040fe200078e020a */
[----:B------:R-:W-:Y:S01]  /*0fb0*/  IABS R10, R11 ;  /* 0x0000000b000a7213 */ /* 0x000fe20000000000 */
[----:B------:R-:W-:Y:S01]  /*0fc0*/  IMAD.MOV R4, RZ, RZ, -R4 ;  /* 0x000000ffff047224 */ /* 0x000fe200078e0a04 */
[----:B------:R-:W-:Y:S01]  /*0fd0*/  IADD3 R11, R252, 0x1f, RZ ;  /* 0x0000001ffc0b7810 */ /* 0x000fe20007ffe0ff */
[----:B------:R-:W-:Y:S02]  /*0fe0*/  IMAD R40, R27, R2, R40 ;  /* 0x000000021b287224 */ /* 0x000fe400078e0228 */
[----:B------:R-:W-:Y:S01]  /*0ff0*/  IMAD.MOV R5, RZ, RZ, -R5 ;  /* 0x000000ffff057224 */ /* 0x000fe200078e0a05 */
[----:B------:R-:W-:Y:S01]  /*1000*/  IABS R52, R11 ;  /* 0x0000000b00347213 */ /* 0x000fe20000000000 */
[----:B------:R-:W-:-:S04]  /*1010*/  IMAD.HI.U32 R2, R25, R8, RZ ;  /* 0x0000000819027227 */ /* 0x000fc800078e00ff */
[----:B------:R-:W-:Y:S02]  /*1020*/  IMAD R42, R27, R4, R42 ;  /* 0x000000041b2a7224 */ /* 0x000fe400078e022a */
[----:B------:R-:W-:-:S04]  /*1030*/  IMAD.HI.U32 R0, R25, R44, RZ ;  /* 0x0000002c19007227 */ /* 0x000fc800078e00ff */
[----:B------:R-:W-:Y:S01]  /*1040*/  IMAD R43, R27, R5, R22 ;  /* 0x000000051b2b7224 */ /* 0x000fe200078e0216 */
[----:B------:R-:W-:Y:S01]  /*1050*/  IADD3 R22, R252, 0x1c, RZ ;  /* 0x0000001cfc167810 */ /* 0x000fe20007ffe0ff */
[----:B------:R-:W-:Y:S01]  /*1060*/  IMAD.HI.U32 R4, R25, R10, RZ ;  /* 0x0000000a19047227 */ /* 0x000fe200078e00ff */
[----:B------:R-:W-:-:S03]  /*1070*/  IADD3 R0, -R0, RZ, RZ ;  /* 0x000000ff00007210 */ /* 0x000fc60007ffe1ff */
[----:B------:R-:W-:Y:S01]  /*1080*/  IMAD.MOV R2, RZ, RZ, -R2 ;  /* 0x000000ffff027224 */ /* 0x000fe200078e0a02 */
[----:B------:R1:W-:Y:S01]  /*1090*/  STL [R1+0x1154], R22 ;  /* 0x0011541601007387 */ /* 0x0003e20000100800 */
[----:B------:R-:W-:Y:S02]  /*10a0*/  IMAD.MOV R4, RZ, RZ, -R4 ;  /* 0x000000ffff047224 */ /* 0x000fe400078e0a04 */
[----:B------:R-:W-:Y:S01]  /*10b0*/  IMAD R45, R27, R2, R8 ;  /* 0x000000021b2d7224 */ /* 0x000fe200078e0208 */
[----:B------:R-:W-:Y:S01]  /*10c0*/  IABS R8, R22 ;  /* 0x0000001600087213 */ /* 0x000fe20000000000 */
[----:B------:R-:W-:Y:S01]  /*10d0*/  IMAD.HI.U32 R3, R25, R46, RZ ;  /* 0x0000002e19037227 */ /* 0x000fe200078e00ff */
[----:B------:R2:W-:Y:S03]  /*10e0*/  STL [R1+0x1158], R21 ;  /* 0x0011581501007387 */ /* 0x0005e60000100800 */
[C---:B------:R-:W-:Y:S01]  /*10f0*/  IMAD R47, R27.reuse, R4, R10 ;  /* 0x000000041b2f7224 */ /* 0x040fe200078e020a */
[----:B------:R-:W-:Y:S01]  /*1100*/  IABS R10, R15 ;  /* 0x0000000f000a7213 */ /* 0x000fe20000000000 */
[----:B------:R-:W-:Y:S01]  /*1110*/  IMAD.MOV R3, RZ, RZ, -R3 ;  /* 0x000000ffff037224 */ /* 0x000fe200078e0a03 */
[----:B-1----:R-:W-:Y:S01]  /*1120*/  IABS R22, R7 ;  /* 0x0000000700167213 */ /* 0x002fe20000000000 */
[----:B------:R-:W-:Y:S01]  /*1130*/  IMAD R44, R27, R0, R44 ;  /* 0x000000001b2c7224 */ /* 0x000fe200078e022c */
[----:B------:R1:W-:Y:S01]  /*1140*/  STL [R1+0x1160], R15 ;  /* 0x0011600f01007387 */ /* 0x0003e20000100800 */
[----:B------:R-:W-:Y:S01]  /*1150*/  IMAD.HI.U32 R0, R25, R8, RZ ;  /* 0x0000000819007227 */ /* 0x000fe200078e00ff */
[----:B--2---:R-:W-:-:S02]  /*1160*/  IADD3 R21, R252, 0x22, RZ ;  /* 0x00000022fc157810 */ /* 0x004fc40007ffe0ff */
[----:B------:R2:W-:Y:S01]  /*1170*/  STL [R1+0x1164], R11 ;  /* 0x0011640b01007387 */ /* 0x0005e20000100800 */
[----:B------:R-:W-:-:S03]  /*1180*/  IMAD.HI.U32 R5, R25, R48, RZ ;  /* 0x0000003019057227 */ /* 0x000fc600078e00ff */
[----:B------:R3:W-:Y:S01]  /*1190*/  STL [R1+0x116c], R7 ;  /* 0x00116c0701007387 */ /* 0x0007e20000100800 */
[----:B------:R-:W-:Y:S01]  /*11a0*/  IMAD R46, R27, R3, R46 ;  /* 0x000000031b2e7224 */ /* 0x000fe200078e022e */
[C---:B-1----:R-:W-:Y:S01]  /*11b0*/  IADD3 R15, R252.reuse, 0x23, RZ ;  /* 0x00000023fc0f7810 */ /* 0x042fe20007ffe0ff */
[C---:B------:R-:W-:Y:S01]  /*11c0*/  IMAD.HI.U32 R3, R25.reuse, R10, RZ ;  /* 0x0000000a19037227 */ /* 0x040fe200078e00ff */
[----:B------:R-:W-:Y:S01]  /*11d0*/  STL [R1+0x117c], R23 ;  /* 0x00117c1701007387 */ /* 0x000fe20000100800 */
[C---:B--2---:R-:W-:Y:S02]  /*11e0*/  IADD3 R11, R252.reuse, 0x24, RZ ;  /* 0x00000024fc0b7810 */ /* 0x044fe40007ffe0ff */
[----:B------:R-:W-:Y:S01]  /*11f0*/  IMAD.MOV R0, RZ, RZ, -R0 ;  /* 0x000000ffff007224 */ /* 0x000fe200078e0a00 */
[----:B------:R-:W-:Y:S01]  /*1200*/  IABS R56, R15 ;  /* 0x0000000f00387213 */ /* 0x000fe20000000000 */
[----:B------:R-:W-:Y:S01]  /*1210*/  IMAD.MOV R5, RZ, RZ, -R5 ;  /* 0x000000ffff057224 */ /* 0x000fe200078e0a05 */
[C---:B---3--:R-:W-:Y:S01]  /*1220*/  IADD3 R7, R252.reuse, 0x25, RZ ;  /* 0x00000025fc077810 */ /* 0x048fe20007ffe0ff */
[----:B------:R-:W-:Y:S01]  /*1230*/  IMAD.HI.U32 R2, R25, R50, RZ ;  /* 0x0000003219027227 */ /* 0x000fe200078e00ff */
[----:B------:R1:W-:Y:S02]  /*1240*/  STL [R1+0x1180], R21 ;  /* 0x0011801501007387 */ /* 0x0003e40000100800 */
[----:B------:R-:W-:Y:S01]  /*1250*/  IABS R58, R7 ;  /* 0x00000007003a7213 */ /* 0x000fe20000000000 */
[----:B------:R-:W-:Y:S01]  /*1260*/  IMAD.MOV R3, RZ, RZ, -R3 ;  /* 0x000000ffff037224 */ /* 0x000fe200078e0a03 */
[----:B------:R2:W-:Y:S01]  /*1270*/  STL [R1+0x1184], R15 ;  /* 0x0011840f01007387 */ /* 0x0005e20000100800 */
[C---:B------:R-:W-:Y:S01]  /*1280*/  IMAD R49, R27.reuse, R0, R8 ;  /* 0x000000001b317224 */ /* 0x040fe200078e0208 */
[----:B------:R-:W-:Y:S01]  /*1290*/  IABS R8, R21 ;  /* 0x0000001500087213 */ /* 0x000fe20000000000 */
[----:B------:R-:W-:Y:S01]  /*12a0*/  IMAD R48, R27, R5, R48 ;  /* 0x000000051b307224 */ /* 0x000fe200078e0230 */
[----:B------:R-:W-:Y:S01]  /*12b0*/  STL [R1+0x1188], R11 ;  /* 0x0011880b01007387 */ /* 0x000fe20000100800 */
[----:B------:R-:W-:Y:S01]  /*12c0*/  IMAD.HI.U32 R4, R25, R52, RZ ;  /* 0x0000003419047227 */ /* 0x000fe200078e00ff */
[----:B-1----:R-:W-:-:S02]  /*12d0*/  IADD3 R21, R252, 0x27, RZ ;  /* 0x00000027fc157810 */ /* 0x002fc40007ffe0ff */
[----:B------:R1:W-:Y:S01]  /*12e0*/  STL [R1+0x118c], R7 ;  /* 0x00118c0701007387 */ /* 0x0003e20000100800 */
[----:B------:R-:W-:Y:S01]  /*12f0*/  IMAD.MOV R2, RZ, RZ, -R2 ;  /* 0x000000ffff027224 */ /* 0x000fe200078e0a02 */
[C---:B--2---:R-:W-:Y:S01]  /*1300*/  IADD3 R15, R252.reuse, 0x28, RZ ;  /* 0x00000028fc0f7810 */ /* 0x044fe20007ffe0ff */
[----:B------:R-:W-:Y:S01]  /*1310*/  IMAD.HI.U32 R5, R25, R22, RZ ;  /* 0x0000001619057227 */ /* 0x000fe200078e00ff */
[----:B------:R-:W-:Y:S02]  /*1320*/  IABS R60, R21 ;  /* 0x00000015003c7213 */ /* 0x000fe40000000000 */
[C---:B------:R-:W-:Y:S01]  /*1330*/  IADD3 R23, R252.reuse, 0x2b, RZ ;  /* 0x0000002bfc177810 */ /* 0x040fe20007ffe0ff */
[C---:B------:R-:W-:Y:S01]  /*1340*/  IMAD R51, R27.reuse, R3, R10 ;  /* 0x000000031b337224 */ /* 0x040fe200078e020a */
[----:B------:R-:W-:Y:S01]  /*1350*/  IABS R10, R11 ;  /* 0x0000000b000a7213 */ /* 0x000fe20000000000 */
[----:B------:R-:W-:Y:S01]  /*1360*/  IMAD.MOV R4, RZ, RZ, -R4 ;  /* 0x000000ffff047224 */ /* 0x000fe200078e0a04 */
[C---:B-1----:R-:W-:Y:S01]  /*1370*/  IADD3 R7, R252.reuse, 0x2a, RZ ;  /* 0x0000002afc077810 */ /* 0x042fe20007ffe0ff */
[----:B------:R-:W-:Y:S01]  /*1380*/  IMAD R50, R27, R2, R50 ;  /* 0x000000021b327224 */ /* 0x000fe200078e0232 */
[----:B------:R-:W-:Y:S01]  /*1390*/  IADD3 R11, R252, 0x29, RZ ;  /* 0x00000029fc0b7810 */ /* 0x000fe20007ffe0ff */
[----:B------:R-:W-:Y:S01]  /*13a0*/  IMAD.MOV R5, RZ, RZ, -R5 ;  /* 0x000000ffff057224 */ /* 0x000fe200078e0a05 */
[----:B------:R-:W-:Y:S01]  /*13b0*/  IABS R64, R23 ;  /* 0x0000001700407213 */ /* 0x000fe20000000000 */
[----:B------:R-:W-:Y:S01]  /*13c0*/  IMAD.HI.U32 R2, R25, R8, RZ ;  /* 0x0000000819027227 */ /* 0x000fe200078e00ff */
[----:B------:R-:W-:-:S03]  /*13d0*/  IABS R62, R11 ;  /* 0x0000000b003e7213 */ /* 0x000fc60000000000 */
[C---:B------:R-:W-:Y:S02]  /*13e0*/  IMAD R52, R27.reuse, R4, R52 ;  /* 0x000000041b347224 */ /* 0x040fe400078e0234 */
[----:B------:R-:W-:Y:S01]  /*13f0*/  IMAD R53, R27, R5, R22 ;  /* 0x000000051b357224 */ /* 0x000fe200078e0216 */
[----:B------:R-:W-:Y:S01]  /*1400*/  IADD3 R22, R252, 0x26, RZ ;  /* 0x00000026fc167810 */ /* 0x000fe20007ffe0ff */
[----:B------:R-:W-:-:S04]  /*1410*/  IMAD.HI.U32 R4, R25, R10, RZ ;  /* 0x0000000a19047227 */ /* 0x000fc800078e00ff */
[----:B------:R-:W-:Y:S01]  /*1420*/  IMAD.MOV R2, RZ, RZ, -R2 ;  /* 0x000000ffff027224 */ /* 0x000fe200078e0a02 */
[----:B------:R-:W-:Y:S01]  /*1430*/  IADD3 R4, -R4, RZ, RZ ;  /* 0x000000ff04047210 */ /* 0x000fe20007ffe1ff */
[----:B------:R-:W-:Y:S01]  /*1440*/  IMAD.HI.U32 R0, R25, R54, RZ ;  /* 0x0000003619007227 */ /* 0x000fe200078e00ff */
[----:B------:R1:W-:Y:S03]  /*1450*/  STL [R1+0x11a4], R22 ;  /* 0x0011a41601007387 */ /* 0x0003e60000100800 */
[----:B------:R-:W-:Y:S01]  /*1460*/  IMAD R55, R27, R2, R8 ;  /* 0x000000021b377224 */ /* 0x000fe200078e0208 */
[----:B------:R-:W-:Y:S01]  /*1470*/  IABS R8, R22 ;  /* 0x0000001600087213 */ /* 0x000fe20000000000 */
[----:B------:R-:W-:Y:S01]  /*1480*/  IMAD.MOV R0, RZ, RZ, -R0 ;  /* 0x000000ffff007224 */ /* 0x000fe200078e0a00 */
[----:B------:R2:W-:Y:S01]  /*1490*/  STL [R1+0x11a8], R21 ;  /* 0x0011a81501007387 */ /* 0x0005e20000100800 */
[----:B------:R-:W-:Y:S01]  /*14a0*/  IMAD.HI.U32 R3, R25, R56, RZ ;  /* 0x0000003819037227 */ /* 0x000fe200078e00ff */
[----:B-1----:R-:W-:-:S03]  /*14b0*/  IABS R22, R7 ;  /* 0x0000000700167213 */ /* 0x002fc60000000000 */
[C---:B------:R-:W-:Y:S01]  /*14c0*/  IMAD R54, R27.reuse, R0, R54 ;  /* 0x000000001b367224 */ /* 0x040fe200078e0236 */
[----:B------:R1:W-:Y:S01]  /*14d0*/  STL [R1+0x11ac], R15 ;  /* 0x0011ac0f01007387 */ /* 0x0003e20000100800 */
[----:B------:R-:W-:Y:S01]  /*14e0*/  IMAD R57, R27, R4, R10 ;  /* 0x000000041b397224 */ /* 0x000fe200078e020a */
[----:B------:R-:W-:Y:S01]  /*14f0*/  IABS R10, R15 ;  /* 0x0000000f000a7213 */ /* 0x000fe20000000000 */
[C---:B------:R-:W-:Y:S01]  /*1500*/  IMAD.HI.U32 R0, R25.reuse, R8, RZ ;  /* 0x0000000819007227 */ /* 0x040fe200078e00ff */
[C---:B--2---:R-:W-:Y:S01]  /*1510*/  IADD3 R21, R252.reuse, 0x2c, RZ ;  /* 0x0000002cfc157810 */ /* 0x044fe20007ffe0ff */
[----:B------:R2:W-:Y:S02]  /*1520*/  STL [R1+0x11b0], R11 ;  /* 0x0011b00b01007387 */ /* 0x0005e40000100800 */
[----:B------:R-:W-:Y:S02]  /*1530*/  IMAD.HI.U32 R5, R25, R58, RZ ;  /* 0x0000003a19057227 */ /* 0x000fe400078e00ff */
[----:B------:R3:W-:Y:S01]  /*1540*/  STL [R1+0x11b4], R7 ;  /* 0x0011b40701007387 */ /* 0x0007e20000100800 */
[----:B-1----:R-:W-:Y:S01]  /*1550*/  IADD3 R15, R252, 0x2d, RZ ;  /* 0x0000002dfc0f7810 */ /* 0x002fe20007ffe0ff */
[----:B------:R-:W-:-:S02]  /*1560*/  IMAD.MOV R3, RZ, RZ, -R3 ;  /* 0x000000ffff037224 */ /* 0x000fc400078e0a03 */
[----:B------:R-:W-:Y:S01]  /*1570*/  IMAD.MOV R0, RZ, RZ, -R0 ;  /* 0x000000ffff007224 */ /* 0x000fe200078e0a00 */
[----:B------:R1:W-:Y:S01]  /*1580*/  STL [R1+0x11c0], R23 ;  /* 0x0011c01701007387 */ /* 0x0003e20000100800 */
[----:B------:R-:W-:Y:S01]  /*1590*/  IMAD.MOV R5, RZ, RZ, -R5 ;  /* 0x000000ffff057224 */ /* 0x000fe200078e0a05 */
[C---:B--2---:R-:W-:Y:S01]  /*15a0*/  IADD3 R11, R252.reuse, 0x2e, RZ ;  /* 0x0000002efc0b7810 */ /* 0x044fe20007ffe0ff */
[----:B------:R-:W-:Y:S01]  /*15b0*/  IMAD R56, R27, R3, R56 ;  /* 0x000000031b387224 */ /* 0x000fe200078e0238 */
[----:B------:R-:W-:Y:S01]  /*15c0*/  IABS R66, R15 ;  /* 0x0000000f00427213 */ /* 0x000fe20000000000 */
[C---:B------:R-:W-:Y:S01]  /*15d0*/  IMAD.HI.U32 R2, R25.reuse, R60, RZ ;  /* 0x0000003c19027227 */ /* 0x040fe200078e00ff */
[C---:B---3--:R-:W-:Y:S01]  /*15e0*/  IADD3 R7, R252.reuse, 0x2f, RZ ;  /* 0x0000002ffc077810 */ /* 0x048fe20007ffe0ff */
[----:B------:R2:W-:Y:S02]  /*15f0*/  STL [R1+0x11c4], R21 ;  /* 0x0011c41501007387 */ /* 0x0005e40000100800 */
[----:B------:R-:W-:Y:S01]  /*1600*/  IMAD.HI.U32 R3, R25, R10, RZ ;  /* 0x0000000a19037227 */ /* 0x000fe200078e00ff */
[----:B------:R-:W-:Y:S01]  /*1610*/  IABS R68, R7 ;  /* 0x0000000700447213 */ /* 0x000fe20000000000 */
[----:B------:R3:W-:Y:S01]  /*1620*/  STL [R1+0x11c8], R15 ;  /* 0x0011c80f01007387 */ /* 0x0007e20000100800 */
[C---:B-1----:R-:W-:Y:S01]  /*1630*/  IADD3 R23, R252.reuse, 0x35, RZ ;  /* 0x00000035fc177810 */ /* 0x042fe20007ffe0ff */
[C---:B------:R-:W-:Y:S01]  /*1640*/  IMAD R59, R27.reuse, R0, R8 ;  /* 0x000000001b3b7224 */ /* 0x040fe200078e0208 */
[----:B------:R-:W-:Y:S01]  /*1650*/  IABS R8, R21 ;  /* 0x0000001500087213 */ /* 0x000fe20000000000 */
[----:B------:R-:W-:Y:S01]  /*1660*/  IMAD R58, R27, R5, R58 ;  /* 0x000000051b3a7224 */ /* 0x000fe200078e023a */
[----:B------:R-:W-:Y:S01]  /*1670*/  STL [R1+0x11cc], R11 ;  /* 0x0011cc0b01007387 */ /* 0x000fe20000100800 */
[----:B------:R-:W-:Y:S01]  /*1680*/  IMAD.MOV R2, RZ, RZ, -R2 ;  /* 0x000000ffff027224 */ /* 0x000fe200078e0a02 */
[C---:B--2---:R-:W-:Y:S01]  /*1690*/  IADD3 R21, R252.reuse, 0x31, RZ ;  /* 0x00000031fc157810 */ /* 0x044fe20007ffe0ff */
[----:B------:R-:W-:Y:S01]  /*16a0*/  IMAD.HI.U32 R5, R25, R22, RZ ;  /* 0x0000001619057227 */ /* 0x000fe200078e00ff */
[----:B------:R1:W-:Y:S01]  /*16b0*/  STL [R1+0x11d0], R7 ;  /* 0x0011d00701007387 */ /* 0x0003e20000100800 */
[----:B---3--:R-:W-:-:S02]  /*16c0*/  IADD3 R15, R252, 0x32, RZ ;  /* 0x00000032fc0f7810 */ /* 0x008fc40007ffe0ff */
[----:B------:R-:W-:Y:S01]  /*16d0*/  IMAD.MOV R3, RZ, RZ, -R3 ;  /* 0x000000ffff037224 */ /* 0x000fe200078e0a03 */
[----:B------:R-:W-:Y:S01]  /*16e0*/  IABS R70, R21 ;  /* 0x0000001500467213 */ /* 0x000fe20000000000 */
[----:B------:R-:W-:Y:S01]  /*16f0*/  IMAD.HI.U32 R4, R25, R62, RZ ;  /* 0x0000003e19047227 */ /* 0x000fe200078e00ff */
[----:B------:R-:W-:-:S03]  /*1700*/  IABS R74, R23 ;  /* 0x00000017004a7213 */ /* 0x000fc60000000000 */
[C---:B------:R-:W-:Y:S01]  /*1710*/  IMAD R60, R27.reuse, R2, R60 ;  /* 0x000000021b3c7224 */ /* 0x040fe200078e023c */
[C---:B-1----:R-:W-:Y:S01]  /*1720*/  IADD3 R7, R252.reuse, 0x34, RZ ;  /* 0x00000034fc077810 */ /* 0x042fe20007ffe0ff */
[----:B------:R-:W-:Y:S02]  /*1730*/  IMAD.MOV R5, RZ, RZ, -R5 ;  /* 0x000000ffff057224 */ /* 0x000fe400078e0a05 */
[----:B------:R-:W-:Y:S01]  /*1740*/  IMAD R61, R27, R3, R10 ;  /* 0x000000031b3d7224 */ /* 0x000fe200078e020a */
[----:B------:R-:W-:Y:S01]  /*1750*/  IABS R10, R11 ;  /* 0x0000000b000a7213 */ /* 0x000fe20000000000 */
[----:B------:R-:W-:Y:S01]  /*1760*/  IMAD.HI.U32 R2, R25, R8, RZ ;  /* 0x0000000819027227 */ /* 0x000fe200078e00ff */
[----:B------:R-:W-:-:S03]  /*1770*/  IADD3 R11, R252, 0x33, RZ ;  /* 0x00000033fc0b7810 */ /* 0x000fc60007ffe0ff */
[----:B------:R-:W-:Y:S01]  /*1780*/  IMAD.MOV R4, RZ, RZ, -R4 ;  /* 0x000000ffff047224 */ /* 0x000fe200078e0a04 */
[----:B------:R-:W-:Y:S01]  /*1790*/  IABS R72, R11 ;  /* 0x0000000b00487213 */ /* 0x000fe20000000000 */
[C---:B------:R-:W-:Y:S01]  /*17a0*/  IMAD R63, R27.reuse, R5, R22 ;  /* 0x000000051b3f7224 */ /* 0x040fe200078e0216 */
[C---:B------:R-:W-:Y:S01]  /*17b0*/  IADD3 R22, R252.reuse, 0x30, RZ ;  /* 0x00000030fc167810 */ /* 0x040fe20007ffe0ff */
[----:B------:R-:W-:Y:S02]  /*17c0*/  IMAD.MOV R2, RZ, RZ, -R2 ;  /* 0x000000ffff027224 */ /* 0x000fe400078e0a02 */
[----:B------:R-:W-:Y:S02]  /*17d0*/  IMAD R62, R27, R4, R62 ;  /* 0x000000041b3e7224 */ /* 0x000fe400078e023e */
[C---:B------:R-:W-:Y:S01]  /*17e0*/  IMAD.HI.U32 R0, R25.reuse, R64, RZ ;  /* 0x0000004019007227 */ /* 0x040fe200078e00ff */
[----:B------:R1:W-:Y:S03]  /*17f0*/  STL [R1+0x11d8], R22 ;  /* 0x0011d81601007387 */ /* 0x0003e60000100800 */
[----:B------:R-:W-:Y:S01]  /*1800*/  IMAD.HI.U32 R4, R25, R10, RZ ;  /* 0x0000000a19047227 */ /* 0x000fe200078e00ff */
[----:B------:R2:W-:Y:S03]  /*1810*/  STL [R1+0x11dc], R21 ;  /* 0x0011dc1501007387 */ /* 0x0005e60000100800 */
[----:B------:R-:W-:Y:S01]  /*1820*/  IMAD R65, R27, R2, R8 ;  /* 0x000000021b417224 */ /* 0x000fe200078e0208 */
[----:B------:R-:W-:Y:S01]  /*1830*/  IABS R8, R22 ;  /* 0x0000001600087213 */ /* 0x000fe20000000000 */
[----:B------:R-:W-:Y:S01]  /*1840*/  IMAD.MOV R0, RZ, RZ, -R0 ;  /* 0x000000ffff007224 */ /* 0x000fe200078e0a00 */
[----:B-1----:R-:W-:Y:S01]  /*1850*/  IABS R22, R7 ;  /* 0x0000000700167213 */ /* 0x002fe20000000000 */
[----:B------:R-:W-:Y:S01]  /*1860*/  IMAD.MOV R4, RZ, RZ, -R4 ;  /* 0x000000ffff047224 */ /* 0x000fe200078e0a04 */
[----:B------:R1:W-:Y:S01]  /*1870*/  STL [R1+0x11e0], R15 ;  /* 0x0011e00f01007387 */ /* 0x0003e20000100800 */
[----:B------:R-:W-:Y:S01]  /*1880*/  IMAD.HI.U32 R3, R25, R66, RZ ;  /* 0x0000004219037227 */ /* 0x000fe200078e00ff */
[----:B--2---:R-:W-:-:S02]  /*1890*/  IADD3 R21, R252, 0x36, RZ ;  /* 0x00000036fc157810 */ /* 0x004fc40007ffe0ff */
[----:B------:R2:W-:Y:S01]  /*18a0*/  STL [R1+0x11e4], R11 ;  /* 0x0011e40b01007387 */ /* 0x0005e20000100800 */
[C---:B------:R-:W-:Y:S02]  /*18b0*/  IMAD R64, R27.reuse, R0, R64 ;  /* 0x000000001b407224 */ /* 0x040fe400078e0240 */
[----:B------:R-:W-:Y:S01]  /*18c0*/  IMAD R67, R27, R4, R10 ;  /* 0x000000041b437224 */ /* 0x000fe200078e020a */
[----:B------:R-:W-:Y:S01]  /*18d0*/  IABS R10, R15 ;  /* 0x0000000f000a7213 */ /* 0x000fe20000000000 */
[C---:B------:R-:W-:Y:S01]  /*18e0*/  IMAD.HI.U32 R0, R25.reuse, R8, RZ ;  /* 0x0000000819007227 */ /* 0x040fe200078e00ff */
[C---:B-1----:R-:W-:Y:S01]  /*18f0*/  IADD3 R15, R252.reuse, 0x37, RZ ;  /* 0x00000037fc0f7810 */ /* 0x042fe20007ffe0ff */
[----:B------:R1:W-:Y:S02]  /*1900*/  STL [R1+0x11ec], R7 ;  /* 0x0011ec0701007387 */ /* 0x0003e40000100800 */
[----:B------:R-:W-:Y:S01]  /*1910*/  IMAD.HI.U32 R5, R25, R68, RZ ;  /* 0x0000004419057227 */ /* 0x000fe200078e00ff */
[----:B--2---:R-:W-:Y:S01]  /*1920*/  IADD3 R11, R252, 0x38, RZ ;  /* 0x00000038fc0b7810 */ /* 0x004fe20007ffe0ff */
[----:B------:R2:W-:Y:S01]  /*1930*/  STL [R1+0x11fc], R23 ;  /* 0x0011fc1701007387 */ /* 0x0005e20000100800 */
[----:B------:R-:W-:Y:S01]  /*1940*/  IABS R76, R15 ;  /* 0x0000000f004c7213 */ /* 0x000fe20000000000 */
[----:B------:R-:W-:-:S02]  /*1950*/  IMAD.MOV R3, RZ, RZ, -R3 ;  /* 0x000000ffff037224 */ /* 0x000fc400078e0a03 */
[----:B------:R-:W-:Y:S01]  /*1960*/  IMAD.HI.U32 R2, R25, R70, RZ ;  /* 0x0000004619027227 */ /* 0x000fe200078e00ff */
[----:B------:R3:W-:Y:S01]  /*1970*/  STL [R1+0x1204], R21 ;  /* 0x0012041501007387 */ /* 0x0007e20000100800 */
[----:B-1----:R-:W-:Y:S02]  /*1980*/  IADD3 R7, R252, 0x39, RZ ;  /* 0x00000039fc077810 */ /* 0x002fe40007ffe0ff */
[----:B------:R-:W-:Y:S01]  /*1990*/  IMAD.MOV R0, RZ, RZ, -R0 ;  /* 0x000000ffff007224 */ /* 0x000fe200078e0a00 */
[----:B------:R-:W-:Y:S01]  /*19a0*/  IADD3 R2, -R2, RZ, RZ ;  /* 0x000000ff02027210 */ /* 0x000fe20007ffe1ff */
[----:B------:R-:W-:Y:S01]  /*19b0*/  IMAD.MOV R5, RZ, RZ, -R5 ;  /* 0x000000ffff057224 */ /* 0x000fe200078e0a05 */
[----:B------:R-:W-:Y:S01]  /*19c0*/  IABS R78, R7 ;  /* 0x00000007004e7213 */ /* 0x000fe20000000000 */
[----:B------:R-:W-:Y:S01]  /*19d0*/  IMAD R66, R27, R3, R66 ;  /* 0x000000031b427224 */ /* 0x000fe200078e0242 */
[----:B------:R1:W-:Y:S01]  /*19e0*/  STL [R1+0x1208], R15 ;  /* 0x0012080f01007387 */ /* 0x0003e20000100800 */
[----:B------:R-:W-:Y:S01]  /*19f0*/  IMAD.HI.U32 R3, R25, R10, RZ ;  /* 0x0000000a19037227 */ /* 0x000fe200078e00ff */
[----:B--2---:R-:W-:-:S02]  /*1a00*/  IADD3 R23, R252, 0x3f, RZ ;  /* 0x0000003ffc177810 */ /* 0x004fc40007ffe0ff */
[----:B------:R-:W-:Y:S01]  /*1a10*/  STL [R1+0x120c], R11 ;  /* 0x00120c0b01007387 */ /* 0x000fe20000100800 */
[C---:B------:R-:W-:Y:S01]  /*1a20*/  IMAD R69, R27.reuse, R0, R8 ;  /* 0x000000001b457224 */ /* 0x040fe200078e0208 */
[----:B------:R-:W-:Y:S01]  /*1a30*/  IABS R8, R21 ;  /* 0x0000001500087213 */ /* 0x000fe20000000000 */
[----:B------:R-:W-:Y:S01]  /*1a40*/  IMAD R68, R27, R5, R68 ;  /* 0x000000051b447224 */ /* 0x000fe200078e0244 */
[C---:B---3--:R-:W-:Y:S01]  /*1a50*/  IADD3 R21, R252.reuse, 0x3b, RZ ;  /* 0x0000003bfc157810 */ /* 0x048fe20007ffe0ff */
[C---:B------:R-:W-:Y:S01]  /*1a60*/  IMAD.HI.U32 R5, R25.reuse, R22, RZ ;  /* 0x0000001619057227 */ /* 0x040fe200078e00ff */
[----:B-1----:R-:W-:Y:S01]  /*1a70*/  IADD3 R15, R252, 0x3c, RZ ;  /* 0x0000003cfc0f7810 */ /* 0x002fe20007ffe0ff */
[----:B------:R1:W-:Y:S01]  /*1a80*/  STL [R1+0x1210], R7 ;  /* 0x0012100701007387 */ /* 0x0003e20000100800 */
[----:B------:R-:W-:Y:S01]  /*1a90*/  IABS R80, R21 ;  /* 0x0000001500507213 */ /* 0x000fe20000000000 */
[----:B------:R-:W-:Y:S01]  /*1aa0*/  IMAD.MOV R3, RZ, RZ, -R3 ;  /* 0x000000ffff037224 */ /* 0x000fe200078e0a03 */
[----:B------:R-:W-:Y:S01]  /*1ab0*/  IABS R84, R23 ;  /* 0x0000001700547213 */ /* 0x000fe20000000000 */
[----:B------:R-:W-:-:S04]  /*1ac0*/  IMAD.HI.U32 R4, R25, R72, RZ ;  /* 0x0000004819047227 */ /* 0x000fc800078e00ff */
[C---:B------:R-:W-:Y:S02]  /*1ad0*/  IMAD R70, R27.reuse, R2, R70 ;  /* 0x000000021b467224 */ /* 0x040fe400078e0246 */
[----:B------:R-:W-:Y:S01]  /*1ae0*/  IMAD.MOV R5, RZ, RZ, -R5 ;  /* 0x000000ffff057224 */ /* 0x000fe200078e0a05 */
[C---:B-1----:R-:W-:Y:S01]  /*1af0*/  IADD3 R7, R252.reuse, 0x3e, RZ ;  /* 0x0000003efc077810 */ /* 0x042fe20007ffe0ff */
        /* <DEDUP_REMOVED lines=19> */
[----:B------:R-:W-:Y:S01]  /*1c30*/  STL [R1+0x1230], R15 ;  /* 0x0012300f01007387 */ /* 0x000fe20000100800 */
[----:B------:R-:W-:Y:S01]  /*1c40*/  IMAD.HI.U32 R3, R25, R76, RZ ;  /* 0x0000004c19037227 */ /* 0x000fe200078e00ff */
[----:B--2---:R-:W-:-:S02]  /*1c50*/  IADD3 R21, R252, 0x40, RZ ;  /* 0x00000040fc157810 */ /* 0x004fc40007ffe0ff */
[----:B------:R1:W-:Y:S01]  /*1c60*/  STL [R1+0x1234], R11 ;  /* 0x0012340b01007387 */ /* 0x0003e20000100800 */
[----:B------:R-:W-:-:S03]  /*1c70*/  IMAD.HI.U32 R5, R25, R78, RZ ;  /* 0x0000004e19057227 */ /* 0x000fc600078e00ff */
[----:B------:R2:W-:Y:S01]  /*1c80*/  STL [R1+0x123c], R7 ;  /* 0x00123c0701007387 */ /* 0x0005e20000100800 */
[C---:B------:R-:W-:Y:S02]  /*1c90*/  IMAD R74, R27.reuse, R0, R74 ;  /* 0x000000001b4a7224 */ /* 0x040fe400078e024a */
[----:B------:R-:W-:Y:S01]  /*1ca0*/  IMAD R77, R27, R4, R10 ;  /* 0x000000041b4d7224 */ /* 0x000fe200078e020a */
[----:B------:R-:W-:Y:S01]  /*1cb0*/  IABS R10, R15 ;  /* 0x0000000f000a7213 */ /* 0x000fe20000000000 */
[----:B------:R-:W-:Y:S01]  /*1cc0*/  IMAD.HI.U32 R0, R25, R8, RZ ;  /* 0x0000000819007227 */ /* 0x000fe200078e00ff */
[C---:B-1----:R-:W-:Y:S01]  /*1cd0*/  IADD3 R11, R252.reuse, 0x42, RZ ;  /* 0x00000042fc0b7810 */ /* 0x042fe20007ffe0ff */
[----:B------:R1:W-:Y:S01]  /*1ce0*/  STL [R1+0x124c], R23 ;  /* 0x00124c1701007387 */ /* 0x0003e20000100800 */
[C---:B------:R-:W-:Y:S01]  /*1cf0*/  IADD3 R15, R252.reuse, 0x41, RZ ;  /* 0x00000041fc0f7810 */ /* 0x040fe20007ffe0ff */
[----:B------:R-:W-:Y:S01]  /*1d00*/  IMAD.MOV R3, RZ, RZ, -R3 ;  /* 0x000000ffff037224 */ /* 0x000fe200078e0a03 */
[C---:B--2---:R-:W-:Y:S01]  /*1d10*/  IADD3 R7, R252.reuse, 0x43, RZ ;  /* 0x00000043fc077810 */ /* 0x044fe20007ffe0ff */
[----:B------:R-:W-:Y:S01]  /*1d20*/  IMAD.MOV R5, RZ, RZ, -R5 ;  /* 0x000000ffff057224 */ /* 0x000fe200078e0a05 */
[----:B------:R-:W-:Y:S01]  /*1d30*/  IABS R86, R15 ;  /* 0x0000000f00567213 */ /* 0x000fe20000000000 */
[----:B------:R-:W-:Y:S01]  /*1d40*/  IMAD.MOV R0, RZ, RZ, -R0 ;  /* 0x000000ffff007224 */ /* 0x000fe200078e0a00 */
[----:B------:R-:W-:Y:S01]  /*1d50*/  STL [R1+0x1254], R21 ;  /* 0x0012541501007387 */ /* 0x000fe20000100800 */
[----:B------:R-:W-:Y:S01]  /*1d60*/  IMAD R76, R27, R3, R76 ;  /* 0x000000031b4c7224 */ /* 0x000fe200078e024c */
[----:B------:R-:W-:Y:S01]  /*1d70*/  IABS R88, R7 ;  /* 0x0000000700587213 */ /* 0x000fe20000000000 */
[----:B------:R-:W-:Y:S01]  /*1d80*/  IMAD.HI.U32 R2, R25, R80, RZ ;  /* 0x0000005019027227 */ /* 0x000fe200078e00ff */
[----:B------:R2:W-:Y:S01]  /*1d90*/  STL [R1+0x1258], R15 ;  /* 0x0012580f01007387 */ /* 0x0005e20000100800 */
[----:B-1----:R-:W-:-:S02]  /*1da0*/  IADD3 R23, R252, 0x49, RZ ;  /* 0x00000049fc177810 */ /* 0x002fc40007ffe0ff */
[----:B------:R-:W-:Y:S01]  /*1db0*/  IMAD.HI.U32 R3, R25, R10, RZ ;  /* 0x0000000a19037227 */ /* 0x000fe200078e00ff */
[----:B------:R-:W-:Y:S01]  /*1dc0*/  STL [R1+0x125c], R11 ;  /* 0x00125c0b01007387 */ /* 0x000fe20000100800 */
[----:B------:R-:W-:Y:S02]  /*1dd0*/  IABS R94, R23 ;  /* 0x00000017005e7213 */ /* 0x000fe40000000000 */
[----:B------:R-:W-:Y:S01]  /*1de0*/  IMAD R78, R27, R5, R78 ;  /* 0x000000051b4e7224 */ /* 0x000fe200078e024e */
[----:B------:R1:W-:Y:S01]  /*1df0*/  STL [R1+0x1260], R7 ;  /* 0x0012600701007387 */ /* 0x0003e20000100800 */
[----:B------:R-:W-:Y:S01]  /*1e00*/  IMAD.HI.U32 R5, R25, R22, RZ ;  /* 0x0000001619057227 */ /* 0x000fe200078e00ff */
[----:B--2---:R-:W-:-:S03]  /*1e10*/  IADD3 R15, R252, 0x46, RZ ;  /* 0x00000046fc0f7810 */ /* 0x004fc60007ffe0ff */
[----:B------:R-:W-:Y:S01]  /*1e20*/  IMAD R79, R27, R0, R8 ;  /* 0x000000001b4f7224 */ /* 0x000fe200078e0208 */
[----:B------:R-:W-:Y:S01]  /*1e30*/  IABS R8, R21 ;  /* 0x0000001500087213 */ /* 0x000fe20000000000 */
[----:B------:R-:W-:Y:S01]  /*1e40*/  IMAD.MOV R2, RZ, RZ, -R2 ;  /* 0x000000ffff027224 */ /* 0x000fe200078e0a02 */
[----:B------:R-:W-:Y:S01]  /*1e50*/  IADD3 R5, -R5, RZ, RZ ;  /* 0x000000ff05057210 */ /* 0x000fe20007ffe1ff */
[----:B------:R-:W-:Y:S01]  /*1e60*/  IMAD.MOV R3, RZ, RZ, -R3 ;  /* 0x000000ffff037224 */ /* 0x000fe200078e0a03 */
[C---:B------:R-:W-:Y:S01]  /*1e70*/  IADD3 R21, R252.reuse, 0x45, RZ ;  /* 0x00000045fc157810 */ /* 0x040fe20007ffe0ff */
[----:B------:R-:W-:Y:S01]  /*1e80*/  IMAD.HI.U32 R4, R25, R82, RZ ;  /* 0x0000005219047227 */ /* 0x000fe200078e00ff */
[----:B-1----:R-:W-:Y:S02]  /*1e90*/  IADD3 R7, R252, 0x48, RZ ;  /* 0x00000048fc077810 */ /* 0x002fe40007ffe0ff */
[----:B------:R-:W-:Y:S01]  /*1ea0*/  IABS R90, R21 ;  /* 0x00000015005a7213 */ /* 0x000fe20000000000 */
[----:B------:R-:W-:-:S02]  /*1eb0*/  IMAD R80, R27, R2, R80 ;  /* 0x000000021b507224 */ /* 0x000fc400078e0250 */
        /* <DEDUP_REMOVED lines=34> */
[----:B------:R-:W-:Y:S01]  /*20e0*/  IMAD.MOV R0, RZ, RZ, -R0 ;  /* 0x000000ffff007224 */ /* 0x000fe200078e0a00 */
[----:B------:R3:W-:Y:S01]  /*20f0*/  STL [R1+0x1298], R21 ;  /* 0x0012981501007387 */ /* 0x0007e20000100800 */
[----:B------:R-:W-:Y:S01]  /*2100*/  IMAD.MOV R5, RZ, RZ, -R5 ;  /* 0x000000ffff057224 */ /* 0x000fe200078e0a05 */
[C---:B-1----:R-:W-:Y:S01]  /*2110*/  IADD3 R7, R252.reuse, 0x4d, RZ ;  /* 0x0000004dfc077810 */ /* 0x042fe20007ffe0ff */
[----:B------:R-:W-:Y:S01]  /*2120*/  IMAD R86, R27, R3, R86 ;  /* 0x000000031b567224 */ /* 0x000fe200078e0256 */
[----:B------:R1:W-:Y:S01]  /*2130*/  STL [R1+0x129c], R15 ;  /* 0x00129c0f01007387 */ /* 0x0003e20000100800 */
[C---:B------:R-:W-:Y:S01]  /*2140*/  IMAD.HI.U32 R2, R25.reuse, R90, RZ ;  /* 0x0000005a19027227 */ /* 0x040fe200078e00ff */
[----:B------:R-:W-:Y:S02]  /*2150*/  IABS R98, R7 ;  /* 0x0000000700627213 */ /* 0x000fe40000000000 */
[----:B------:R-:W-:Y:S01]  /*2160*/  STL [R1+0x12a0], R11 ;  /* 0x0012a00b01007387 */ /* 0x000fe20000100800 */
[----:B------:R-:W-:Y:S01]  /*2170*/  IMAD.HI.U32 R3, R25, R10, RZ ;  /* 0x0000000a19037227 */ /* 0x000fe200078e00ff */
[----:B--2---:R-:W-:-:S02]  /*2180*/  IADD3 R23, R252, 0x53, RZ ;  /* 0x00000053fc177810 */ /* 0x004fc40007ffe0ff */
[----:B------:R2:W-:Y:S01]  /*2190*/  STL [R1+0x12a4], R7 ;  /* 0x0012a40701007387 */ /* 0x0005e20000100800 */
[C---:B------:R-:W-:Y:S01]  /*21a0*/  IMAD R89, R27.reuse, R0, R8 ;  /* 0x000000001b597224 */ /* 0x040fe200078e0208 */
[----:B------:R-:W-:Y:S01]  /*21b0*/  IABS R8, R21 ;  /* 0x0000001500087213 */ /* 0x000fe20000000000 */
[----:B------:R-:W-:Y:S01]  /*21c0*/  IMAD R88, R27, R5, R88 ;  /* 0x000000051b587224 */ /* 0x000fe200078e0258 */
[C---:B---3--:R-:W-:Y:S01]  /*21d0*/  IADD3 R21, R252.reuse, 0x4f, RZ ;  /* 0x0000004ffc157810 */ /* 0x048fe20007ffe0ff */
[----:B------:R-:W-:Y:S01]  /*21e0*/  IMAD.MOV R2, RZ, RZ, -R2 ;  /* 0x000000ffff027224 */ /* 0x000fe200078e0a02 */
[C---:B-1----:R-:W-:Y:S01]  /*21f0*/  IADD3 R15, R252.reuse, 0x50, RZ ;  /* 0x00000050fc0f7810 */ /* 0x042fe20007ffe0ff */
[C---:B------:R-:W-:Y:S01]  /*2200*/  IMAD.HI.U32 R5, R25.reuse, R22, RZ ;  /* 0x0000001619057227 */ /* 0x040fe200078e00ff */
[----:B------:R-:W-:Y:S02]  /*2210*/  IABS R100, R21 ;  /* 0x0000001500647213 */ /* 0x000fe40000000000 */
[----:B--2---:R-:W-:Y:S01]  /*2220*/  IADD3 R7, R252, 0x52, RZ ;  /* 0x00000052fc077810 */ /* 0x004fe20007ffe0ff */
[----:B------:R-:W-:Y:S01]  /*2230*/  IMAD.MOV R3, RZ, RZ, -R3 ;  /* 0x000000ffff037224 */ /* 0x000fe200078e0a03 */
[----:B------:R-:W-:Y:S01]  /*2240*/  IABS R104, R23 ;  /* 0x0000001700687213 */ /* 0x000fe20000000000 */
[----:B------:R-:W-:-:S04]  /*2250*/  IMAD.HI.U32 R4, R25, R92, RZ ;  /* 0x0000005c19047227 */ /* 0x000fc800078e00ff */
[C---:B------:R-:W-:Y:S02]  /*2260*/  IMAD R90, R27.reuse, R2, R90 ;  /* 0x000000021b5a7224 */ /* 0x040fe400078e025a */
        /* <DEDUP_REMOVED lines=17> */
[----:B------:R-:W-:Y:S01]  /*2380*/  IMAD.HI.U32 R3, R25, R96, RZ ;  /* 0x0000006019037227 */ /* 0x000fe200078e00ff */
[----:B-1----:R-:W-:Y:S01]  /*2390*/  IABS R22, R7 ;  /* 0x0000000700167213 */ /* 0x002fe20000000000 */
[----:B------:R1:W-:Y:S02]  /*23a0*/  STL [R1+0x12c4], R15 ;  /* 0x0012c40f01007387 */ /* 0x0003e40000100800 */
[----:B------:R-:W-:Y:S01]  /*23b0*/  IMAD.MOV R0, RZ, RZ, -R0 ;  /* 0x000000ffff007224 */ /* 0x000fe200078e0a00 */
[----:B------:R-:W-:Y:S01]  /*23c0*/  IADD3 R3, -R3, RZ, RZ ;  /* 0x000000ff03037210 */ /* 0x000fe20007ffe1ff */
[----:B------:R-:W-:Y:S01]  /*23d0*/  IMAD.MOV R4, RZ, RZ, -R4 ;  /* 0x000000ffff047224 */ /* 0x000fe200078e0a04 */
[C---:B--2---:R-:W-:Y:S01]  /*23e0*/  IADD3 R21, R252.reuse, 0x54, RZ ;  /* 0x00000054fc157810 */ /* 0x044fe20007ffe0ff */
[C---:B------:R-:W-:Y:S01]  /*23f0*/  IMAD R94, R27.reuse, R0, R94 ;  /* 0x000000001b5e7224 */ /* 0x040fe200078e025e */
[----:B------:R2:W-:Y:S01]  /*2400*/  STL [R1+0x12c8], R11 ;  /* 0x0012c80b01007387 */ /* 0x0005e20000100800 */
[----:B------:R-:W-:Y:S01]  /*2410*/  IMAD R97, R27, R4, R10 ;  /* 0x000000041b617224 */ /* 0x000fe200078e020a */
[----:B------:R-:W-:Y:S01]  /*2420*/  IABS R10, R15 ;  /* 0x0000000f000a7213 */ /* 0x000fe20000000000 */
[C---:B------:R-:W-:Y:S01]  /*2430*/  IMAD.HI.U32 R0, R25.reuse, R8, RZ ;  /* 0x0000000819007227 */ /* 0x040fe200078e00ff */
[C---:B-1----:R-:W-:Y:S01]  /*2440*/  IADD3 R15, R252.reuse, 0x55, RZ ;  /* 0x00000055fc0f7810 */ /* 0x042fe20007ffe0ff */
[----:B------:R1:W-:Y:S02]  /*2450*/  STL [R1+0x12cc], R7 ;  /* 0x0012cc0701007387 */ /* 0x0003e40000100800 */
[----:B------:R-:W-:Y:S01]  /*2460*/  IMAD.HI.U32 R5, R25, R98, RZ ;  /* 0x0000006219057227 */ /* 0x000fe200078e00ff */
[----:B------:R-:W-:Y:S01]  /*2470*/  IABS R106, R15 ;  /* 0x0000000f006a7213 */ /* 0x000fe20000000000 */
[----:B------:R3:W-:Y:S01]  /*2480*/  STL [R1+0x12d8], R23 ;  /* 0x0012d81701007387 */ /* 0x0007e20000100800 */
[----:B--2---:R-:W-:Y:S01]  /*2490*/  IADD3 R11, R252, 0x56, RZ ;  /* 0x00000056fc0b7810 */ /* 0x004fe20007ffe0ff */
[----:B------:R-:W-:-:S02]  /*24a0*/  IMAD.MOV R0, RZ, RZ, -R0 ;  /* 0x000000ffff007224 */ /* 0x000fc400078e0a00 */
[----:B------:R-:W-:Y:S01]  /*24b0*/  IMAD.MOV R5, RZ, RZ, -R5 ;  /* 0x000000ffff057224 */ /* 0x000fe200078e0a05 */
[----:B------:R-:W-:Y:S01]  /*24c0*/  STL [R1+0x12e0], R21 ;  /* 0x0012e01501007387 */ /* 0x000fe20000100800 */
[----:B------:R-:W-:Y:S01]  /*24d0*/  IMAD R96, R27, R3, R96 ;  /* 0x000000031b607224 */ /* 0x000fe200078e0260 */
[C---:B-1----:R-:W-:Y:S01]  /*24e0*/  IADD3 R7, R252.reuse, 0x57, RZ ;  /* 0x00000057fc077810 */ /* 0x042fe20007ffe0ff */
[C---:B------:R-:W-:Y:S01]  /*24f0*/  IMAD.HI.U32 R2, R25.reuse, R100, RZ ;  /* 0x0000006419027227 */ /* 0x040fe200078e00ff */
[----:B------:R1:W-:Y:S01]  /*2500*/  STL [R1+0x12e4], R15 ;  /* 0x0012e40f01007387 */ /* 0x0003e20000100800 */
[C---:B---3--:R-:W-:Y:S02]  /*2510*/  IADD3 R23, R252.reuse, 0x5d, RZ ;  /* 0x0000005dfc177810 */ /* 0x048fe40007ffe0ff */
[----:B------:R-:W-:Y:S01]  /*2520*/  IMAD.HI.U32 R3, R25, R10, RZ ;  /* 0x0000000a19037227 */ /* 0x000fe200078e00ff */
[----:B------:R-:W-:Y:S01]  /*2530*/  IABS R108, R7 ;  /* 0x00000007006c7213 */ /* 0x000fe20000000000 */
[----:B------:R-:W-:Y:S01]  /*2540*/  STL [R1+0x12ec], R11 ;  /* 0x0012ec0b01007387 */ /* 0x000fe20000100800 */
[----:B------:R-:W-:Y:S01]  /*2550*/  IABS R114, R23 ;  /* 0x0000001700727213 */ /* 0x000fe20000000000 */
[C---:B------:R-:W-:Y:S01]  /*2560*/  IMAD R99, R27.reuse, R0, R8 ;  /* 0x000000001b637224 */ /* 0x040fe200078e0208 */
[----:B------:R-:W-:Y:S01]  /*2570*/  IABS R8, R21 ;  /* 0x0000001500087213 */ /* 0x000fe20000000000 */
[----:B------:R-:W-:Y:S01]  /*2580*/  IMAD R98, R27, R5, R98 ;  /* 0x000000051b627224 */ /* 0x000fe200078e0262 */
[C---:B-1----:R-:W-:Y:S01]  /*2590*/  IADD3 R15, R252.reuse, 0x5a, RZ ;  /* 0x0000005afc0f7810 */ /* 0x042fe20007ffe0ff */
[----:B------:R-:W-:Y:S01]  /*25a0*/  IMAD.MOV R2, RZ, RZ, -R2 ;  /* 0x000000ffff027224 */ /* 0x000fe200078e0a02 */
[----:B------:R-:W-:Y:S01]  /*25b0*/  IADD3 R21, R252, 0x59, RZ ;  /* 0x00000059fc157810 */ /* 0x000fe20007ffe0ff */
[----:B------:R-:W-:Y:S01]  /*25c0*/  IMAD.HI.U32 R5, R25, R22, RZ ;  /* 0x0000001619057227 */ /* 0x000fe200078e00ff */
[----:B------:R1:W-:Y:S02]  /*25d0*/  STL [R1+0x12f0], R7 ;  /* 0x0012f00701007387 */ /* 0x0003e40000100800 */
[----:B------:R-:W-:Y:S01]  /*25e0*/  IABS R110, R21 ;  /* 0x00000015006e7213 */ /* 0x000fe20000000000 */
[----:B------:R-:W-:-:S02]  /*25f0*/  IMAD.MOV R3, RZ, RZ, -R3 ;  /* 0x000000ffff037224 */ /* 0x000fc400078e0a03 */
[----:B------:R-:W-:-:S04]  /*2600*/  IMAD.HI.U32 R4, R25, R102, RZ ;  /* 0x0000006619047227 */ /* 0x000fc800078e00ff */
        /* <DEDUP_REMOVED lines=30> */
[----:B-1----:R-:W-:Y:S01]  /*27f0*/  IADD3 R15, R252, 0x5f, RZ ;  /* 0x0000005ffc0f7810 */ /* 0x002fe20007ffe0ff */
[----:B------:R1:W-:Y:S02]  /*2800*/  STL [R1+0x1310], R7 ;  /* 0x0013100701007387 */ /* 0x0003e40000100800 */
[----:B------:R-:W-:Y:S01]  /*2810*/  IMAD.MOV R3, RZ, RZ, -R3 ;  /* 0x000000ffff037224 */ /* 0x000fe200078e0a03 */
[----:B------:R-:W-:Y:S01]  /*2820*/  IADD3 R0, -R0, RZ, RZ ;  /* 0x000000ff00007210 */ /* 0x000fe20007ffe1ff */
[----:B------:R-:W-:Y:S01]  /*2830*/  IMAD.HI.U32 R5, R25, R108, RZ ;  /* 0x0000006c19057227 */ /* 0x000fe200078e00ff */
[----:B--2---:R-:W-:Y:S01]  /*2840*/  IADD3 R11, R252, 0x60, RZ ;  /* 0x00000060fc0b7810 */ /* 0x004fe20007ffe0ff */
[----:B------:R2:W-:Y:S01]  /*2850*/  STL [R1+0x1320], R23 ;  /* 0x0013201701007387 */ /* 0x0005e20000100800 */
[----:B------:R-:W-:Y:S01]  /*2860*/  IABS R116, R15 ;  /* 0x0000000f00747213 */ /* 0x000fe20000000000 */
[----:B------:R-:W-:-:S02]  /*2870*/  IMAD R106, R27, R3, R106 ;  /* 0x000000031b6a7224 */ /* 0x000fc400078e026a */
[C---:B------:R-:W-:Y:S01]  /*2880*/  IMAD.HI.U32 R3, R25.reuse, R10, RZ ;  /* 0x0000000a19037227 */ /* 0x040fe200078e00ff */
[C---:B-1----:R-:W-:Y:S01]  /*2890*/  IADD3 R7, R252.reuse, 0x61, RZ ;  /* 0x00000061fc077810 */ /* 0x042fe20007ffe0ff */
[----:B------:R1:W-:Y:S02]  /*28a0*/  STL [R1+0x1324], R21 ;  /* 0x0013241501007387 */ /* 0x0003e40000100800 */
[----:B------:R-:W-:Y:S01]  /*28b0*/  IMAD.MOV R5, RZ, RZ, -R5 ;  /* 0x000000ffff057224 */ /* 0x000fe200078e0a05 */
[----:B------:R-:W-:Y:S01]  /*28c0*/  IABS R118, R7 ;  /* 0x0000000700767213 */ /* 0x000fe20000000000 */
[----:B------:R-:W-:Y:S01]  /*28d0*/  IMAD.HI.U32 R2, R25, R110, RZ ;  /* 0x0000006e19027227 */ /* 0x000fe200078e00ff */
[----:B------:R3:W-:Y:S01]  /*28e0*/  STL [R1+0x1328], R15 ;  /* 0x0013280f01007387 */ /* 0x0007e20000100800 */
[C---:B--2---:R-:W-:Y:S02]  /*28f0*/  IADD3 R23, R252.reuse, 0x67, RZ ;  /* 0x00000067fc177810 */ /* 0x044fe40007ffe0ff */
[----:B------:R-:W-:Y:S01]  /*2900*/  IMAD.MOV R3, RZ, RZ, -R3 ;  /* 0x000000ffff037224 */ /* 0x000fe200078e0a03 */
[----:B------:R2:W-:Y:S01]  /*2910*/  STL [R1+0x132c], R11 ;  /* 0x00132c0b01007387 */ /* 0x0005e20000100800 */
[C---:B------:R-:W-:Y:S01]  /*2920*/  IMAD R109, R27.reuse, R0, R8 ;  /* 0x000000001b6d7224 */ /* 0x040fe200078e0208 */
[----:B------:R-:W-:Y:S01]  /*2930*/  IABS R8, R21 ;  /* 0x0000001500087213 */ /* 0x000fe20000000000 */
[----:B------:R-:W-:Y:S01]  /*2940*/  IMAD R108, R27, R5, R108 ;  /* 0x000000051b6c7224 */ /* 0x000fe200078e026c */
[C---:B-1----:R-:W-:Y:S01]  /*2950*/  IADD3 R21, R252.reuse, 0x63, RZ ;  /* 0x00000063fc157810 */ /* 0x042fe20007ffe0ff */
[C---:B------:R-:W-:Y:S01]  /*2960*/  IMAD.HI.U32 R4, R25.reuse, R112, RZ ;  /* 0x0000007019047227 */ /* 0x040fe200078e00ff */
[----:B---3--:R-:W-:Y:S01]  /*2970*/  IADD3 R15, R252, 0x64, RZ ;  /* 0x00000064fc0f7810 */ /* 0x008fe20007ffe0ff */
[----:B------:R1:W-:Y:S01]  /*2980*/  STL [R1+0x1330], R7 ;  /* 0x0013300701007387 */ /* 0x0003e20000100800 */
[----:B------:R-:W-:Y:S01]  /*2990*/  IABS R120, R21 ;  /* 0x0000001500787213 */ /* 0x000fe20000000000 */
[----:B------:R-:W-:Y:S01]  /*29a0*/  IMAD.MOV R2, RZ, RZ, -R2 ;  /* 0x000000ffff027224 */ /* 0x000fe200078e0a02 */
[----:B------:R-:W-:Y:S01]  /*29b0*/  IABS R124, R23 ;  /* 0x00000017007c7213 */ /* 0x000fe20000000000 */
[----:B------:R-:W-:-:S04]  /*29c0*/  IMAD.HI.U32 R5, R25, R22, RZ ;  /* 0x0000001619057227 */ /* 0x000fc800078e00ff */
[C---:B------:R-:W-:Y:S01]  /*29d0*/  IMAD R111, R27.reuse, R3, R10 ;  /* 0x000000031b6f7224 */ /* 0x040fe200078e020a */
[----:B------:R-:W-:Y:S01]  /*29e0*/  IABS R10, R11 ;  /* 0x0000000b000a7213 */ /* 0x000fe20000000000 */
[----:B------:R-:W-:Y:S01]  /*29f0*/  IMAD.MOV R4, RZ, RZ, -R4 ;  /* 0x000000ffff047224 */ /* 0x000fe200078e0a04 */
[C---:B--2---:R-:W-:Y:S01]  /*2a00*/  IADD3 R11, R252.reuse, 0x65, RZ ;  /* 0x00000065fc0b7810 */ /* 0x044fe20007ffe0ff */
[----:B------:R-:W-:Y:S01]  /*2a10*/  IMAD R110, R27, R2, R110 ;  /* 0x000000021b6e7224 */ /* 0x000fe200078e026e */
[----:B-1----:R-:W-:Y:S01]  /*2a20*/  IADD3 R7, R252, 0x66, RZ ;  /* 0x00000066fc077810 */ /* 0x002fe20007ffe0ff */
        /* <DEDUP_REMOVED lines=25> */
[----:B------:R3:W-:Y:S01]  /*2bc0*/  STL [R1+0x1358], R7 ;  /* 0x0013580701007387 */ /* 0x0007e20000100800 */
[C---:B-1----:R-:W-:Y:S02]  /*2bd0*/  IADD3 R15, R252.reuse, 0x69, RZ ;  /* 0x00000069fc0f7810 */ /* 0x042fe40007ffe0ff */
[----:B------:R-:W-:Y:S01]  /*2be0*/  IMAD.HI.U32 R5, R25, R118, RZ ;  /* 0x0000007619057227 */ /* 0x000fe200078e00ff */
[----:B------:R1:W-:Y:S01]  /*2bf0*/  STL [R1+0x1364], R23 ;  /* 0x0013641701007387 */ /* 0x0003e20000100800 */
[----:B------:R-:W-:Y:S02]  /*2c00*/  IABS R126, R15 ;  /* 0x0000000f007e7213 */ /* 0x000fe40000000000 */
[----:B------:R-:W-:Y:S01]  /*2c10*/  IMAD R116, R27, R3, R116 ;  /* 0x000000031b747224 */ /* 0x000fe200078e0274 */
[C---:B--2---:R-:W-:Y:S01]  /*2c20*/  IADD3 R11, R252.reuse, 0x6a, RZ ;  /* 0x0000006afc0b7810 */ /* 0x044fe20007ffe0ff */
[C---:B------:R-:W-:Y:S01]  /*2c30*/  IMAD.HI.U32 R3, R25.reuse, R10, RZ ;  /* 0x0000000a19037227 */ /* 0x040fe200078e00ff */
[C---:B---3--:R-:W-:Y:S01]  /*2c40*/  IADD3 R7, R252.reuse, 0x6b, RZ ;  /* 0x0000006bfc077810 */ /* 0x048fe20007ffe0ff */
[----:B------:R2:W-:Y:S02]  /*2c50*/  STL [R1+0x136c], R21 ;  /* 0x00136c1501007387 */ /* 0x0005e40000100800 */
[----:B------:R-:W-:Y:S01]  /*2c60*/  IMAD.MOV R0, RZ, RZ, -R0 ;  /* 0x000000ffff007224 */ /* 0x000fe200078e0a00 */
[----:B------:R-:W-:Y:S01]  /*2c70*/  IABS R128, R7 ;  /* 0x0000000700807213 */ /* 0x000fe20000000000 */
[----:B------:R-:W-:Y:S01]  /*2c80*/  IMAD.MOV R5, RZ, RZ, -R5 ;  /* 0x000000ffff057224 */ /* 0x000fe200078e0a05 */
[----:B------:R3:W-:Y:S01]  /*2c90*/  STL [R1+0x1370], R15 ;  /* 0x0013700f01007387 */ /* 0x0007e20000100800 */
[----:B------:R-:W-:Y:S01]  /*2ca0*/  IMAD.HI.U32 R2, R25, R120, RZ ;  /* 0x0000007819027227 */ /* 0x000fe200078e00ff */
[----:B-1----:R-:W-:-:S02]  /*2cb0*/  IADD3 R23, R252, 0x71, RZ ;  /* 0x00000071fc177810 */ /* 0x002fc40007ffe0ff */
[----:B------:R-:W-:Y:S01]  /*2cc0*/  STL [R1+0x1378], R11 ;  /* 0x0013780b01007387 */ /* 0x000fe20000100800 */
[----:B------:R-:W-:Y:S01]  /*2cd0*/  IMAD.HI.U32 R4, R25, R122, RZ ;  /* 0x0000007a19047227 */ /* 0x000fe200078e00ff */
[----:B------:R-:W-:Y:S02]  /*2ce0*/  IABS R134, R23 ;  /* 0x0000001700867213 */ /* 0x000fe40000000000 */
[----:B------:R1:W-:Y:S01]  /*2cf0*/  STL [R1+0x137c], R7 ;  /* 0x00137c0701007387 */ /* 0x0003e20000100800 */
[----:B------:R-:W-:Y:S01]  /*2d00*/  IMAD.MOV R3, RZ, RZ, -R3 ;  /* 0x000000ffff037224 */ /* 0x000fe200078e0a03 */
[----:B------:R-:W-:Y:S01]  /*2d10*/  IADD3 R4, -R4, RZ, RZ ;  /* 0x000000ff04047210 */ /* 0x000fe20007ffe1ff */
[C---:B------:R-:W-:Y:S01]  /*2d20*/  IMAD R119, R27.reuse, R0, R8 ;  /* 0x000000001b777224 */ /* 0x040fe200078e0208 */
[----:B------:R-:W-:Y:S01]  /*2d30*/  IABS R8, R21 ;  /* 0x0000001500087213 */ /* 0x000fe20000000000 */
[----:B------:R-:W-:Y:S01]  /*2d40*/  IMAD R118, R27, R5, R118 ;  /* 0x000000051b767224 */ /* 0x000fe200078e0276 */
[C---:B--2---:R-:W-:Y:S01]  /*2d50*/  IADD3 R21, R252.reuse, 0x6d, RZ ;  /* 0x0000006dfc157810 */ /* 0x044fe20007ffe0ff */
[----:B------:R-:W-:Y:S01]  /*2d60*/  IMAD.MOV R2, RZ, RZ, -R2 ;  /* 0x000000ffff027224 */ /* 0x000fe200078e0a02 */
[C---:B---3--:R-:W-:Y:S01]  /*2d70*/  IADD3 R15, R252.reuse, 0x6e, RZ ;  /* 0x0000006efc0f7810 */ /* 0x048fe20007ffe0ff */
[----:B------:R-:W-:Y:S01]  /*2d80*/  IMAD.HI.U32 R5, R25, R22, RZ ;  /* 0x0000001619057227 */ /* 0x000fe200078e00ff */
[----:B-1----:R-:W-:-:S02]  /*2d90*/  IADD3 R7, R252, 0x70, RZ ;  /* 0x00000070fc077810 */ /* 0x002fc40007ffe0ff */
[----:B------:R-:W-:Y:S01]  /*2da0*/  IABS R130, R21 ;  /* 0x0000001500827213 */ /* 0x000fe20000000000 */
[C---:B------:R-:W-:Y:S01]  /*2db0*/  IMAD R121, R27.reuse, R3, R10 ;  /* 0x000000031b797224 */ /* 0x040fe200078e020a */
[----:B------:R-:W-:Y:S01]  /*2dc0*/  IABS R10, R11 ;  /* 0x0000000b000a7213 */ /* 0x000fe20000000000 */
[----:B------:R-:W-:Y:S01]  /*2dd0*/  IMAD R120, R27, R2, R120 ;  /* 0x000000021b787224 */ /* 0x000fe200078e0278 */
[----:B------:R-:W-:Y:S01]  /*2de0*/  IADD3 R11, R252, 0x6f, RZ ;  /* 0x0000006ffc0b7810 */ /* 0x000fe20007ffe0ff */
[----:B------:R-:W-:Y:S02]  /*2df0*/  IMAD.MOV R5, RZ, RZ, -R5 ;  /* 0x000000ffff057224 */ /* 0x000fe400078e0a05 */
[----:B------:R-:W-:Y:S01]  /*2e00*/  IMAD.HI.U32 R2, R25, R8, RZ ;  /* 0x0000000819027227 */ /* 0x000fe200078e00ff */
[----:B------:R-:W-:-:S03]  /*2e10*/  IABS R132, R11 ;  /* 0x0000000b00847213 */ /* 0x000fc60000000000 */
        /* <DEDUP_REMOVED lines=15> */
[----:B------:R1:W-:Y:S01]  /*2f10*/  STL [R1+0x13a8], R11 ;  /* 0x0013a80b01007387 */ /* 0x0003e20000100800 */
[C---:B--2---:R-:W-:Y:S01]  /*2f20*/  IADD3 R21, R252.reuse, 0x72, RZ ;  /* 0x00000072fc157810 */ /* 0x044fe20007ffe0ff */
[----:B------:R-:W-:Y:S02]  /*2f30*/  IMAD.MOV R0, RZ, RZ, -R0 ;  /* 0x000000ffff007224 */ /* 0x000fe400078e0a00 */
[----:B------:R-:W-:Y:S01]  /*2f40*/  IMAD.MOV R5, RZ, RZ, -R5 ;  /* 0x000000ffff057224 */ /* 0x000fe200078e0a05 */
[----:B------:R2:W-:Y:S01]  /*2f50*/  STL [R1+0x13b0], R7 ;  /* 0x0013b00701007387 */ /* 0x0005e20000100800 */
[C---:B------:R-:W-:Y:S01]  /*2f60*/  IMAD R127, R27.reuse, R4, R10 ;  /* 0x000000041b7f7224 */ /* 0x040fe200078e020a */
[----:B------:R-:W-:Y:S01]  /*2f70*/  IABS R10, R15 ;  /* 0x0000000f000a7213 */ /* 0x000fe20000000000 */
[----:B------:R-:W-:Y:S01]  /*2f80*/  IMAD.MOV R3, RZ, RZ, -R3 ;  /* 0x000000ffff037224 */ /* 0x000fe200078e0a03 */
[C---:B---3--:R-:W-:Y:S01]  /*2f90*/  IADD3 R15, R252.reuse, 0x73, RZ ;  /* 0x00000073fc0f7810 */ /* 0x048fe20007ffe0ff */
[----:B------:R-:W-:Y:S01]  /*2fa0*/  IMAD R124, R27, R0, R124 ;  /* 0x000000001b7c7224 */ /* 0x000fe200078e027c */
[----:B-1----:R-:W-:Y:S01]  /*2fb0*/  IADD3 R11, R252, 0x74, RZ ;  /* 0x00000074fc0b7810 */ /* 0x002fe20007ffe0ff */
[----:B------:R-:W-:Y:S01]  /*2fc0*/  IMAD.HI.U32 R0, R25, R8, RZ ;  /* 0x0000000819007227 */ /* 0x000fe200078e00ff */
[----:B------:R-:W-:Y:S01]  /*2fd0*/  STL [R1+0x13e0], R23 ;  /* 0x0013e01701007387 */ /* 0x000fe20000100800 */
[----:B------:R-:W-:-:S02]  /*2fe0*/  IABS R136, R15 ;  /* 0x0000000f00887213 */ /* 0x000fc40000000000 */
[----:B------:R-:W-:Y:S01]  /*2ff0*/  IMAD R128, R27, R5, R128 ;  /* 0x000000051b807224 */ /* 0x000fe200078e0280 */
[----:B--2---:R-:W-:Y:S01]  /*3000*/  IADD3 R7, R252, 0x75, RZ ;  /* 0x00000075fc077810 */ /* 0x004fe20007ffe0ff */
[----:B------:R-:W-:Y:S01]  /*3010*/  IMAD.HI.U32 R2, R25, R130, RZ ;  /* 0x0000008219027227 */ /* 0x000fe200078e00ff */
[----:B------:R-:W-:Y:S02]  /*3020*/  STL [R1+0x13e8], R21 ;  /* 0x0013e81501007387 */ /* 0x000fe40000100800 */
[----:B------:R-:W-:Y:S01]  /*3030*/  IABS R138, R7 ;  /* 0x00000007008a7213 */ /* 0x000fe20000000000 */
[----:B------:R-:W-:Y:S01]  /*3040*/  IMAD R126, R27, R3, R126 ;  /* 0x000000031b7e7224 */ /* 0x000fe200078e027e */
[----:B------:R1:W-:Y:S01]  /*3050*/  STL [R1+0x13f0], R15 ;  /* 0x0013f00f01007387 */ /* 0x0003e20000100800 */
[----:B------:R-:W-:-:S03]  /*3060*/  IMAD.HI.U32 R5, R25, R22, RZ ;  /* 0x0000001619057227 */ /* 0x000fc600078e00ff */
[----:B------:R2:W-:Y:S01]  /*3070*/  STL [R1+0x13f8], R11 ;  /* 0x0013f80b01007387 */ /* 0x0005e20000100800 */
[----:B------:R-:W-:-:S03]  /*3080*/  IMAD.HI.U32 R3, R25, R10, RZ ;  /* 0x0000000a19037227 */ /* 0x000fc600078e00ff */
[----:B------:R3:W-:Y:S01]  /*3090*/  STL [R1+0x1400], R7 ;  /* 0x0014000701007387 */ /* 0x0007e20000100800 */
[----:B------:R-:W-:Y:S01]  /*30a0*/  IMAD.MOV R0, RZ, RZ, -R0 ;  /* 0x000000ffff007224 */ /* 0x000fe200078e0a00 */
[----:B-1----:R-:W-:Y:S01]  /*30b0*/  IADD3 R15, R252, 0x78, RZ ;  /* 0x00000078fc0f7810 */ /* 0x002fe20007ffe0ff */
[----:B------:R-:W-:Y:S02]  /*30c0*/  IMAD.MOV R2, RZ, RZ, -R2 ;  /* 0x000000ffff027224 */ /* 0x000fe400078e0a02 */
[----:B------:R-:W-:Y:S01]  /*30d0*/  IMAD.HI.U32 R4, R25, R132, RZ ;  /* 0x0000008419047227 */ /* 0x000fe200078e00ff */
[----:B------:R-:W-:-:S03]  /*30e0*/  IABS R141, R15 ;  /* 0x0000000f008d7213 */ /* 0x000fc60000000000 */
[----:B------:R-:W-:Y:S02]  /*30f0*/  IMAD.MOV R5, RZ, RZ, -R5 ;  /* 0x000000ffff057224 */ /* 0x000fe400078e0a05 */
[----:B------:R-:W-:Y:S02]  /*3100*/  IMAD.MOV R3, RZ, RZ, -R3 ;  /* 0x000000ffff037224 */ /* 0x000fe400078e0a03 */
[C---:B------:R-:W-:Y:S01]  /*3110*/  IMAD R129, R27.reuse, R0, R8 ;  /* 0x000000001b817224 */ /* 0x040fe200078e0208 */
[----:B------:R-:W-:Y:S01]  /*3120*/  IABS R0, R11 ;  /* 0x0000000b00007213 */ /* 0x000fe20000000000 */
[C---:B------:R-:W-:Y:S01]  /*3130*/  IMAD R130, R27.reuse, R2, R130 ;  /* 0x000000021b827224 */ /* 0x040fe200078e0282 */
[----:B------:R-:W-:Y:S01]  /*3140*/  IABS R2, R21 ;  /* 0x0000001500027213 */ /* 0x000fe20000000000 */
[----:B------:R-:W-:Y:S01]  /*3150*/  IMAD.MOV R4, RZ, RZ, -R4 ;  /* 0x000000ffff047224 */ /* 0x000fe200078e0a04 */
[C---:B------:R-:W-:Y:S01]  /*3160*/  IADD3 R21, R252.reuse, 0x77, RZ ;  /* 0x00000077fc157810 */ /* 0x040fe20007ffe0ff */
[C---:B------:R-:W-:Y:S01]  /*3170*/  IMAD R133, R27.reuse, R5, R22 ;  /* 0x000000051b857224 */ /* 0x040fe200078e0216 */
[C---:B------:R-:W-:Y:S01]  /*3180*/  IADD3 R22, R252.reuse, 0x76, RZ ;  /* 0x00000076fc167810 */ /* 0x040fe20007ffe0ff */
[----:B------:R-:W-:Y:S01]  /*3190*/  IMAD R131, R27, R3, R10 ;  /* 0x000000031b837224 */ /* 0x000fe200078e020a */
[C---:B------:R-:W-:Y:S01]  /*31a0*/  IADD3 R10, R252.reuse, 0x7a, RZ ;  /* 0x0000007afc0a7810 */ /* 0x040fe20007ffe0ff */
[C---:B------:R-:W-:Y:S01]  /*31b0*/  IMAD.HI.U32 R3, R25.reuse, R134, RZ ;  /* 0x0000008619037227 */ /* 0x040fe200078e00ff */
[----:B--2---:R-:W-:Y:S01]  /*31c0*/  IADD3 R11, R252, 0x79, RZ ;  /* 0x00000079fc0b7810 */ /* 0x004fe20007ffe0ff */
[----:B------:R-:W-:Y:S01]  /*31d0*/  STL [R1+0x1430], R22 ;  /* 0x0014301601007387 */ /* 0x000fe20000100800 */
[----:B------:R-:W-:Y:S01]  /*31e0*/  IABS R143, R10 ;  /* 0x0000000a008f7213 */ /* 0x000fe20000000000 */
[----:B---3--:R-:W-:Y:S01]  /*31f0*/  IMAD.HI.U32 R7, R25, R0, RZ ;  /* 0x0000000019077227 */ /* 0x008fe200078e00ff */
[----:B------:R-:W-:Y:S01]  /*3200*/  IABS R142, R11 ;  /* 0x0000000b008e7213 */ /* 0x000fe20000000000 */
[----:B------:R-:W-:Y:S01]  /*3210*/  STL [R1+0x1438], R21 ;  /* 0x0014381501007387 */ /* 0x000fe20000100800 */
[----:B------:R-:W-:Y:S01]  /*3220*/  IABS R140, R21 ;  /* 0x00000015008c7213 */ /* 0x000fe20000000000 */
[----:B------:R-:W-:Y:S01]  /*3230*/  IMAD R132, R27, R4, R132 ;  /* 0x000000041b847224 */ /* 0x000fe200078e0284 */
[----:B------:R-:W-:Y:S01]  /*3240*/  IABS R139, R22 ;  /* 0x00000016008b7213 */ /* 0x000fe20000000000 */
[C---:B------:R-:W-:Y:S01]  /*3250*/  IMAD.HI.U32 R4, R25.reuse, R2, RZ ;  /* 0x0000000219047227 */ /* 0x040fe200078e00ff */
[----:B------:R1:W-:Y:S03]  /*3260*/  STL [R1+0x1440], R15 ;  /* 0x0014400f01007387 */ /* 0x0003e60000100800 */
[----:B------:R-:W-:Y:S01]  /*3270*/  IMAD.MOV R3, RZ, RZ, -R3 ;  /* 0x000000ffff037224 */ /* 0x000fe200078e0a03 */
[----:B------:R2:W-:Y:S01]  /*3280*/  STL [R1+0x1444], R11 ;  /* 0x0014440b01007387 */ /* 0x0005e20000100800 */
[----:B------:R-:W-:Y:S01]  /*3290*/  IMAD.HI.U32 R8, R25, R138, RZ ;  /* 0x0000008a19087227 */ /* 0x000fe200078e00ff */
[----:B------:R-:W-:-:S02]  /*32a0*/  IADD3 R4, -R4, RZ, RZ ;  /* 0x000000ff04047210 */ /* 0x000fc40007ffe1ff */
[----:B------:R3:W-:Y:S01]  /*32b0*/  STL [R1+0x1448], R10 ;  /* 0x0014480a01007387 */ /* 0x0007e20000100800 */
[----:B------:R-:W-:Y:S01]  /*32c0*/  IMAD.MOV R7, RZ, RZ, -R7 ;  /* 0x000000ffff077224 */ /* 0x000fe200078e0a07 */
[C---:B-1----:R-:W-:Y:S01]  /*32d0*/  IADD3 R15, R252.reuse, 0x7b, RZ ;  /* 0x0000007bfc0f7810 */ /* 0x042fe20007ffe0ff */
[C---:B------:R-:W-:Y:S01]  /*32e0*/  IMAD R134, R27.reuse, R3, R134 ;  /* 0x000000031b867224 */ /* 0x040fe200078e0286 */
[C---:B------:R-:W-:Y:S01]  /*32f0*/  IADD3 R21, R252.reuse, 0xef, RZ ;  /* 0x000000effc157810 */ /* 0x040fe20007ffe0ff */
[----:B------:R-:W-:Y:S01]  /*3300*/  IMAD.MOV R8, RZ, RZ, -R8 ;  /* 0x000000ffff087224 */ /* 0x000fe200078e0a08 */
[C---:B--2---:R-:W-:Y:S01]  /*3310*/  IADD3 R11, R252.reuse, 0x7c, RZ ;  /* 0x0000007cfc0b7810 */ /* 0x044fe20007ffe0ff */
[----:B------:R-:W-:Y:S01]  /*3320*/  IMAD R137, R27, R7, R0 ;  /* 0x000000071b897224 */ /* 0x000fe200078e0200 */
[C---:B------:R-:W-:Y:S01]  /*3330*/  IADD3 R7, R252.reuse, 0x7f, RZ ;  /* 0x0000007ffc077810 */ /* 0x040fe20007ffe0ff */
[C---:B------:R-:W-:Y:S01]  /*3340*/  IMAD.HI.U32 R3, R25.reuse, R141, RZ ;  /* 0x0000008d19037227 */ /* 0x040fe200078e00ff */
[C---:B---3--:R-:W-:Y:S01]  /*3350*/  IADD3 R10, R252.reuse, 0x7d, RZ ;  /* 0x0000007dfc0a7810 */ /* 0x048fe20007ffe0ff */
[----:B------:R1:W-:Y:S01]  /*3360*/  STL [R1+0x1424], R15 ;  /* 0x0014240f01007387 */ /* 0x0003e20000100800 */
[----:B------:R-:W-:Y:S01]  /*3370*/  IABS R148, R7 ;  /* 0x0000000700947213 */ /* 0x000fe20000000000 */
[----:B------:R-:W-:Y:S01]  /*3380*/  IMAD.HI.U32 R0, R25, R143, RZ ;  /* 0x0000008f19007227 */ /* 0x000fe200078e00ff */
[----:B------:R-:W-:Y:S01]  /*3390*/  IABS R146, R10 ;  /* 0x0000000a00927213 */ /* 0x000fe20000000000 */
[----:B------:R-:W-:Y:S01]  /*33a0*/  STL [R1+0x1428], R11 ;  /* 0x0014280b01007387 */ /* 0x000fe20000100800 */
[----:B------:R-:W-:Y:S01]  /*33b0*/  IABS R144, R15 ;  /* 0x0000000f00907213 */ /* 0x000fe20000000000 */
[C---:B------:R-:W-:Y:S01]  /*33c0*/  IMAD R135, R27.reuse, R4, R2 ;  /* 0x000000041b877224 */ /* 0x040fe200078e0202 */
[----:B------:R-:W-:Y:S01]  /*33d0*/  IABS R145, R11 ;  /* 0x0000000b00917213 */ /* 0x000fe20000000000 */
[----:B------:R-:W-:Y:S01]  /*33e0*/  IMAD R138, R27, R8, R138 ;  /* 0x000000081b8a7224 */ /* 0x000fe200078e028a */
[----:B------:R-:W-:Y:S01]  /*33f0*/  IADD3 R8, R252, 0x7e, RZ ;  /* 0x0000007efc087810 */ /* 0x000fe20007ffe0ff */
[----:B------:R-:W-:Y:S01]  /*3400*/  IMAD.MOV R3, RZ, RZ, -R3 ;  /* 0x000000ffff037224 */ /* 0x000fe200078e0a03 */
[----:B------:R2:W-:Y:S01]  /*3410*/  STL [R1+0x142c], R10 ;  /* 0x00142c0a01007387 */ /* 0x0005e20000100800 */
[----:B------:R-:W-:Y:S01]  /*3420*/  IMAD.HI.U32 R2, R25, R142, RZ ;  /* 0x0000008e19027227 */ /* 0x000fe200078e00ff */
[----:B------:R-:W-:-:S02]  /*3430*/  IABS R147, R8 ;  /* 0x0000000800937213 */ /* 0x000fc40000000000 */
[----:B------:R3:W-:Y:S01]  /*3440*/  STL [R1+0x1434], R8 ;  /* 0x0014340801007387 */ /* 0x0007e20000100800 */
[----:B------:R-:W-:Y:S01]  /*3450*/  IMAD.MOV R0, RZ, RZ, -R0 ;  /* 0x000000ffff007224 */ /* 0x000fe200078e0a00 */
[C---:B-1----:R-:W-:Y:S01]  /*3460*/  IADD3 R15, R252.reuse, 0x80, RZ ;  /* 0x00000080fc0f7810 */ /* 0x042fe20007ffe0ff */
[C---:B------:R-:W-:Y:S01]  /*3470*/  IMAD R141, R27.reuse, R3, R141 ;  /* 0x000000031b8d7224 */ /* 0x040fe200078e028d */
[----:B------:R1:W-:Y:S01]  /*3480*/  STL [R1+0x143c], R7 ;  /* 0x00143c0701007387 */ /* 0x0003e20000100800 */
[----:B------:R-:W-:Y:S01]  /*3490*/  IMAD.MOV R2, RZ, RZ, -R2 ;  /* 0x000000ffff027224 */ /* 0x000fe200078e0a02 */
[C---:B--2---:R-:W-:Y:S01]  /*34a0*/  IADD3 R10, R252.reuse, 0x82, RZ ;  /* 0x00000082fc0a7810 */ /* 0x044fe20007ffe0ff */
[----:B------:R-:W-:Y:S01]  /*34b0*/  IMAD R143, R27, R0, R143 ;  /* 0x000000001b8f7224 */ /* 0x000fe200078e028f */
[C---:B------:R-:W-:Y:S01]  /*34c0*/  IADD3 R11, R252.reuse, 0x81, RZ ;  /* 0x00000081fc0b7810 */ /* 0x040fe20007ffe0ff */
[C---:B------:R-:W-:Y:S01]  /*34d0*/  IMAD.HI.U32 R3, R25.reuse, R146, RZ ;  /* 0x0000009219037227 */ /* 0x040fe200078e00ff */
[----:B------:R-:W-:Y:S01]  /*34e0*/  IABS R151, R10 ;  /* 0x0000000a00977213 */ /* 0x000fe20000000000 */
[----:B------:R2:W-:Y:S01]  /*34f0*/  STL [R1+0x1410], R15 ;  /* 0x0014100f01007387 */ /* 0x0005e20000100800 */
[C---:B---3--:R-:W-:Y:S01]  /*3500*/  IADD3 R8, R252.reuse, 0x83, RZ ;  /* 0x00000083fc087810 */ /* 0x048fe20007ffe0ff */
[C---:B------:R-:W-:Y:S01]  /*3510*/  IMAD.HI.U32 R4, R25.reuse, R140, RZ ;  /* 0x0000008c19047227 */ /* 0x040fe200078e00ff */
[----:B-1----:R-:W-:Y:S01]  /*3520*/  IADD3 R7, R252, 0x84, RZ ;  /* 0x00000084fc077810 */ /* 0x002fe20007ffe0ff */
[----:B------:R-:W-:Y:S01]  /*3530*/  STL [R1+0x1414], R11 ;  /* 0x0014140b01007387 */ /* 0x000fe20000100800 */
[----:B------:R-:W-:Y:S01]  /*3540*/  IABS R149, R15 ;  /* 0x0000000f00957213 */ /* 0x000fe20000000000 */
[C---:B------:R-:W-:Y:S01]  /*3550*/  IMAD.HI.U32 R0, R25.reuse, R148, RZ ;  /* 0x0000009419007227 */ /* 0x040fe200078e00ff */
[----:B------:R-:W-:Y:S01]  /*3560*/  IABS R153, R7 ;  /* 0x0000000700997213 */ /* 0x000fe20000000000 */
[----:B------:R1:W-:Y:S01]  /*3570*/  STL [R1+0x1418], R10 ;  /* 0x0014180a01007387 */ /* 0x0003e20000100800 */
[----:B------:R-:W-:Y:S01]  /*3580*/  IABS R152, R8 ;  /* 0x0000000800987213 */ /* 0x000fe20000000000 */
[----:B------:R-:W-:Y:S01]  /*3590*/  IMAD.HI.U32 R5, R25, R136, RZ ;  /* 0x0000008819057227 */ /* 0x000fe200078e00ff */
[----:B------:R-:W-:Y:S01]  /*35a0*/  IADD3 R0, -R0, RZ, RZ ;  /* 0x000000ff00007210 */ /* 0x000fe20007ffe1ff */
[----:B------:R3:W-:Y:S01]  /*35b0*/  STL [R1+0x141c], R8 ;  /* 0x00141c0801007387 */ /* 0x0007e20000100800 */
[----:B------:R-:W-:Y:S01]  /*35c0*/  IABS R150, R11 ;  /* 0x0000000b00967213 */ /* 0x000fe20000000000 */
[----:B------:R-:W-:Y:S01]  /*35d0*/  IMAD R142, R27, R2, R142 ;  /* 0x000000021b8e7224 */ /* 0x000fe200078e028e */
[C---:B--2---:R-:W-:Y:S01]  /*35e0*/  IADD3 R15, R252.reuse, 0x85, RZ ;  /* 0x00000085fc0f7810 */ /* 0x044fe20007ffe0ff */
[----:B------:R-:W-:Y:S01]  /*35f0*/  IMAD.MOV R3, RZ, RZ, -R3 ;  /* 0x000000ffff037224 */ /* 0x000fe200078e0a03 */
[----:B------:R2:W-:Y:S01]  /*3600*/  STL [R1+0x1420], R7 ;  /* 0x0014200701007387 */ /* 0x0005e20000100800 */
[----:B------:R-:W-:Y:S01]  /*3610*/  IMAD.MOV R4, RZ, RZ, -R4 ;  /* 0x000000ffff047224 */ /* 0x000fe200078e0a04 */
[C---:B-1----:R-:W-:Y:S01]  /*3620*/  IADD3 R10, R252.reuse, 0x87, RZ ;  /* 0x00000087fc0a7810 */ /* 0x042fe20007ffe0ff */
[----:B------:R-:W-:Y:S01]  /*3630*/  IMAD.HI.U32 R2, R25, R147, RZ ;  /* 0x0000009319027227 */ /* 0x000fe200078e00ff */
[C---:B------:R-:W-:Y:S01]  /*3640*/  IADD3 R11, R252.reuse, 0x86, RZ ;  /* 0x00000086fc0b7810 */ /* 0x040fe20007ffe0ff */
[----:B------:R1:W-:Y:S01]  /*3650*/  STL [R1+0x13f4], R15 ;  /* 0x0013f40f01007387 */ /* 0x0003e20000100800 */
[----:B------:R-:W-:Y:S01]  /*3660*/  IABS R156, R10 ;  /* 0x0000000a009c7213 */ /* 0x000fe20000000000 */
[----:B------:R-:W-:Y:S01]  /*3670*/  IMAD.MOV R5, RZ, RZ, -R5 ;  /* 0x000000ffff057224 */ /* 0x000fe200078e0a05 */
[C---:B---3--:R-:W-:Y:S01]  /*3680*/  IADD3 R8, R252.reuse, 0x88, RZ ;  /* 0x00000088fc087810 */ /* 0x048fe20007ffe0ff */
[C---:B------:R-:W-:Y:S01]  /*3690*/  IMAD R146, R27.reuse, R3, R146 ;  /* 0x000000031b927224 */ /* 0x040fe200078e0292 */
[----:B--2---:R-:W-:Y:S01]  /*36a0*/  IADD3 R7, R252, 0x89, RZ ;  /* 0x00000089fc077810 */ /* 0x004fe20007ffe0ff */
[----:B------:R-:W-:Y:S01]  /*36b0*/  IMAD R140, R27, R4, R140 ;  /* 0x000000041b8c7224 */ /* 0x000fe200078e028c */
[----:B------:R-:W-:Y:S01]  /*36c0*/  STL [R1+0x13fc], R11 ;  /* 0x0013fc0b01007387 */ /* 0x000fe20000100800 */
[----:B------:R-:W-:Y:S01]  /*36d0*/  IMAD.MOV R2, RZ, RZ, -R2 ;  /* 0x000000ffff027224 */ /* 0x000fe200078e0a02 */
[----:B------:R-:W-:Y:S01]  /*36e0*/  IABS R158, R7 ;  /* 0x00000007009e7213 */ /* 0x000fe20000000000 */
[----:B------:R-:W-:Y:S01]  /*36f0*/  IMAD.HI.U32 R3, R25, R151, RZ ;  /* 0x0000009719037227 */ /* 0x000fe200078e00ff */
[----:B------:R2:W-:Y:S01]  /*3700*/  STL [R1+0x1404], R10 ;  /* 0x0014040a01007387 */ /* 0x0005e20000100800 */
[----:B------:R-:W-:-:S02]  /*3710*/  IABS R157, R8 ;  /* 0x00000008009d7213 */ /* 0x000fc40000000000 */
[----:B------:R-:W-:Y:S01]  /*3720*/  IMAD.HI.U32 R4, R25, R145, RZ ;  /* 0x0000009119047227 */ /* 0x000fe200078e00ff */
[----:B------:R-:W-:Y:S01]  /*3730*/  IABS R154, R15 ;  /* 0x0000000f009a7213 */ /* 0x000fe20000000000 */
[----:B------:R3:W-:Y:S01]  /*3740*/  STL [R1+0x1408], R8 ;  /* 0x0014080801007387 */ /* 0x0007e20000100800 */
[----:B------:R-:W-:Y:S01]  /*3750*/  IABS R155, R11 ;  /* 0x0000000b009b7213 */ /* 0x000fe20000000000 */
[C---:B------:R-:W-:Y:S01]  /*3760*/  IMAD R148, R27.reuse, R0, R148 ;  /* 0x000000001b947224 */ /* 0x040fe200078e0294 */
[C---:B-1----:R-:W-:Y:S01]  /*3770*/  IADD3 R15, R252.reuse, 0x8a, RZ ;  /* 0x0000008afc0f7810 */ /* 0x042fe20007ffe0ff */
[----:B------:R-:W-:Y:S01]  /*3780*/  IMAD R136, R27, R5, R136 ;  /* 0x000000051b887224 */ /* 0x000fe200078e0288 */
[C---:B--2---:R-:W-:Y:S01]  /*3790*/  IADD3 R10, R252.reuse, 0x8c, RZ ;  /* 0x0000008cfc0a7810 */ /* 0x044fe20007ffe0ff */
[----:B------:R-:W-:Y:S01]  /*37a0*/  IMAD.HI.U32 R0, R25, R153, RZ ;  /* 0x0000009919007227 */ /* 0x000fe200078e00ff */
[----:B------:R1:W-:Y:S01]  /*37b0*/  STL [R1+0x140c], R7 ;  /* 0x00140c0701007387 */ /* 0x0003e20000100800 */
[----:B------:R-:W-:-:S02]  /*37c0*/  IADD3 R11, R252, 0x8b, RZ ;  /* 0x0000008bfc0b7810 */ /* 0x000fc40007ffe0ff */
[----:B------:R-:W-:Y:S01]  /*37d0*/  IMAD.HI.U32 R5, R25, R139, RZ ;  /* 0x0000008b19057227 */ /* 0x000fe200078e00ff */
[----:B------:R-:W-:Y:S01]  /*37e0*/  IABS R161, R10 ;  /* 0x0000000a00a17213 */ /* 0x000fe20000000000 */
[----:B------:R2:W-:Y:S01]  /*37f0*/  STL [R1+0x13d4], R15 ;  /* 0x0013d40f01007387 */ /* 0x0005e20000100800 */
[C---:B---3--:R-:W-:Y:S01]  /*3800*/  IADD3 R8, R252.reuse, 0x8d, RZ ;  /* 0x0000008dfc087810 */ /* 0x048fe20007ffe0ff */
[----:B------:R-:W-:Y:S01]  /*3810*/  IMAD R147, R27, R2, R147 ;  /* 0x000000021b937224 */ /* 0x000fe200078e0293 */
[----:B------:R-:W-:Y:S01]  /*3820*/  IABS R159, R15 ;  /* 0x0000000f009f7213 */ /* 0x000fe20000000000 */
[----:B------:R-:W-:Y:S01]  /*3830*/  IMAD.MOV R3, RZ, RZ, -R3 ;  /* 0x000000ffff037224 */ /* 0x000fe200078e0a03 */
[----:B-1----:R-:W-:Y:S01]  /*3840*/  IADD3 R7, R252, 0x8e, RZ ;  /* 0x0000008efc077810 */ /* 0x002fe20007ffe0ff */
[----:B------:R-:W-:Y:S01]  /*3850*/  IMAD.MOV R4, RZ, RZ, -R4 ;  /* 0x000000ffff047224 */ /* 0x000fe200078e0a04 */
[----:B------:R-:W-:Y:S01]  /*3860*/  STL [R1+0x13d8], R11 ;  /* 0x0013d80b01007387 */ /* 0x000fe20000100800 */
[----:B------:R-:W-:Y:S01]  /*3870*/  IMAD.HI.U32 R2, R25, R152, RZ ;  /* 0x0000009819027227 */ /* 0x000fe200078e00ff */
[----:B------:R-:W-:-:S02]  /*3880*/  IABS R163, R7 ;  /* 0x0000000700a37213 */ /* 0x000fc40000000000 */
[----:B------:R1:W-:Y:S01]  /*3890*/  STL [R1+0x13dc], R10 ;  /* 0x0013dc0a01007387 */ /* 0x0003e20000100800 */
[----:B------:R-:W-:Y:S01]  /*38a0*/  IMAD.MOV R0, RZ, RZ, -R0 ;  /* 0x000000ffff007224 */ /* 0x000fe200078e0a00 */
[----:B------:R-:W-:Y:S01]  /*38b0*/  IABS R162, R8 ;  /* 0x0000000800a27213 */ /* 0x000fe20000000000 */
[----:B------:R-:W-:Y:S01]  /*38c0*/  IMAD.MOV R5, RZ, RZ, -R5 ;  /* 0x000000ffff057224 */ /* 0x000fe200078e0a05 */
[----:B------:R3:W-:Y:S01]  /*38d0*/  STL [R1+0x13e4], R8 ;  /* 0x0013e40801007387 */ /* 0x0007e20000100800 */
[C---:B------:R-:W-:Y:S01]  /*38e0*/  IMAD R151, R27.reuse, R3, R151 ;  /* 0x000000031b977224 */ /* 0x040fe200078e0297 */
[----:B------:R-:W-:Y:S01]  /*38f0*/  IABS R160, R11 ;  /* 0x0000000b00a07213 */ /* 0x000fe20000000000 */
[----:B------:R-:W-:Y:S01]  /*3900*/  IMAD R145, R27, R4, R145 ;  /* 0x000000041b917224 */ /* 0x000fe200078e0291 */
[----:B------:R4:W-:Y:S01]  /*3910*/  STL [R1+0x13ec], R7 ;  /* 0x0013ec0701007387 */ /* 0x0009e20000100800 */
[----:B------:R-:W-:Y:S01]  /*3920*/  IMAD.MOV R2, RZ, RZ, -R2 ;  /* 0x000000ffff027224 */ /* 0x000fe200078e0a02 */
[C---:B--2---:R-:W-:Y:S01]  /*3930*/  IADD3 R15, R252.reuse, 0x8f, RZ ;  /* 0x0000008ffc0f7810 */ /* 0x044fe20007ffe0ff */
[----:B------:R-:W-:Y:S01]  /*3940*/  IMAD.HI.U32 R3, R25, R156, RZ ;  /* 0x0000009c19037227 */ /* 0x000fe200078e00ff */
[----:B-1----:R-:W-:-:S02]  /*3950*/  IADD3 R10, R252, 0x91, RZ ;  /* 0x00000091fc0a7810 */ /* 0x002fc40007ffe0ff */
[C---:B------:R-:W-:Y:S01]  /*3960*/  IADD3 R11, R252.reuse, 0x90, RZ ;  /* 0x00000090fc0b7810 */ /* 0x040fe20007ffe0ff */
[----:B------:R-:W-:Y:S01]  /*3970*/  IMAD.HI.U32 R4, R25, R150, RZ ;  /* 0x0000009619047227 */ /* 0x000fe200078e00ff */
[C---:B---3--:R-:W-:Y:S01]  /*3980*/  IADD3 R8, R252.reuse, 0x92, RZ ;  /* 0x00000092fc087810 */ /* 0x048fe20007ffe0ff */
[----:B------:R1:W-:Y:S01]  /*3990*/  STL [R1+0x13c0], R15 ;  /* 0x0013c00f01007387 */ /* 0x0003e20000100800 */
[----:B----4-:R-:W-:Y:S01]  /*39a0*/  IADD3 R7, R252, 0x93, RZ ;  /* 0x00000093fc077810 */ /* 0x010fe20007ffe0ff */
[C---:B------:R-:W-:Y:S01]  /*39b0*/  IMAD R153, R27.reuse, R0, R153 ;  /* 0x000000001b997224 */ /* 0x040fe200078e0299 */
[----:B------:R-:W-:Y:S01]  /*39c0*/  IABS R166, R10 ;  /* 0x0000000a00a67213 */ /* 0x000fe20000000000 */
[----:B------:R-:W-:Y:S01]  /*39d0*/  IMAD R139, R27, R5, R139 ;  /* 0x000000051b8b7224 */ /* 0x000fe200078e028b */
[----:B------:R-:W-:Y:S01]  /*39e0*/  IABS R168, R7 ;  /* 0x0000000700a87213 */ /* 0x000fe20000000000 */
[----:B------:R-:W-:Y:S01]  /*39f0*/  IMAD.HI.U32 R0, R25, R158, RZ ;  /* 0x0000009e19007227 */ /* 0x000fe200078e00ff */
[----:B------:R-:W-:Y:S01]  /*3a00*/  STL [R1+0x13c4], R11 ;  /* 0x0013c40b01007387 */ /* 0x000fe20000100800 */
[----:B------:R-:W-:-:S02]  /*3a10*/  IABS R167, R8 ;  /* 0x0000000800a77213 */ /* 0x000fc40000000000 */
[----:B------:R-:W-:Y:S01]  /*3a20*/  IMAD.HI.U32 R5, R25, R144, RZ ;  /* 0x0000009019057227 */ /* 0x000fe200078e00ff */
[----:B------:R2:W-:Y:S01]  /*3a30*/  STL [R1+0x13c8], R10 ;  /* 0x0013c80a01007387 */ /* 0x0005e20000100800 */
[----:B------:R-:W-:Y:S02]  /*3a40*/  IABS R164, R15 ;  /* 0x0000000f00a47213 */ /* 0x000fe40000000000 */
[----:B------:R-:W-:Y:S01]  /*3a50*/  IMAD R152, R27, R2, R152 ;  /* 0x000000021b987224 */ /* 0x000fe200078e0298 */
[----:B------:R3:W-:Y:S01]  /*3a60*/  STL [R1+0x13cc], R8 ;  /* 0x0013cc0801007387 */ /* 0x0007e20000100800 */
[----:B------:R-:W-:Y:S01]  /*3a70*/  IMAD.MOV R3, RZ, RZ, -R3 ;  /* 0x000000ffff037224 */ /* 0x000fe200078e0a03 */
[----:B------:R-:W-:Y:S01]  /*3a80*/  IABS R165, R11 ;  /* 0x0000000b00a57213 */ /* 0x000fe20000000000 */
[----:B------:R-:W-:Y:S01]  /*3a90*/  IMAD.MOV R4, RZ, RZ, -R4 ;  /* 0x000000ffff047224 */ /* 0x000fe200078e0a04 */
[----:B------:R4:W-:Y:S01]  /*3aa0*/  STL [R1+0x13d0], R7 ;  /* 0x0013d00701007387 */ /* 0x0009e20000100800 */
[----:B------:R-:W-:Y:S01]  /*3ab0*/  IMAD.HI.U32 R2, R25, R157, RZ ;  /* 0x0000009d19027227 */ /* 0x000fe200078e00ff */
[----:B-1----:R-:W-:-:S02]  /*3ac0*/  IADD3 R15, R252, 0x94, RZ ;  /* 0x00000094fc0f7810 */ /* 0x002fc40007ffe0ff */
[C---:B--2---:R-:W-:Y:S01]  /*3ad0*/  IADD3 R10, R252.reuse, 0x96, RZ ;  /* 0x00000096fc0a7810 */ /* 0x044fe20007ffe0ff */
[----:B------:R-:W-:Y:S01]  /*3ae0*/  IMAD.MOV R0, RZ, RZ, -R0 ;  /* 0x000000ffff007224 */ /* 0x000fe200078e0a00 */
[C---:B------:R-:W-:Y:S01]  /*3af0*/  IADD3 R11, R252.reuse, 0x95, RZ ;  /* 0x00000095fc0b7810 */ /* 0x040fe20007ffe0ff */
[----:B------:R-:W-:Y:S01]  /*3b00*/  IMAD.MOV R5, RZ, RZ, -R5 ;  /* 0x000000ffff057224 */ /* 0x000fe200078e0a05 */
[C---:B---3--:R-:W-:Y:S01]  /*3b10*/  IADD3 R8, R252.reuse, 0x97, RZ ;  /* 0x00000097fc087810 */ /* 0x048fe20007ffe0ff */
[C---:B------:R-:W-:Y:S01]  /*3b20*/  IMAD R156, R27.reuse, R3, R156 ;  /* 0x000000031b9c7224 */ /* 0x040fe200078e029c */
[----:B----4-:R-:W-:Y:S01]  /*3b30*/  IADD3 R7, R252, 0x98, RZ ;  /* 0x00000098fc077810 */ /* 0x010fe20007ffe0ff */
[----:B------:R-:W-:Y:S01]  /*3b40*/  IMAD R150, R27, R4, R150 ;  /* 0x000000041b967224 */ /* 0x000fe200078e0296 */
[----:B------:R-:W-:Y:S01]  /*3b50*/  IABS R171, R10 ;  /* 0x0000000a00ab7213 */ /* 0x000fe20000000000 */
[----:B------:R-:W-:Y:S01]  /*3b60*/  IMAD.MOV R2, RZ, RZ, -R2 ;  /* 0x000000ffff027224 */ /* 0x000fe200078e0a02 */
[----:B------:R1:W-:Y:S01]  /*3b70*/  STL [R1+0x13a4], R15 ;  /* 0x0013a40f01007387 */ /* 0x0003e20000100800 */
[----:B------:R-:W-:Y:S01]  /*3b80*/  IMAD.HI.U32 R3, R25, R161, RZ ;  /* 0x000000a119037227 */ /* 0x000fe200078e00ff */
[----:B------:R-:W-:-:S02]  /*3b90*/  IABS R173, R7 ;  /* 0x0000000700ad7213 */ /* 0x000fc40000000000 */
[----:B------:R-:W-:Y:S01]  /*3ba0*/  STL [R1+0x13ac], R11 ;  /* 0x0013ac0b01007387 */ /* 0x000fe20000100800 */
[----:B------:R-:W-:Y:S01]  /*3bb0*/  IMAD.HI.U32 R4, R25, R155, RZ ;  /* 0x0000009b19047227 */ /* 0x000fe200078e00ff */
[----:B------:R-:W-:Y:S02]  /*3bc0*/  IADD3 R3, -R3, RZ, RZ ;  /* 0x000000ff03037210 */ /* 0x000fe40007ffe1ff */
[----:B------:R2:W-:Y:S01]  /*3bd0*/  STL [R1+0x13b4], R10 ;  /* 0x0013b40a01007387 */ /* 0x0005e20000100800 */
[C---:B------:R-:W-:Y:S01]  /*3be0*/  IMAD R158, R27.reuse, R0, R158 ;  /* 0x000000001b9e7224 */ /* 0x040fe200078e029e */
[----:B------:R-:W-:Y:S01]  /*3bf0*/  IABS R172, R8 ;  /* 0x0000000800ac7213 */ /* 0x000fe20000000000 */
[----:B------:R-:W-:Y:S01]  /*3c00*/  IMAD R144, R27, R5, R144 ;  /* 0x000000051b907224 */ /* 0x000fe200078e0290 */
[----:B------:R-:W-:Y:S01]  /*3c10*/  IABS R169, R15 ;  /* 0x0000000f00a97213 */ /* 0x000fe20000000000 */
[----:B------:R-:W-:Y:S01]  /*3c20*/  IMAD.HI.U32 R0, R25, R163, RZ ;  /* 0x000000a319007227 */ /* 0x000fe200078e00ff */
[----:B------:R3:W-:Y:S01]  /*3c30*/  STL [R1+0x13b8], R8 ;  /* 0x0013b80801007387 */ /* 0x0007e20000100800 */
[----:B------:R-:W-:-:S02]  /*3c40*/  IABS R170, R11 ;  /* 0x0000000b00aa7213 */ /* 0x000fc40000000000 */
[----:B------:R-:W-:Y:S01]  /*3c50*/  IMAD.HI.U32 R5, R25, R149, RZ ;  /* 0x0000009519057227 */ /* 0x000fe200078e00ff */
[----:B------:R4:W-:Y:S01]  /*3c60*/  STL [R1+0x13bc], R7 ;  /* 0x0013bc0701007387 */ /* 0x0009e20000100800 */
[C---:B-1----:R-:W-:Y:S02]  /*3c70*/  IADD3 R15, R252.reuse, 0x99, RZ ;  /* 0x00000099fc0f7810 */ /* 0x042fe40007ffe0ff */
[----:B------:R-:W-:Y:S01]  /*3c80*/  IMAD R157, R27, R2, R157 ;  /* 0x000000021b9d7224 */ /* 0x000fe200078e029d */
[C---:B--2---:R-:W-:Y:S01]  /*3c90*/  IADD3 R10, R252.reuse, 0x9b, RZ ;  /* 0x0000009bfc0a7810 */ /* 0x044fe20007ffe0ff */
[----:B------:R-:W-:Y:S01]  /*3ca0*/  IMAD.MOV R4, RZ, RZ, -R4 ;  /* 0x000000ffff047224 */ /* 0x000fe200078e0a04 */
[C---:B------:R-:W-:Y:S01]  /*3cb0*/  IADD3 R11, R252.reuse, 0x9a, RZ ;  /* 0x0000009afc0b7810 */ /* 0x040fe20007ffe0ff */
[----:B------:R-:W-:Y:S01]  /*3cc0*/  IMAD.HI.U32 R2, R25, R162, RZ ;  /* 0x000000a219027227 */ /* 0x000fe200078e00ff */
[C---:B---3--:R-:W-:Y:S01]  /*3cd0*/  IADD3 R8, R252.reuse, 0x9c, RZ ;  /* 0x0000009cfc087810 */ /* 0x048fe20007ffe0ff */
[----:B------:R1:W-:Y:S01]  /*3ce0*/  STL [R1+0x1384], R15 ;  /* 0x0013840f01007387 */ /* 0x0003e20000100800 */
[----:B----4-:R-:W-:Y:S01]  /*3cf0*/  IADD3 R7, R252, 0x9d, RZ ;  /* 0x0000009dfc077810 */ /* 0x010fe20007ffe0ff */
[----:B------:R-:W-:Y:S01]  /*3d00*/  IMAD.MOV R0, RZ, RZ, -R0 ;  /* 0x000000ffff007224 */ /* 0x000fe200078e0a00 */
[----:B------:R-:W-:Y:S01]  /*3d10*/  IABS R176, R10 ;  /* 0x0000000a00b07213 */ /* 0x000fe20000000000 */
[----:B------:R-:W-:Y:S01]  /*3d20*/  IMAD.MOV R5, RZ, RZ, -R5 ;  /* 0x000000ffff057224 */ /* 0x000fe200078e0a05 */
[----:B------:R-:W-:Y:S01]  /*3d30*/  IABS R178, R7 ;  /* 0x0000000700b27213 */ /* 0x000fe20000000000 */
[----:B------:R-:W-:Y:S01]  /*3d40*/  IMAD R155, R27, R4, R155 ;  /* 0x000000041b9b7224 */ /* 0x000fe200078e029b */
[----:B------:R-:W-:Y:S01]  /*3d50*/  STL [R1+0x1388], R11 ;  /* 0x0013880b01007387 */ /* 0x000fe20000100800 */
[----:B------:R-:W-:Y:S01]  /*3d60*/  IMAD.MOV R2, RZ, RZ, -R2 ;  /* 0x000000ffff027224 */ /* 0x000fe200078e0a02 */
[----:B------:R-:W-:Y:S01]  /*3d70*/  IABS R177, R8 ;  /* 0x0000000800b17213 */ /* 0x000fe20000000000 */
[----:B------:R-:W-:Y:S01]  /*3d80*/  IMAD.HI.U32 R4, R25, R160, RZ ;  /* 0x000000a019047227 */ /* 0x000fe200078e00ff */
[----:B------:R2:W-:Y:S01]  /*3d90*/  STL [R1+0x138c], R10 ;  /* 0x00138c0a01007387 */ /* 0x0005e20000100800 */
[----:B------:R-:W-:-:S02]  /*3da0*/  IABS R174, R15 ;  /* 0x0000000f00ae7213 */ /* 0x000fc40000000000 */
[C---:B------:R-:W-:Y:S01]  /*3db0*/  IMAD R161, R27.reuse, R3, R161 ;  /* 0x000000031ba17224 */ /* 0x040fe200078e02a1 */
[----:B------:R3:W-:Y:S01]  /*3dc0*/  STL [R1+0x1394], R8 ;  /* 0x0013940801007387 */ /* 0x0007e20000100800 */
[----:B------:R-:W-:Y:S01]  /*3dd0*/  IMAD R163, R27, R0, R163 ;  /* 0x000000001ba37224 */ /* 0x000fe200078e02a3 */
[----:B------:R-:W-:Y:S01]  /*3de0*/  IABS R175, R11 ;  /* 0x0000000b00af7213 */ /* 0x000fe20000000000 */
[----:B------:R-:W-:Y:S01]  /*3df0*/  IMAD.HI.U32 R3, R25, R166, RZ ;  /* 0x000000a619037227 */ /* 0x000fe200078e00ff */
[----:B------:R4:W-:Y:S01]  /*3e00*/  STL [R1+0x139c], R7 ;  /* 0x00139c0701007387 */ /* 0x0009e20000100800 */
[C---:B-1----:R-:W-:Y:S02]  /*3e10*/  IADD3 R15, R252.reuse, 0x9e, RZ ;  /* 0x0000009efc0f7810 */ /* 0x042fe40007ffe0ff */
[----:B------:R-:W-:Y:S01]  /*3e20*/  IMAD R149, R27, R5, R149 ;  /* 0x000000051b957224 */ /* 0x000fe200078e0295 */
[C---:B--2---:R-:W-:Y:S01]  /*3e30*/  IADD3 R10, R252.reuse, 0xa0, RZ ;  /* 0x000000a0fc0a7810 */ /* 0x044fe20007ffe0ff */
[C---:B------:R-:W-:Y:S01]  /*3e40*/  IMAD.HI.U32 R0, R25.reuse, R168, RZ ;  /* 0x000000a819007227 */ /* 0x040fe200078e00ff */
[C---:B------:R-:W-:Y:S01]  /*3e50*/  IADD3 R11, R252.reuse, 0x9f, RZ ;  /* 0x0000009ffc0b7810 */ /* 0x040fe20007ffe0ff */
[----:B------:R1:W-:Y:S01]  /*3e60*/  STL [R1+0x1380], R15 ;  /* 0x0013800f01007387 */ /* 0x0003e20000100800 */
[C---:B---3--:R-:W-:Y:S01]  /*3e70*/  IADD3 R8, R252.reuse, 0xa1, RZ ;  /* 0x000000a1fc087810 */ /* 0x048fe20007ffe0ff */
[----:B------:R-:W-:Y:S01]  /*3e80*/  IMAD.HI.U32 R5, R25, R154, RZ ;  /* 0x0000009a19057227 */ /* 0x000fe200078e00ff */
[----:B----4-:R-:W-:Y:S01]  /*3e90*/  IADD3 R7, R252, 0xa2, RZ ;  /* 0x000000a2fc077810 */ /* 0x010fe20007ffe0ff */
[----:B------:R-:W-:Y:S01]  /*3ea0*/  STL [R1+0x1374], R11 ;  /* 0x0013740b01007387 */ /* 0x000fe20000100800 */
[----:B------:R-:W-:Y:S01]  /*3eb0*/  IABS R181, R10 ;  /* 0x0000000a00b57213 */ /* 0x000fe20000000000 */
[----:B------:R-:W-:Y:S01]  /*3ec0*/  IMAD R162, R27, R2, R162 ;  /* 0x000000021ba27224 */ /* 0x000fe200078e02a2 */
[----:B------:R-:W-:Y:S01]  /*3ed0*/  IABS R183, R7 ;  /* 0x0000000700b77213 */ /* 0x000fe20000000000 */
[----:B------:R-:W-:Y:S01]  /*3ee0*/  IMAD.MOV R4, RZ, RZ, -R4 ;  /* 0x000000ffff047224 */ /* 0x000fe200078e0a04 */
[----:B------:R2:W-:Y:S01]  /*3ef0*/  STL [R1+0x1368], R10 ;  /* 0x0013680a01007387 */ /* 0x0005e20000100800 */
[----:B------:R-:W-:Y:S01]  /*3f00*/  IMAD.HI.U32 R2, R25, R167, RZ ;  /* 0x000000a719027227 */ /* 0x000fe200078e00ff */
[----:B------:R-:W-:-:S02]  /*3f10*/  IABS R182, R8 ;  /* 0x0000000800b67213 */ /* 0x000fc40000000000 */
[----:B------:R-:W-:Y:S01]  /*3f20*/  IABS R179, R15 ;  /* 0x0000000f00b37213 */ /* 0x000fe20000000000 */
[----:B------:R-:W-:Y:S01]  /*3f30*/  IMAD.MOV R3, RZ, RZ, -R3 ;  /* 0x000000ffff037224 */ /* 0x000fe200078e0a03 */
[----:B------:R3:W-:Y:S01]  /*3f40*/  STL [R1+0x1360], R8 ;  /* 0x0013600801007387 */ /* 0x0007e20000100800 */
[----:B------:R-:W-:Y:S01]  /*3f50*/  IMAD.MOV R0, RZ, RZ, -R0 ;  /* 0x000000ffff007224 */ /* 0x000fe200078e0a00 */
[----:B------:R-:W-:Y:S01]  /*3f60*/  IABS R180, R11 ;  /* 0x0000000b00b47213 */ /* 0x000fe20000000000 */
[----:B------:R-:W-:Y:S01]  /*3f70*/  IMAD.MOV R5, RZ, RZ, -R5 ;  /* 0x000000ffff057224 */ /* 0x000fe200078e0a05 */
[----:B------:R4:W-:Y:S01]  /*3f80*/  STL [R1+0x135c], R7 ;  /* 0x00135c0701007387 */ /* 0x0009e20000100800 */
[----:B------:R-:W-:Y:S01]  /*3f90*/  IMAD R160, R27, R4, R160 ;  /* 0x000000041ba07224 */ /* 0x000fe200078e02a0 */
[C---:B-1----:R-:W-:Y:S01]  /*3fa0*/  IADD3 R15, R252.reuse, 0xa3, RZ ;  /* 0x000000a3fc0f7810 */ /* 0x042fe20007ffe0ff */
[----:B------:R-:W-:Y:S01]  /*3fb0*/  IMAD.MOV R2, RZ, RZ, -R2 ;  /* 0x000000ffff027224 */ /* 0x000fe200078e0a02 */
[C---:B--2---:R-:W-:Y:S01]  /*3fc0*/  IADD3 R10, R252.reuse, 0xa5, RZ ;  /* 0x000000a5fc0a7810 */ /* 0x044fe20007ffe0ff */
[----:B------:R-:W-:Y:S01]  /*3fd0*/  IMAD.HI.U32 R4, R25, R165, RZ ;  /* 0x000000a519047227 */ /* 0x000fe200078e00ff */
[C---:B------:R-:W-:Y:S01]  /*3fe0*/  IADD3 R11, R252.reuse, 0xa4, RZ ;  /* 0x000000a4fc0b7810 */ /* 0x040fe20007ffe0ff */
[----:B------:R1:W-:Y:S01]  /*3ff0*/  STL [R1+0x1344], R15 ;  /* 0x0013440f01007387 */ /* 0x0003e20000100800 */
[C---:B---3--:R-:W-:Y:S01]  /*4000*/  IADD3 R8, R252.reuse, 0xa6, RZ ;  /* 0x000000a6fc087810 */ /* 0x048fe20007ffe0ff */
[C---:B------:R-:W-:Y:S01]  /*4010*/  IMAD R166, R27.reuse, R3, R166 ;  /* 0x000000031ba67224 */ /* 0x040fe200078e02a6 */
[----:B----4-:R-:W-:Y:S01]  /*4020*/  IADD3 R7, R252, 0xa7, RZ ;  /* 0x000000a7fc077810 */ /* 0x010fe20007ffe0ff */
[----:B------:R-:W-:Y:S01]  /*4030*/  IMAD R168, R27, R0, R168 ;  /* 0x000000001ba87224 */ /* 0x000fe200078e02a8 */
[----:B------:R-:W-:Y:S01]  /*4040*/  IABS R186, R10 ;  /* 0x0000000a00ba7213 */ /* 0x000fe20000000000 */
[----:B------:R-:W-:Y:S01]  /*4050*/  IMAD.HI.U32 R3, R25, R171, RZ ;  /* 0x000000ab19037227 */ /* 0x000fe200078e00ff */
[----:B------:R-:W-:Y:S01]  /*4060*/  IABS R188, R7 ;  /* 0x0000000700bc7213 */ /* 0x000fe20000000000 */
[----:B------:R-:W-:Y:S01]  /*4070*/  STL [R1+0x1340], R11 ;  /* 0x0013400b01007387 */ /* 0x000fe20000100800 */
        /* <DEDUP_REMOVED lines=10> */
[----:B------:R1:W-:Y:S01]  /*4120*/  STL [R1+0x1334], R7 ;  /* 0x0013340701007387 */ /* 0x0003e20000100800 */
[----:B------:R-:W-:Y:S01]  /*4130*/  IMAD.MOV R4, RZ, RZ, -R4 ;  /* 0x000000ffff047224 */ /* 0x000fe200078e0a04 */
[C---:B--2---:R-:W-:Y:S01]  /*4140*/  IADD3 R10, R252.reuse, 0xaa, RZ ;  /* 0x000000aafc0a7810 */ /* 0x044fe20007ffe0ff */
[----:B------:R-:W-:Y:S01]  /*4150*/  IMAD.HI.U32 R2, R25, R172, RZ ;  /* 0x000000ac19027227 */ /* 0x000fe200078e00ff */
[C---:B------:R-:W-:Y:S01]  /*4160*/  IADD3 R11, R252.reuse, 0xa9, RZ ;  /* 0x000000a9fc0b7810 */ /* 0x040fe20007ffe0ff */
[----:B------:R2:W-:Y:S01]  /*4170*/  STL [R1+0x131c], R15 ;  /* 0x00131c0f01007387 */ /* 0x0005e20000100800 */
[C---:B---3--:R-:W-:Y:S01]  /*4180*/  IADD3 R8, R252.reuse, 0xab, RZ ;  /* 0x000000abfc087810 */ /* 0x048fe20007ffe0ff */
[----:B------:R-:W-:Y:S01]  /*4190*/  IMAD.MOV R3, RZ, RZ, -R3 ;  /* 0x000000ffff037224 */ /* 0x000fe200078e0a03 */
[----:B------:R-:W-:Y:S01]  /*41a0*/  IABS R191, R10 ;  /* 0x0000000a00bf7213 */ /* 0x000fe20000000000 */
[----:B------:R-:W-:Y:S01]  /*41b0*/  IMAD.MOV R0, RZ, RZ, -R0 ;  /* 0x000000ffff007224 */ /* 0x000fe200078e0a00 */
[----:B-1----:R-:W-:Y:S01]  /*41c0*/  IADD3 R7, R252, 0xac, RZ ;  /* 0x000000acfc077810 */ /* 0x002fe20007ffe0ff */
[----:B------:R-:W-:Y:S01]  /*41d0*/  IMAD.MOV R5, RZ, RZ, -R5 ;  /* 0x000000ffff057224 */ /* 0x000fe200078e0a05 */
[----:B------:R-:W-:Y:S01]  /*41e0*/  STL [R1+0x1318], R11 ;  /* 0x0013180b01007387 */ /* 0x000fe20000100800 */
[----:B------:R-:W-:Y:S01]  /*41f0*/  IMAD R165, R27, R4, R165 ;  /* 0x000000041ba57224 */ /* 0x000fe200078e02a5 */
[----:B------:R-:W-:Y:S01]  /*4200*/  IABS R193, R7 ;  /* 0x0000000700c17213 */ /* 0x000fe20000000000 */
[----:B------:R-:W-:Y:S01]  /*4210*/  IMAD.MOV R2, RZ, RZ, -R2 ;  /* 0x000000ffff027224 */ /* 0x000fe200078e0a02 */
[----:B------:R1:W-:Y:S01]  /*4220*/  STL [R1+0x1314], R10 ;  /* 0x0013140a01007387 */ /* 0x0003e20000100800 */
[----:B------:R-:W-:Y:S01]  /*4230*/  IMAD.HI.U32 R4, R25, R170, RZ ;  /* 0x000000aa19047227 */ /* 0x000fe200078e00ff */
[----:B------:R-:W-:-:S02]  /*4240*/  IABS R189, R15 ;  /* 0x0000000f00bd7213 */ /* 0x000fc40000000000 */
[----:B------:R-:W-:Y:S01]  /*4250*/  STL [R1+0x130c], R8 ;  /* 0x00130c0801007387 */ /* 0x000fe20000100800 */
[C---:B------:R-:W-:Y:S01]  /*4260*/  IMAD R171, R27.reuse, R3, R171 ;  /* 0x000000031bab7224 */ /* 0x040fe200078e02ab */
[----:B------:R-:W-:Y:S01]  /*4270*/  IABS R190, R11 ;  /* 0x0000000b00be7213 */ /* 0x000fe20000000000 */
[----:B------:R-:W-:Y:S01]  /*4280*/  IMAD R173, R27, R0, R173 ;  /* 0x000000001bad7224 */ /* 0x000fe200078e02ad */
[----:B------:R3:W-:Y:S01]  /*4290*/  STL [R1+0x1300], R7 ;  /* 0x0013000701007387 */ /* 0x0007e20000100800 */
[----:B------:R-:W-:Y:S01]  /*42a0*/  IMAD.HI.U32 R3, R25, R176, RZ ;  /* 0x000000b019037227 */ /* 0x000fe200078e00ff */
[----:B------:R-:W-:Y:S02]  /*42b0*/  IABS R192, R8 ;  /* 0x0000000800c07213 */ /* 0x000fe40000000000 */
[C---:B--2---:R-:W-:Y:S01]  /*42c0*/  IADD3 R15, R252.reuse, 0xad, RZ ;  /* 0x000000adfc0f7810 */ /* 0x044fe20007ffe0ff */
[----:B------:R-:W-:Y:S01]  /*42d0*/  IMAD R159, R27, R5, R159 ;  /* 0x000000051b9f7224 */ /* 0x000fe200078e029f */
[C---:B-1----:R-:W-:Y:S01]  /*42e0*/  IADD3 R10, R252.reuse, 0xaf, RZ ;  /* 0x000000affc0a7810 */ /* 0x042fe20007ffe0ff */
[C---:B------:R-:W-:Y:S01]  /*42f0*/  IMAD.HI.U32 R0, R25.reuse, R178, RZ ;  /* 0x000000b219007227 */ /* 0x040fe200078e00ff */
[C---:B------:R-:W-:Y:S01]  /*4300*/  IADD3 R11, R252.reuse, 0xae, RZ ;  /* 0x000000aefc0b7810 */ /* 0x040fe20007ffe0ff */
[----:B------:R1:W-:Y:S01]  /*4310*/  STL [R1+0x12f4], R15 ;  /* 0x0012f40f01007387 */ /* 0x0003e20000100800 */
[C---:B---3--:R-:W-:Y:S01]  /*4320*/  IADD3 R7, R252.reuse, 0xb1, RZ ;  /* 0x000000b1fc077810 */ /* 0x048fe20007ffe0ff */
[----:B------:R-:W-:Y:S01]  /*4330*/  IMAD.HI.U32 R5, R25, R164, RZ ;  /* 0x000000a419057227 */ /* 0x000fe200078e00ff */
[----:B------:R-:W-:Y:S01]  /*4340*/  IADD3 R8, R252, 0xb0, RZ ;  /* 0x000000b0fc087810 */ /* 0x000fe20007ffe0ff */
        /* <DEDUP_REMOVED lines=8> */
[----:B------:R-:W-:Y:S01]  /*43d0*/  STL [R1+0x12d4], R8 ;  /* 0x0012d40801007387 */ /* 0x000fe20000100800 */
[----:B------:R-:W-:Y:S01]  /*43e0*/  IMAD.MOV R3, RZ, RZ, -R3 ;  /* 0x000000ffff037224 */ /* 0x000fe200078e0a03 */
[----:B------:R-:W-:Y:S01]  /*43f0*/  IABS R195, R11 ;  /* 0x0000000b00c37213 */ /* 0x000fe20000000000 */
[----:B------:R-:W-:Y:S01]  /*4400*/  IMAD.MOV R0, RZ, RZ, -R0 ;  /* 0x000000ffff007224 */ /* 0x000fe200078e0a00 */
[----:B------:R3:W-:Y:S01]  /*4410*/  STL [R1+0x12d0], R7 ;  /* 0x0012d00701007387 */ /* 0x0007e20000100800 */
[----:B------:R-:W-:Y:S01]  /*4420*/  IMAD.MOV R5, RZ, RZ, -R5 ;  /* 0x000000ffff057224 */ /* 0x000fe200078e0a05 */
[----:B------:R-:W-:Y:S01]  /*4430*/  IABS R197, R8 ;  /* 0x0000000800c57213 */ /* 0x000fe20000000000 */
[----:B------:R-:W-:Y:S01]  /*4440*/  IMAD R170, R27, R4, R170 ;  /* 0x000000041baa7224 */ /* 0x000fe200078e02aa */
[C---:B-1----:R-:W-:Y:S01]  /*4450*/  IADD3 R15, R252.reuse, 0xb2, RZ ;  /* 0x000000b2fc0f7810 */ /* 0x042fe20007ffe0ff */
[----:B------:R-:W-:Y:S01]  /*4460*/  IMAD.MOV R2, RZ, RZ, -R2 ;  /* 0x000000ffff027224 */ /* 0x000fe200078e0a02 */
[C---:B--2---:R-:W-:Y:S01]  /*4470*/  IADD3 R10, R252.reuse, 0xb4, RZ ;  /* 0x000000b4fc0a7810 */ /* 0x044fe20007ffe0ff */
[----:B------:R-:W-:Y:S01]  /*4480*/  IMAD.HI.U32 R4, R25, R175, RZ ;  /* 0x000000af19047227 */ /* 0x000fe200078e00ff */
[C---:B------:R-:W-:Y:S01]  /*4490*/  IADD3 R11, R252.reuse, 0xb3, RZ ;  /* 0x000000b3fc0b7810 */ /* 0x040fe20007ffe0ff */
[----:B------:R-:W-:Y:S01]  /*44a0*/  STL [R1+0x12b8], R15 ;  /* 0x0012b80f01007387 */ /* 0x000fe20000100800 */
[C---:B---3--:R-:W-:Y:S01]  /*44b0*/  IADD3 R7, R252.reuse, 0xb6, RZ ;  /* 0x000000b6fc077810 */ /* 0x048fe20007ffe0ff */
[C---:B------:R-:W-:Y:S01]  /*44c0*/  IMAD R176, R27.reuse, R3, R176 ;  /* 0x000000031bb07224 */ /* 0x040fe200078e02b0 */
[----:B------:R-:W-:Y:S01]  /*44d0*/  IADD3 R8, R252, 0xb5, RZ ;  /* 0x000000b5fc087810 */ /* 0x000fe20007ffe0ff */
[----:B------:R-:W-:Y:S01]  /*44e0*/  IMAD R178, R27, R0, R178 ;  /* 0x000000001bb27224 */ /* 0x000fe200078e02b2 */
[----:B------:R-:W-:Y:S01]  /*44f0*/  IABS R201, R10 ;  /* 0x0000000a00c97213 */ /* 0x000fe20000000000 */
[----:B------:R-:W-:Y:S01]  /*4500*/  IMAD.HI.U32 R3, R25, R181, RZ ;  /* 0x000000b519037227 */ /* 0x000fe200078e00ff */
[----:B------:R-:W-:Y:S01]  /*4510*/  IABS R203, R7 ;  /* 0x0000000700cb7213 */ /* 0x000fe20000000000 */
[----:B------:R1:W-:Y:S01]  /*4520*/  STL [R1+0x12b4], R11 ;  /* 0x0012b40b01007387 */ /* 0x0003e20000100800 */
        /* <DEDUP_REMOVED lines=12> */
[----:B--2---:R-:W-:Y:S01]  /*45f0*/  IADD3 R10, R252, 0xb9, RZ ;  /* 0x000000b9fc0a7810 */ /* 0x004fe20007ffe0ff */
[----:B------:R-:W-:Y:S01]  /*4600*/  IMAD.HI.U32 R2, R25, R182, RZ ;  /* 0x000000b619027227 */ /* 0x000fe200078e00ff */
[----:B------:R-:W-:Y:S01]  /*4610*/  STL [R1+0x1290], R24 ;  /* 0x0012901801007387 */ /* 0x000fe20000100800 */
[----:B------:R-:W-:-:S02]  /*4620*/  IABS R205, R11 ;  /* 0x0000000b00cd7213 */ /* 0x000fc40000000000 */
[----:B------:R-:W-:Y:S01]  /*4630*/  IMAD.MOV R3, RZ, RZ, -R3 ;  /* 0x000000ffff037224 */ /* 0x000fe200078e0a03 */
[C---:B---3--:R-:W-:Y:S01]  /*4640*/  IADD3 R8, R252.reuse, 0xba, RZ ;  /* 0x000000bafc087810 */ /* 0x048fe20007ffe0ff */
[----:B------:R-:W-:Y:S01]  /*4650*/  IMAD.MOV R0, RZ, RZ, -R0 ;  /* 0x000000ffff007224 */ /* 0x000fe200078e0a00 */
[----:B-1----:R-:W-:Y:S01]  /*4660*/  IADD3 R7, R252, 0xbb, RZ ;  /* 0x000000bbfc077810 */ /* 0x002fe20007ffe0ff */
[----:B------:R-:W-:Y:S01]  /*4670*/  IMAD.MOV R5, RZ, RZ, -R5 ;  /* 0x000000ffff057224 */ /* 0x000fe200078e0a05 */
[----:B------:R-:W-:Y:S01]  /*4680*/  IABS R206, R10 ;  /* 0x0000000a00ce7213 */ /* 0x000fe20000000000 */
[----:B------:R-:W-:Y:S01]  /*4690*/  IMAD R175, R27, R4, R175 ;  /* 0x000000041baf7224 */ /* 0x000fe200078e02af */
[----:B------:R-:W-:Y:S01]  /*46a0*/  IABS R208, R7 ;  /* 0x0000000700d07213 */ /* 0x000fe20000000000 */
[----:B------:R-:W-:Y:S01]  /*46b0*/  IMAD.MOV R2, RZ, RZ, -R2 ;  /* 0x000000ffff027224 */ /* 0x000fe200078e0a02 */
[----:B------:R1:W-:Y:S01]  /*46c0*/  STL [R1+0x128c], R11 ;  /* 0x00128c0b01007387 */ /* 0x0003e20000100800 */
[----:B------:R-:W-:Y:S01]  /*46d0*/  IMAD.HI.U32 R4, R25, R180, RZ ;  /* 0x000000b419047227 */ /* 0x000fe200078e00ff */
[----:B------:R-:W-:-:S02]  /*46e0*/  IABS R207, R8 ;  /* 0x0000000800cf7213 */ /* 0x000fc40000000000 */
[----:B------:R2:W-:Y:S01]  /*46f0*/  STL [R1+0x1288], R10 ;  /* 0x0012880a01007387 */ /* 0x0005e20000100800 */
[C---:B------:R-:W-:Y:S01]  /*4700*/  IMAD R181, R27.reuse, R3, R181 ;  /* 0x000000031bb57224 */ /* 0x040fe200078e02b5 */
[C---:B------:R-:W-:Y:S01]  /*4710*/  IADD3 R15, R252.reuse, 0xbc, RZ ;  /* 0x000000bcfc0f7810 */ /* 0x040fe20007ffe0ff */
[----:B------:R-:W-:Y:S01]  /*4720*/  IMAD R183, R27, R0, R183 ;  /* 0x000000001bb77224 */ /* 0x000fe200078e02b7 */
[----:B------:R-:W-:Y:S01]  /*4730*/  STL [R1+0x1280], R8 ;  /* 0x0012800801007387 */ /* 0x000fe20000100800 */
[----:B------:R-:W-:Y:S01]  /*4740*/  IMAD.HI.U32 R3, R25, R186, RZ ;  /* 0x000000ba19037227 */ /* 0x000fe200078e00ff */
[C---:B-1----:R-:W-:Y:S02]  /*4750*/  IADD3 R11, R252.reuse, 0xbd, RZ ;  /* 0x000000bdfc0b7810 */ /* 0x042fe40007ffe0ff */
[----:B------:R1:W-:Y:S01]  /*4760*/  STL [R1+0x1274], R7 ;  /* 0x0012740701007387 */ /* 0x0003e20000100800 */
[----:B------:R-:W-:Y:S01]  /*4770*/  IMAD R169, R27, R5, R169 ;  /* 0x000000051ba97224 */ /* 0x000fe200078e02a9 */
[----:B--2---:R-:W-:Y:S01]  /*4780*/  IADD3 R10, R252, 0xbe, RZ ;  /* 0x000000befc0a7810 */ /* 0x004fe20007ffe0ff */
[----:B------:R-:W-:Y:S01]  /*4790*/  IMAD.HI.U32 R0, R25, R188, RZ ;  /* 0x000000bc19007227 */ /* 0x000fe200078e00ff */
[----:B------:R2:W-:Y:S01]  /*47a0*/  STL [R1+0x1250], R15 ;  /* 0x0012500f01007387 */ /* 0x0005e20000100800 */
[----:B------:R-:W-:-:S02]  /*47b0*/  IABS R209, R15 ;  /* 0x0000000f00d17213 */ /* 0x000fc40000000000 */
[----:B------:R-:W-:Y:S01]  /*47c0*/  IMAD.HI.U32 R5, R25, R174, RZ ;  /* 0x000000ae19057227 */ /* 0x000fe200078e00ff */
[----:B------:R-:W-:Y:S01]  /*47d0*/  IABS R211, R10 ;  /* 0x0000000a00d37213 */ /* 0x000fe20000000000 */
[----:B------:R-:W-:Y:S01]  /*47e0*/  STL [R1+0x1248], R11 ;  /* 0x0012480b01007387 */ /* 0x000fe20000100800 */
[C---:B-1----:R-:W-:Y:S01]  /*47f0*/  IADD3 R7, R252.reuse, 0xc0, RZ ;  /* 0x000000c0fc077810 */ /* 0x042fe20007ffe0ff */
[----:B------:R-:W-:Y:S01]  /*4800*/  IMAD R182, R27, R2, R182 ;  /* 0x000000021bb67224 */ /* 0x000fe200078e02b6 */
[----:B------:R-:W-:Y:S01]  /*4810*/  IADD3 R5, -R5, RZ, RZ ;  /* 0x000000ff05057210 */ /* 0x000fe20007ffe1ff */
[----:B------:R-:W-:Y:S01]  /*4820*/  IMAD.MOV R4, RZ, RZ, -R4 ;  /* 0x000000ffff047224 */ /* 0x000fe200078e0a04 */
[----:B------:R-:W-:Y:S01]  /*4830*/  IADD3 R8, R252, 0xbf, RZ ;  /* 0x000000bffc087810 */ /* 0x000fe20007ffe0ff */
[----:B------:R-:W-:Y:S01]  /*4840*/  IMAD.HI.U32 R2, R25, R187, RZ ;  /* 0x000000bb19027227 */ /* 0x000fe200078e00ff */
[----:B------:R-:W-:Y:S01]  /*4850*/  IABS R213, R7 ;  /* 0x0000000700d57213 */ /* 0x000fe20000000000 */
[----:B------:R1:W-:Y:S01]  /*4860*/  STL [R1+0x1244], R10 ;  /* 0x0012440a01007387 */ /* 0x0003e20000100800 */
[----:B------:R-:W-:Y:S01]  /*4870*/  IABS R212, R8 ;  /* 0x0000000800d47213 */ /* 0x000fe20000000000 */
        /* <DEDUP_REMOVED lines=8> */
[C---:B-1----:R-:W-:Y:S01]  /*4900*/  IADD3 R10, R252.reuse, 0xc3, RZ ;  /* 0x000000c3fc0a7810 */ /* 0x042fe20007ffe0ff */
[C---:B------:R-:W-:Y:S01]  /*4910*/  IMAD R186, R27.reuse, R3, R186 ;  /* 0x000000031bba7224 */ /* 0x040fe200078e02ba */
[----:B------:R1:W-:Y:S01]  /*4920*/  STL [R1+0x1264], R7 ;  /* 0x0012640701007387 */ /* 0x0003e20000100800 */
[----:B------:R-:W-:Y:S01]  /*4930*/  IMAD R188, R27, R0, R188 ;  /* 0x000000001bbc7224 */ /* 0x000fe200078e02bc */
[C---:B------:R-:W-:Y:S01]  /*4940*/  IADD3 R11, R252.reuse, 0xc2, RZ ;  /* 0x000000c2fc0b7810 */ /* 0x040fe20007ffe0ff */
[C---:B------:R-:W-:Y:S01]  /*4950*/  IMAD.HI.U32 R3, R25.reuse, R191, RZ ;  /* 0x000000bf19037227 */ /* 0x040fe200078e00ff */
[----:B------:R-:W-:Y:S01]  /*4960*/  IABS R216, R10 ;  /* 0x0000000a00d87213 */ /* 0x000fe20000000000 */
[----:B------:R2:W-:Y:S01]  /*4970*/  STL [R1+0x1220], R15 ;  /* 0x0012200f01007387 */ /* 0x0005e20000100800 */
[C---:B---3--:R-:W-:Y:S01]  /*4980*/  IADD3 R8, R252.reuse, 0xc4, RZ ;  /* 0x000000c4fc087810 */ /* 0x048fe20007ffe0ff */
[----:B------:R-:W-:Y:S01]  /*4990*/  IMAD.HI.U32 R0, R25, R193, RZ ;  /* 0x000000c119007227 */ /* 0x000fe200078e00ff */
[----:B------:R-:W-:Y:S01]  /*49a0*/  IABS R214, R15 ;  /* 0x0000000f00d67213 */ /* 0x000fe20000000000 */
[----:B------:R3:W-:Y:S01]  /*49b0*/  STL [R1+0x121c], R11 ;  /* 0x00121c0b01007387 */ /* 0x0007e20000100800 */
[----:B-1----:R-:W-:Y:S01]  /*49c0*/  IADD3 R7, R252, 0xc5, RZ ;  /* 0x000000c5fc077810 */ /* 0x002fe20007ffe0ff */
[----:B------:R-:W-:Y:S01]  /*49d0*/  IMAD R174, R27, R5, R174 ;  /* 0x000000051bae7224 */ /* 0x000fe200078e02ae */
[----:B------:R-:W-:Y:S01]  /*49e0*/  IABS R217, R8 ;  /* 0x0000000800d97213 */ /* 0x000fe20000000000 */
        /* <DEDUP_REMOVED lines=8> */
[C---:B--2---:R-:W-:Y:S01]  /*4a70*/  IADD3 R15, R252.reuse, 0xc6, RZ ;  /* 0x000000c6fc0f7810 */ /* 0x044fe20007ffe0ff */
[----:B------:R-:W-:Y:S01]  /*4a80*/  IMAD.HI.U32 R2, R25, R192, RZ ;  /* 0x000000c019027227 */ /* 0x000fe200078e00ff */
[----:B------:R2:W-:Y:S01]  /*4a90*/  STL [R1+0x1240], R7 ;  /* 0x0012400701007387 */ /* 0x0005e20000100800 */
[C---:B---3--:R-:W-:Y:S02]  /*4aa0*/  IADD3 R11, R252.reuse, 0xc7, RZ ;  /* 0x000000c7fc0b7810 */ /* 0x048fe40007ffe0ff */
[----:B------:R-:W-:Y:S01]  /*4ab0*/  IMAD.MOV R0, RZ, RZ, -R0 ;  /* 0x000000ffff007224 */ /* 0x000fe200078e0a00 */
[C---:B-1----:R-:W-:Y:S01]  /*4ac0*/  IADD3 R10, R252.reuse, 0xc8, RZ ;  /* 0x000000c8fc0a7810 */ /* 0x042fe20007ffe0ff */
[----:B------:R-:W-:Y:S01]  /*4ad0*/  IMAD R185, R27, R4, R185 ;  /* 0x000000041bb97224 */ /* 0x000fe200078e02b9 */
[C---:B----4-:R-:W-:Y:S01]  /*4ae0*/  IADD3 R8, R252.reuse, 0xc9, RZ ;  /* 0x000000c9fc087810 */ /* 0x050fe20007ffe0ff */
[----:B------:R-:W-:Y:S01]  /*4af0*/  IMAD.MOV R5, RZ, RZ, -R5 ;  /* 0x000000ffff057224 */ /* 0x000fe200078e0a05 */
[----:B------:R-:W-:Y:S01]  /*4b00*/  IABS R221, R10 ;  /* 0x0000000a00dd7213 */ /* 0x000fe20000000000 */
[----:B------:R-:W-:Y:S01]  /*4b10*/  IMAD.HI.U32 R4, R25, R190, RZ ;  /* 0x000000be19047227 */ /* 0x000fe200078e00ff */
[----:B--2---:R-:W-:Y:S01]  /*4b20*/  IADD3 R7, R252, 0xca, RZ ;  /* 0x000000cafc077810 */ /* 0x004fe20007ffe0ff */
[----:B------:R1:W-:Y:S01]  /*4b30*/  STL [R1+0x11f4], R15 ;  /* 0x0011f40f01007387 */ /* 0x0003e20000100800 */
[----:B------:R-:W-:Y:S01]  /*4b40*/  IABS R222, R8 ;  /* 0x0000000800de7213 */ /* 0x000fe20000000000 */
[C---:B------:R-:W-:Y:S01]  /*4b50*/  IMAD R191, R27.reuse, R3, R191 ;  /* 0x000000031bbf7224 */ /* 0x040fe200078e02bf */
[----:B------:R-:W-:Y:S01]  /*4b60*/  IABS R223, R7 ;  /* 0x0000000700df7213 */ /* 0x000fe20000000000 */
[----:B------:R-:W-:Y:S01]  /*4b70*/  IMAD.MOV R2, RZ, RZ, -R2 ;  /* 0x000000ffff027224 */ /* 0x000fe200078e0a02 */
[----:B------:R-:W-:Y:S01]  /*4b80*/  STL [R1+0x1200], R11 ;  /* 0x0012000b01007387 */ /* 0x000fe20000100800 */
        /* <DEDUP_REMOVED lines=14> */
[----:B------:R-:W-:Y:S01]  /*4c70*/  STL [R1+0x11d4], R15 ;  /* 0x0011d40f01007387 */ /* 0x000fe20000100800 */
[----:B------:R-:W-:Y:S01]  /*4c80*/  IABS R226, R10 ;  /* 0x0000000a00e27213 */ /* 0x000fe20000000000 */
[----:B------:R-:W-:Y:S01]  /*4c90*/  IMAD R192, R27, R2, R192 ;  /* 0x000000021bc07224 */ /* 0x000fe200078e02c0 */
[C---:B---3--:R-:W-:Y:S01]  /*4ca0*/  IADD3 R8, R252.reuse, 0xce, RZ ;  /* 0x000000cefc087810 */ /* 0x048fe20007ffe0ff */
[----:B------:R-:W-:Y:S01]  /*4cb0*/  IMAD.MOV R3, RZ, RZ, -R3 ;  /* 0x000000ffff037224 */ /* 0x000fe200078e0a03 */
[----:B-1----:R-:W-:Y:S01]  /*4cc0*/  IADD3 R7, R252, 0xcf, RZ ;  /* 0x000000cffc077810 */ /* 0x002fe20007ffe0ff */
[----:B------:R-:W-:Y:S01]  /*4cd0*/  IMAD.HI.U32 R2, R25, R197, RZ ;  /* 0x000000c519027227 */ /* 0x000fe200078e00ff */
[----:B------:R-:W-:Y:S01]  /*4ce0*/  STL [R1+0x11bc], R11 ;  /* 0x0011bc0b01007387 */ /* 0x000fe20000100800 */
[----:B------:R-:W-:-:S02]  /*4cf0*/  IABS R227, R8 ;  /* 0x0000000800e37213 */ /* 0x000fc40000000000 */
[----:B------:R-:W-:Y:S01]  /*4d00*/  IMAD.MOV R0, RZ, RZ, -R0 ;  /* 0x000000ffff007224 */ /* 0x000fe200078e0a00 */
[----:B------:R-:W-:Y:S01]  /*4d10*/  IABS R228, R7 ;  /* 0x0000000700e47213 */ /* 0x000fe20000000000 */
[----:B------:R-:W-:Y:S01]  /*4d20*/  IMAD R190, R27, R4, R190 ;  /* 0x000000041bbe7224 */ /* 0x000fe200078e02be */
[----:B------:R1:W-:Y:S01]  /*4d30*/  STL [R1+0x11e8], R10 ;  /* 0x0011e80a01007387 */ /* 0x0003e20000100800 */
[----:B------:R-:W-:Y:S01]  /*4d40*/  IMAD.MOV R5, RZ, RZ, -R5 ;  /* 0x000000ffff057224 */ /* 0x000fe200078e0a05 */
[----:B------:R-:W-:Y:S01]  /*4d50*/  IABS R225, R11 ;  /* 0x0000000b00e17213 */ /* 0x000fe20000000000 */
[----:B------:R-:W-:Y:S01]  /*4d60*/  IMAD.HI.U32 R4, R25, R195, RZ ;  /* 0x000000c319047227 */ /* 0x000fe200078e00ff */
[----:B------:R2:W-:Y:S01]  /*4d70*/  STL [R1+0x11b8], R8 ;  /* 0x0011b80801007387 */ /* 0x0005e20000100800 */
[----:B------:R-:W-:Y:S02]  /*4d80*/  IABS R224, R15 ;  /* 0x0000000f00e07213 */ /* 0x000fe40000000000 */
[C---:B------:R-:W-:Y:S01]  /*4d90*/  IMAD R196, R27.reuse, R3, R196 ;  /* 0x000000031bc47224 */ /* 0x040fe200078e02c4 */
[----:B------:R3:W-:Y:S01]  /*4da0*/  STL [R1+0x11f0], R7 ;  /* 0x0011f00701007387 */ /* 0x0007e20000100800 */
[----:B------:R-:W-:Y:S01]  /*4db0*/  IMAD.MOV R2, RZ, RZ, -R2 ;  /* 0x000000ffff027224 */ /* 0x000fe200078e0a02 */
[C---:B-1----:R-:W-:Y:S01]  /*4dc0*/  IADD3 R10, R252.reuse, 0xd2, RZ ;  /* 0x000000d2fc0a7810 */ /* 0x042fe20007ffe0ff */
[----:B------:R-:W-:Y:S01]  /*4dd0*/  IMAD R198, R27, R0, R198 ;  /* 0x000000001bc67224 */ /* 0x000fe200078e02c6 */
[C---:B------:R-:W-:Y:S01]  /*4de0*/  IADD3 R15, R252.reuse, 0xd0, RZ ;  /* 0x000000d0fc0f7810 */ /* 0x040fe20007ffe0ff */
[----:B------:R-:W-:Y:S01]  /*4df0*/  IMAD.HI.U32 R3, R25, R201, RZ ;  /* 0x000000c919037227 */ /* 0x000fe200078e00ff */
[----:B--2---:R-:W-:-:S02]  /*4e00*/  IADD3 R8, R252, 0xd3, RZ ;  /* 0x000000d3fc087810 */ /* 0x004fc40007ffe0ff */
[----:B------:R-:W-:Y:S01]  /*4e10*/  IABS R231, R10 ;  /* 0x0000000a00e77213 */ /* 0x000fe20000000000 */
[----:B------:R-:W-:Y:S01]  /*4e20*/  IMAD.HI.U32 R0, R25, R203, RZ ;  /* 0x000000cb19007227 */ /* 0x000fe200078e00ff */
[C---:B---3--:R-:W-:Y:S01]  /*4e30*/  IADD3 R7, R252.reuse, 0xd4, RZ ;  /* 0x000000d4fc077810 */ /* 0x048fe20007ffe0ff */
[----:B------:R1:W-:Y:S01]  /*4e40*/  STL [R1+0x11a0], R15 ;  /* 0x0011a00f01007387 */ /* 0x0003e20000100800 */
[----:B------:R-:W-:Y:S01]  /*4e50*/  IABS R232, R8 ;  /* 0x0000000800e87213 */ /* 0x000fe20000000000 */
[----:B------:R-:W-:Y:S01]  /*4e60*/  IMAD R184, R27, R5, R184 ;  /* 0x000000051bb87224 */ /* 0x000fe200078e02b8 */
[----:B------:R-:W-:Y:S01]  /*4e70*/  IABS R233, R7 ;  /* 0x0000000700e97213 */ /* 0x000fe20000000000 */
[----:B------:R-:W-:Y:S01]  /*4e80*/  IMAD.MOV R4, RZ, RZ, -R4 ;  /* 0x000000ffff047224 */ /* 0x000fe200078e0a04 */
[----:B------:R-:W-:Y:S01]  /*4e90*/  IADD3 R11, R252, 0xd1, RZ ;  /* 0x000000d1fc0b7810 */ /* 0x000fe20007ffe0ff */
[----:B------:R-:W-:Y:S01]  /*4ea0*/  IMAD.HI.U32 R5, R25, R189, RZ ;  /* 0x000000bd19057227 */ /* 0x000fe200078e00ff */
[----:B------:R-:W-:-:S02]  /*4eb0*/  IABS R229, R15 ;  /* 0x0000000f00e57213 */ /* 0x000fc40000000000 */
[----:B------:R-:W-:Y:S01]  /*4ec0*/  IABS R230, R11 ;  /* 0x0000000b00e67213 */ /* 0x000fe20000000000 */
[----:B------:R-:W-:Y:S01]  /*4ed0*/  IMAD R197, R27, R2, R197 ;  /* 0x000000021bc57224 */ /* 0x000fe200078e02c5 */
[----:B------:R-:W-:Y:S01]  /*4ee0*/  STL [R1+0x119c], R11 ;  /* 0x00119c0b01007387 */ /* 0x000fe20000100800 */
[----:B------:R-:W-:Y:S01]  /*4ef0*/  IMAD.MOV R3, RZ, RZ, -R3 ;  /* 0x000000ffff037224 */ /* 0x000fe200078e0a03 */
[----:B-1----:R-:W-:Y:S01]  /*4f00*/  IADD3 R15, R252, 0xed, RZ ;  /* 0x000000edfc0f7810 */ /* 0x002fe20007ffe0ff */
[----:B------:R-:W-:Y:S01]  /*4f10*/  IMAD.HI.U32 R2, R25, R202, RZ ;  /* 0x000000ca19027227 */ /* 0x000fe200078e00ff */
[----:B------:R1:W-:Y:S03]  /*4f20*/  STL [R1+0x1198], R10 ;  /* 0x0011980a01007387 */ /* 0x0003e60000100800 */
[----:B------:R-:W-:Y:S01]  /*4f30*/  IMAD.MOV R0, RZ, RZ, -R0 ;  /* 0x000000ffff007224 */ /* 0x000fe200078e0a00 */
[----:B------:R2:W-:Y:S01]  /*4f40*/  STL [R1+0x1194], R8 ;  /* 0x0011940801007387 */ /* 0x0005e20000100800 */
[----:B------:R-:W-:-:S02]  /*4f50*/  IMAD R195, R27, R4, R195 ;  /* 0x000000041bc37224 */ /* 0x000fc400078e02c3 */
[----:B------:R-:W-:Y:S01]  /*4f60*/  IMAD.MOV R5, RZ, RZ, -R5 ;  /* 0x000000ffff057224 */ /* 0x000fe200078e0a05 */
[----:B------:R3:W-:Y:S01]  /*4f70*/  STL [R1+0x1190], R7 ;  /* 0x0011900701007387 */ /* 0x0007e20000100800 */
[----:B------:R-:W-:Y:S01]  /*4f80*/  IMAD.HI.U32 R4, R25, R200, RZ ;  /* 0x000000c819047227 */ /* 0x000fe200078e00ff */
[----:B-1----:R-:W-:-:S03]  /*4f90*/  IADD3 R10, R252, 0xd5, RZ ;  /* 0x000000d5fc0a7810 */ /* 0x002fc60007ffe0ff */
[C---:B------:R-:W-:Y:S01]  /*4fa0*/  IMAD R201, R27.reuse, R3, R201 ;  /* 0x000000031bc97224 */ /* 0x040fe200078e02c9 */
[----:B------:R-:W-:Y:S01]  /*4fb0*/  IADD3 R4, -R4, RZ, RZ ;  /* 0x000000ff04047210 */ /* 0x000fe20007ffe1ff */
[----:B------:R-:W-:Y:S01]  /*4fc0*/  IMAD.MOV R2, RZ, RZ, -R2 ;  /* 0x000000ffff027224 */ /* 0x000fe200078e0a02 */
[C---:B--2---:R-:W-:Y:S01]  /*4fd0*/  IADD3 R8, R252.reuse, 0xd6, RZ ;  /* 0x000000d6fc087810 */ /* 0x044fe20007ffe0ff */
[----:B------:R-:W-:Y:S01]  /*4fe0*/  IMAD R203, R27, R0, R203 ;  /* 0x000000001bcb7224 */ /* 0x000fe200078e02cb */
[----:B---3--:R-:W-:Y:S01]  /*4ff0*/  IADD3 R7, R252, 0xd7, RZ ;  /* 0x000000d7fc077810 */ /* 0x008fe20007ffe0ff */
[C---:B------:R-:W-:Y:S01]  /*5000*/  IMAD.HI.U32 R3, R25.reuse, R206, RZ ;  /* 0x000000ce19037227 */ /* 0x040fe200078e00ff */
[----:B------:R-:W-:Y:S02]  /*5010*/  IABS R235, R8 ;  /* 0x0000000800eb7213 */ /* 0x000fe40000000000 */
[----:B------:R-:W-:Y:S01]  /*5020*/  IABS R236, R7 ;  /* 0x0000000700ec7213 */ /* 0x000fe20000000000 */
[----:B------:R-:W-:Y:S01]  /*5030*/  IMAD.HI.U32 R0, R25, R208, RZ ;  /* 0x000000d019007227 */ /* 0x000fe200078e00ff */
[----:B------:R-:W-:-:S03]  /*5040*/  IABS R234, R10 ;  /* 0x0000000a00ea7213 */ /* 0x000fc60000000000 */
[----:B------:R-:W-:Y:S02]  /*5050*/  IMAD R189, R27, R5, R189 ;  /* 0x000000051bbd7224 */ /* 0x000fe400078e02bd */
[----:B------:R-:W-:-:S04]  /*5060*/  IMAD.HI.U32 R5, R25, R194, RZ ;  /* 0x000000c219057227 */ /* 0x000fc800078e00ff */
[----:B------:R-:W-:Y:S02]  /*5070*/  IMAD R202, R27, R2, R202 ;  /* 0x000000021bca7224 */ /* 0x000fe400078e02ca */
[----:B------:R-:W-:Y:S02]  /*5080*/  IMAD.MOV R3, RZ, RZ, -R3 ;  /* 0x000000ffff037224 */ /* 0x000fe400078e0a03 */
[----:B------:R-:W-:-:S04]  /*5090*/  IMAD.HI.U32 R2, R25, R207, RZ ;  /* 0x000000cf19027227 */ /* 0x000fc800078e00ff */
[----:B------:R-:W-:Y:S02]  /*50a0*/  IMAD.MOV R0, RZ, RZ, -R0 ;  /* 0x000000ffff007224 */ /* 0x000fe400078e0a00 */
[----:B------:R-:W-:Y:S02]  /*50b0*/  IMAD.MOV R5, RZ, RZ, -R5 ;  /* 0x000000ffff057224 */ /* 0x000fe400078e0a05 */
[C---:B------:R-:W-:Y:S02]  /*50c0*/  IMAD R206, R27.reuse, R3, R206 ;  /* 0x000000031bce7224 */ /* 0x040fe400078e02ce */
[C---:B------:R-:W-:Y:S02]  /*50d0*/  IMAD R200, R27.reuse, R4, R200 ;  /* 0x000000041bc87224 */ /* 0x040fe400078e02c8 */
[----:B------:R-:W-:Y:S02]  /*50e0*/  IMAD.MOV R2, RZ, RZ, -R2 ;  /* 0x000000ffff027224 */ /* 0x000fe400078e0a02 */
[----:B------:R-:W-:-:S02]  /*50f0*/  IMAD R208, R27, R0, R208 ;  /* 0x000000001bd07224 */ /* 0x000fc400078e02d0 */
[----:B------:R-:W-:-:S04]  /*5100*/  IMAD.HI.U32 R3, R25, R211, RZ ;  /* 0x000000d319037227 */ /* 0x000fc800078e00ff */
[----:B------:R-:W-:-:S04]  /*5110*/  IMAD.HI.U32 R4, R25, R205, RZ ;  /* 0x000000cd19047227 */ /* 0x000fc800078e00ff */
[----:B------:R-:W-:-:S04]  /*5120*/  IMAD.HI.U32 R0, R25, R213, RZ ;  /* 0x000000d519007227 */ /* 0x000fc800078e00ff */
[----:B------:R-:W-:Y:S01]  /*5130*/  IMAD R194, R27, R5, R194 ;  /* 0x000000051bc27224 */ /* 0x000fe200078e02c2 */
[----:B------:R-:W-:Y:S01]  /*5140*/  IADD3 R0, -R0, RZ, RZ ;  /* 0x000000ff00007210 */ /* 0x000fe20007ffe1ff */
[----:B------:R-:W-:-:S04]  /*5150*/  IMAD.HI.U32 R5, R25, R199, RZ ;  /* 0x000000c719057227 */ /* 0x000fc800078e00ff */
[----:B------:R-:W-:Y:S02]  /*5160*/  IMAD R207, R27, R2, R207 ;  /* 0x000000021bcf7224 */ /* 0x000fe400078e02cf */
[----:B------:R-:W-:Y:S02]  /*5170*/  IMAD.MOV R3, RZ, RZ, -R3 ;  /* 0x000000ffff037224 */ /* 0x000fe400078e0a03 */
[----:B------:R-:W-:Y:S02]  /*5180*/  IMAD.MOV R4, RZ, RZ, -R4 ;  /* 0x000000ffff047224 */ /* 0x000fe400078e0a04 */
[----:B------:R-:W-:-:S04]  /*5190*/  IMAD.HI.U32 R2, R25, R212, RZ ;  /* 0x000000d419027227 */ /* 0x000fc800078e00ff */
[----:B------:R-:W-:Y:S02]  /*51a0*/  IMAD.MOV R5, RZ, RZ, -R5 ;  /* 0x000000ffff057224 */ /* 0x000fe400078e0a05 */
[C---:B------:R-:W-:Y:S02]  /*51b0*/  IMAD R211, R27.reuse, R3, R211 ;  /* 0x000000031bd37224 */ /* 0x040fe400078e02d3 */
[----:B------:R-:W-:Y:S02]  /*51c0*/  IMAD R205, R27, R4, R205 ;  /* 0x000000041bcd7224 */ /* 0x000fe400078e02cd */
[----:B------:R-:W-:Y:S02]  /*51d0*/  IMAD.MOV R2, RZ, RZ, -R2 ;  /* 0x000000ffff027224 */ /* 0x000fe400078e0a02 */
[----:B------:R-:W-:-:S04]  /*51e0*/  IMAD.HI.U32 R3, R25, R216, RZ ;  /* 0x000000d819037227 */ /* 0x000fc800078e00ff */
[----:B------:R-:W-:-:S04]  /*51f0*/  IMAD.HI.U32 R4, R25, R210, RZ ;  /* 0x000000d219047227 */ /* 0x000fc800078e00ff */
[C---:B------:R-:W-:Y:S02]  /*5200*/  IMAD R213, R27.reuse, R0, R213 ;  /* 0x000000001bd57224 */ /* 0x040fe400078e02d5 */
[----:B------:R-:W-:Y:S02]  /*5210*/  IMAD R199, R27, R5, R199 ;  /* 0x000000051bc77224 */ /* 0x000fe400078e02c7 */
[----:B------:R-:W-:-:S04]  /*5220*/  IMAD.HI.U32 R0, R25, R218, RZ ;  /* 0x000000da19007227 */ /* 0x000fc800078e00ff */
[----:B------:R-:W-:-:S04]  /*5230*/  IMAD.HI.U32 R5, R25, R204, RZ ;  /* 0x000000cc19057227 */ /* 0x000fc800078e00ff */
[----:B------:R-:W-:Y:S02]  /*5240*/  IMAD R212, R27, R2, R212 ;  /* 0x000000021bd47224 */ /* 0x000fe400078e02d4 */
[----:B------:R-:W-:Y:S02]  /*5250*/  IMAD.MOV R3, RZ, RZ, -R3 ;  /* 0x000000ffff037224 */ /* 0x000fe400078e0a03 */
[----:B------:R-:W-:Y:S02]  /*5260*/  IMAD.MOV R4, RZ, RZ, -R4 ;  /* 0x000000ffff047224 */ /* 0x000fe400078e0a04 */
[----:B------:R-:W-:-:S04]  /*5270*/  IMAD.HI.U32 R2, R25, R217, RZ ;  /* 0x000000d919027227 */ /* 0x000fc800078e00ff */
[----:B------:R-:W-:Y:S02]  /*5280*/  IMAD.MOV R0, RZ, RZ, -R0 ;  /* 0x000000ffff007224 */ /* 0x000fe400078e0a00 */
        /* <DEDUP_REMOVED lines=20> */
[----:B------:R-:W-:Y:S01]  /*53d0*/  IMAD.HI.U32 R4, R25, R220, RZ ;  /* 0x000000dc19047227 */ /* 0x000fe200078e00ff */
[----:B------:R-:W-:-:S03]  /*53e0*/  IADD3 R3, -R3, RZ, RZ ;  /* 0x000000ff03037210 */ /* 0x000fc60007ffe1ff */
[C---:B------:R-:W-:Y:S02]  /*53f0*/  IMAD R223, R27.reuse, R0, R223 ;  /* 0x000000001bdf7224 */ /* 0x040fe400078e02df */
[----:B------:R-:W-:Y:S02]  /*5400*/  IMAD R209, R27, R5, R209 ;  /* 0x000000051bd17224 */ /* 0x000fe400078e02d1 */
[----:B------:R-:W-:-:S04]  /*5410*/  IMAD.HI.U32 R0, R25, R228, RZ ;  /* 0x000000e419007227 */ /* 0x000fc800078e00ff */
[----:B------:R-:W-:-:S04]  /*5420*/  IMAD.HI.U32 R5, R25, R214, RZ ;  /* 0x000000d619057227 */ /* 0x000fc800078e00ff */
[----:B------:R-:W-:Y:S02]  /*5430*/  IMAD R222, R27, R2, R222 ;  /* 0x000000021bde7224 */ /* 0x000fe400078e02de */
[----:B------:R-:W-:Y:S02]  /*5440*/  IMAD.MOV R4, RZ, RZ, -R4 ;  /* 0x000000ffff047224 */ /* 0x000fe400078e0a04 */
[----:B------:R-:W-:-:S04]  /*5450*/  IMAD.HI.U32 R2, R25, R227, RZ ;  /* 0x000000e319027227 */ /* 0x000fc800078e00ff */
[----:B------:R-:W-:Y:S02]  /*5460*/  IMAD.MOV R0, RZ, RZ, -R0 ;  /* 0x000000ffff007224 */ /* 0x000fe400078e0a00 */
[----:B------:R-:W-:Y:S02]  /*5470*/  IMAD.MOV R5, RZ, RZ, -R5 ;  /* 0x000000ffff057224 */ /* 0x000fe400078e0a05 */
[----:B------:R-:W-:Y:S02]  /*5480*/  IMAD R220, R27, R4, R220 ;  /* 0x000000041bdc7224 */ /* 0x000fe400078e02dc */
[----:B------:R-:W-:Y:S02]  /*5490*/  IMAD.MOV R2, RZ, RZ, -R2 ;  /* 0x000000ffff027224 */ /* 0x000fe400078e0a02 */
[----:B------:R-:W-:-:S04]  /*54a0*/  IMAD.HI.U32 R4, R25, R225, RZ ;  /* 0x000000e119047227 */ /* 0x000fc800078e00ff */
[C---:B------:R-:W-:Y:S02]  /*54b0*/  IMAD R226, R27.reuse, R3, R226 ;  /* 0x000000031be27224 */ /* 0x040fe400078e02e2 */
[----:B------:R-:W-:Y:S02]  /*54c0*/  IMAD R228, R27, R0, R228 ;  /* 0x000000001be47224 */ /* 0x000fe400078e02e4 */
[----:B------:R-:W-:-:S04]  /*54d0*/  IMAD.HI.U32 R3, R25, R231, RZ ;  /* 0x000000e719037227 */ /* 0x000fc800078e00ff */
        /* <DEDUP_REMOVED lines=8> */
[----:B------:R-:W-:Y:S02]  /*5560*/  IMAD.MOV R5, RZ, RZ, -R5 ;  /* 0x000000ffff057224 */ /* 0x000fe400078e0a05 */
[----:B------:R-:W-:Y:S02]  /*5570*/  IMAD R225, R27, R4, R225 ;  /* 0x000000041be17224 */ /* 0x000fe400078e02e1 */
[----:B------:R-:W-:Y:S02]  /*5580*/  IMAD.MOV R2, RZ, RZ, -R2 ;  /* 0x000000ffff027224 */ /* 0x000fe400078e0a02 */
[----:B------:R-:W-:-:S04]  /*5590*/  IMAD.HI.U32 R4, R25, R230, RZ ;  /* 0x000000e619047227 */ /* 0x000fc800078e00ff */
[C---:B------:R-:W-:Y:S02]  /*55a0*/  IMAD R231, R27.reuse, R3, R231 ;  /* 0x000000031be77224 */ /* 0x040fe400078e02e7 */
[C---:B------:R-:W-:Y:S01]  /*55b0*/  IMAD R233, R27.reuse, R0, R233 ;  /* 0x000000001be97224 */ /* 0x040fe200078e02e9 */
[C---:B------:R-:W-:Y:S01]  /*55c0*/  IADD3 R0, R252.reuse, 0xd9, RZ ;  /* 0x000000d9fc007810 */ /* 0x040fe20007ffe0ff */
[----:B------:R-:W-:Y:S01]  /*55d0*/  IMAD R219, R27, R5, R219 ;  /* 0x000000051bdb7224 */ /* 0x000fe200078e02db */
[----:B------:R-:W-:Y:S01]  /*55e0*/  STL [R1+0x15f4], R231 ;  /* 0x0015f4e701007387 */ /* 0x000fe20000100800 */
[----:B------:R-:W-:Y:S01]  /*55f0*/  IMAD.HI.U32 R5, R25, R224, RZ ;  /* 0x000000e019057227 */ /* 0x000fe200078e00ff */
[----:B------:R-:W-:Y:S02]  /*5600*/  IABS R238, R0 ;  /* 0x0000000000ee7213 */ /* 0x000fe40000000000 */
[----:B------:R-:W-:Y:S01]  /*5610*/  STL [R1+0x1178], R10 ;  /* 0x0011780a01007387 */ /* 0x000fe20000100800 */
[C---:B------:R-:W-:Y:S01]  /*5620*/  IMAD R232, R27.reuse, R2, R232 ;  /* 0x000000021be87224 */ /* 0x040fe200078e02e8 */
[----:B------:R-:W-:Y:S01]  /*5630*/  IADD3 R2, R252, 0xd8, RZ ;  /* 0x000000d8fc027810 */ /* 0x000fe20007ffe0ff */
[----:B------:R-:W-:Y:S01]  /*5640*/  IMAD.MOV R4, RZ, RZ, -R4 ;  /* 0x000000ffff047224 */ /* 0x000fe200078e0a04 */
[----:B------:R1:W-:Y:S01]  /*5650*/  STL [R1+0x1174], R8 ;  /* 0x0011740801007387 */ /* 0x0003e20000100800 */
[----:B------:R-:W-:Y:S01]  /*5660*/  IMAD.MOV R5, RZ, RZ, -R5 ;  /* 0x000000ffff057224 */ /* 0x000fe200078e0a05 */
[----:B------:R-:W-:Y:S01]  /*5670*/  IABS R237, R2 ;  /* 0x0000000200ed7213 */ /* 0x000fe20000000000 */
[----:B------:R-:W-:Y:S01]  /*5680*/  IMAD R230, R27, R4, R230 ;  /* 0x000000041be67224 */ /* 0x000fe200078e02e6 */
[----:B------:R2:W-:Y:S01]  /*5690*/  STL [R1+0x1170], R7 ;  /* 0x0011700701007387 */ /* 0x0005e20000100800 */
[----:B------:R-:W-:-:S03]  /*56a0*/  IMAD.HI.U32 R4, R25, R235, RZ ;  /* 0x000000eb19047227 */ /* 0x000fc600078e00ff */
[----:B------:R-:W-:Y:S01]  /*56b0*/  STL [R1+0x1168], R2 ;  /* 0x0011680201007387 */ /* 0x000fe20000100800 */
[----:B------:R-:W-:Y:S01]  /*56c0*/  IMAD.HI.U32 R3, R25, R236, RZ ;  /* 0x000000ec19037227 */ /* 0x000fe200078e00ff */
[C---:B-1----:R-:W-:Y:S02]  /*56d0*/  IADD3 R8, R252.reuse, 0xe9, RZ ;  /* 0x000000e9fc087810 */ /* 0x042fe40007ffe0ff */
[----:B------:R1:W-:Y:S01]  /*56e0*/  STL [R1+0x115c], R0 ;  /* 0x00115c0001007387 */ /* 0x0003e20000100800 */
[----:B------:R-:W-:Y:S01]  /*56f0*/  IMAD R224, R27, R5, R224 ;  /* 0x000000051be07224 */ /* 0x000fe200078e02e0 */
[----:B--2---:R-:W-:Y:S01]  /*5700*/  IADD3 R7, R252, 0xda, RZ ;  /* 0x000000dafc077810 */ /* 0x004fe20007ffe0ff */
[----:B------:R-:W-:Y:S01]  /*5710*/  IMAD.HI.U32 R5, R25, R229, RZ ;  /* 0x000000e519057227 */ /* 0x000fe200078e00ff */
[----:B------:R-:W2:Y:S02]  /*5720*/  S2R R10, SR_TID.X ;  /* 0x00000000000a7919 */ /* 0x000ea40000002100 */
[----:B------:R-:W-:Y:S01]  /*5730*/  IABS R239, R7 ;  /* 0x0000000700ef7213 */ /* 0x000fe20000000000 */
[----:B------:R-:W-:Y:S01]  /*5740*/  IMAD.MOV R4, RZ, RZ, -R4 ;  /* 0x000000ffff047224 */ /* 0x000fe200078e0a04 */
[----:B------:R-:W-:Y:S01]  /*5750*/  STL [R1+0x1150], R7 ;  /* 0x0011500701007387 */ /* 0x000fe20000100800 */
[----:B------:R-:W-:-:S02]  /*5760*/  IMAD.MOV R3, RZ, RZ, -R3 ;  /* 0x000000ffff037224 */ /* 0x000fc400078e0a03 */
[----:B-1----:R-:W-:-:S04]  /*5770*/  IMAD.HI.U32 R0, R25, R238, RZ ;  /* 0x000000ee19007227 */ /* 0x002fc800078e00ff */
[----:B------:R-:W-:Y:S02]  /*5780*/  IMAD.MOV R0, RZ, RZ, -R0 ;  /* 0x000000ffff007224 */ /* 0x000fe400078e0a00 */
[----:B------:R-:W-:Y:S02]  /*5790*/  IMAD.MOV R5, RZ, RZ, -R5 ;  /* 0x000000ffff057224 */ /* 0x000fe400078e0a05 */
[C---:B------:R-:W-:Y:S01]  /*57a0*/  IMAD R235, R27.reuse, R4, R235 ;  /* 0x000000041beb7224 */ /* 0x040fe200078e02eb */
[C---:B------:R-:W-:Y:S01]  /*57b0*/  IADD3 R4, R252.reuse, 0xdb, RZ ;  /* 0x000000dbfc047810 */ /* 0x040fe20007ffe0ff */
[----:B------:R-:W-:Y:S01]  /*57c0*/  IMAD R236, R27, R3, R236 ;  /* 0x000000031bec7224 */ /* 0x000fe200078e02ec */
[C---:B------:R-:W-:Y:S01]  /*57d0*/  IADD3 R3, R252.reuse, 0xdc, RZ ;  /* 0x000000dcfc037810 */ /* 0x040fe20007ffe0ff */
[----:B------:R-:W-:Y:S01]  /*57e0*/  IMAD.HI.U32 R2, R25, R237, RZ ;  /* 0x000000ed19027227 */ /* 0x000fe200078e00ff */
[----:B------:R-:W-:Y:S01]  /*57f0*/  IABS R240, R4 ;  /* 0x0000000400f07213 */ /* 0x000fe20000000000 */
[----:B------:R1:W-:Y:S01]  /*5800*/  STL [R1+0x1144], R4 ;  /* 0x0011440401007387 */ /* 0x0003e20000100800 */
[----:B------:R-:W-:Y:S01]  /*5810*/  IABS R241, R3 ;  /* 0x0000000300f17213 */ /* 0x000fe20000000000 */
[C---:B------:R-:W-:Y:S01]  /*5820*/  IMAD R238, R27.reuse, R0, R238 ;  /* 0x000000001bee7224 */ /* 0x040fe200078e02ee */
[----:B------:R-:W-:Y:S01]  /*5830*/  IADD3 R0, R252, 0xdd, RZ ;  /* 0x000000ddfc007810 */ /* 0x000fe20007ffe0ff */
[----:B------:R-:W-:Y:S01]  /*5840*/  IMAD R229, R27, R5, R229 ;  /* 0x000000051be57224 */ /* 0x000fe200078e02e5 */
[----:B------:R-:W-:Y:S01]  /*5850*/  STL [R1+0x1138], R3 ;  /* 0x0011380301007387 */ /* 0x000fe20000100800 */
[----:B------:R-:W-:Y:S01]  /*5860*/  IMAD.HI.U32 R5, R25, R234, RZ ;  /* 0x000000ea19057227 */ /* 0x000fe200078e00ff */
[----:B------:R-:W-:-:S02]  /*5870*/  IABS R242, R0 ;  /* 0x0000000000f27213 */ /* 0x000fc40000000000 */
[----:B------:R3:W-:Y:S01]  /*5880*/  STL [R1+0x1130], R0 ;  /* 0x0011300001007387 */ /* 0x0007e20000100800 */
[----:B------:R-:W-:Y:S01]  /*5890*/  IMAD.MOV R2, RZ, RZ, -R2 ;  /* 0x000000ffff027224 */ /* 0x000fe200078e0a02 */
[----:B--2---:R-:W-:Y:S01]  /*58a0*/  LOP3.LUT R11, R10, 0x7f, RZ, 0xc0, !PT ;  /* 0x0000007f0a0b7812 */ /* 0x004fe200078ec0ff */
[----:B------:R-:W-:Y:S02]  /*58b0*/  IMAD.MOV R5, RZ, RZ, -R5 ;  /* 0x000000ffff057224 */ /* 0x000fe400078e0a05 */
[C---:B------:R-:W-:Y:S01]  /*58c0*/  IMAD R237, R27.reuse, R2, R237 ;  /* 0x000000021bed7224 */ /* 0x040fe200078e02ed */
[C---:B------:R-:W-:Y:S01]  /*58d0*/  IADD3 R2, R252.reuse, 0xde, RZ ;  /* 0x000000defc027810 */ /* 0x040fe20007ffe0ff */
[----:B------:R-:W-:Y:S01]  /*58e0*/  IMAD R234, R27, R5, R234 ;  /* 0x000000051bea7224 */ /* 0x000fe200078e02ea */
[----:B------:R-:W-:Y:S01]  /*58f0*/  IADD3 R5, R252, 0xdf, RZ ;  /* 0x000000dffc057810 */ /* 0x000fe20007ffe0ff */
[C---:B-1----:R-:W-:Y:S01]  /*5900*/  IMAD.HI.U32 R4, R25.reuse, R240, RZ ;  /* 0x000000f019047227 */ /* 0x042fe200078e00ff */
[----:B------:R-:W-:Y:S01]  /*5910*/  IABS R243, R2 ;  /* 0x0000000200f37213 */ /* 0x000fe20000000000 */
[----:B------:R1:W-:Y:S01]  /*5920*/  STL [R1+0x112c], R2 ;  /* 0x00112c0201007387 */ /* 0x0003e20000100800 */
[----:B------:R-:W-:Y:S01]  /*5930*/  IABS R244, R5 ;  /* 0x0000000500f47213 */ /* 0x000fe20000000000 */
[----:B---3--:R-:W-:-:S02]  /*5940*/  IMAD.HI.U32 R0, R25, R239, RZ ;  /* 0x000000ef19007227 */ /* 0x008fc400078e00ff */
[----:B------:R2:W-:Y:S02]  /*5950*/  STL [R1+0x1124], R5 ;  /* 0x0011240501007387 */ /* 0x0005e40000100800 */
[----:B------:R-:W-:Y:S01]  /*5960*/  IMAD.HI.U32 R3, R25, R241, RZ ;  /* 0x000000f119037227 */ /* 0x000fe200078e00ff */
[----:B------:R-:W-:-:S03]  /*5970*/  IADD3 R0, -R0, RZ, RZ ;  /* 0x000000ff00007210 */ /* 0x000fc60007ffe1ff */
[----:B------:R-:W-:Y:S02]  /*5980*/  IMAD.MOV R4, RZ, RZ, -R4 ;  /* 0x000000ffff047224 */ /* 0x000fe400078e0a04 */
[----:B-1----:R-:W-:Y:S01]  /*5990*/  IMAD.HI.U32 R2, R25, R242, RZ ;  /* 0x000000f219027227 */ /* 0x002fe200078e00ff */
[----:B--2---:R-:W-:-:S03]  /*59a0*/  IADD3 R5, R252, 0xe0, RZ ;  /* 0x000000e0fc057810 */ /* 0x004fc60007ffe0ff */
[----:B------:R-:W-:Y:S02]  /*59b0*/  IMAD R239, R27, R0, R239 ;  /* 0x000000001bef7224 */ /* 0x000fe400078e02ef */
[----:B------:R-:W-:Y:S01]  /*59c0*/  IMAD.HI.U32 R0, R25, R243, RZ ;  /* 0x000000f319007227 */ /* 0x000fe200078e00ff */
[----:B------:R-:W-:Y:S01]  /*59d0*/  IABS R245, R5 ;  /* 0x0000000500f57213 */ /* 0x000fe20000000000 */
[----:B------:R1:W-:Y:S02]  /*59e0*/  STL [R1+0x1114], R5 ;  /* 0x0011140501007387 */ /* 0x0003e40000100800 */
[----:B------:R-:W-:Y:S02]  /*59f0*/  IMAD.MOV R3, RZ, RZ, -R3 ;  /* 0x000000ffff037224 */ /* 0x000fe400078e0a03 */
[----:B------:R-:W-:Y:S01]  /*5a00*/  IMAD R240, R27, R4, R240 ;  /* 0x000000041bf07224 */ /* 0x000fe200078e02f0 */
[----:B------:R-:W-:Y:S01]  /*5a10*/  IADD3 R4, R252, 0xe1, RZ ;  /* 0x000000e1fc047810 */ /* 0x000fe20007ffe0ff */
[----:B------:R-:W-:-:S02]  /*5a20*/  IMAD.MOV R2, RZ, RZ, -R2 ;  /* 0x000000ffff027224 */ /* 0x000fc400078e0a02 */
[----:B------:R-:W-:Y:S01]  /*5a30*/  IMAD.MOV R0, RZ, RZ, -R0 ;  /* 0x000000ffff007224 */ /* 0x000fe200078e0a00 */
[----:B------:R-:W-:Y:S01]  /*5a40*/  IABS R246, R4 ;  /* 0x0000000400f67213 */ /* 0x000fe20000000000 */
[C---:B------:R-:W-:Y:S01]  /*5a50*/  IMAD R241, R27.reuse, R3, R241 ;  /* 0x000000031bf17224 */ /* 0x040fe200078e02f1 */
[C---:B------:R-:W-:Y:S01]  /*5a60*/  IADD3 R3, R252.reuse, 0xe2, RZ ;  /* 0x000000e2fc037810 */ /* 0x040fe20007ffe0ff */
[C---:B------:R-:W-:Y:S01]  /*5a70*/  IMAD R242, R27.reuse, R2, R242 ;  /* 0x000000021bf27224 */ /* 0x040fe200078e02f2 */
[----:B------:R2:W-:Y:S01]  /*5a80*/  STL [R1+0x1110], R4 ;  /* 0x0011100401007387 */ /* 0x0005e20000100800 */
[----:B------:R-:W-:Y:S01]  /*5a90*/  IMAD R243, R27, R0, R243 ;  /* 0x000000001bf37224 */ /* 0x000fe200078e02f3 */
[C---:B------:R-:W-:Y:S01]  /*5aa0*/  IADD3 R2, R252.reuse, 0xe3, RZ ;  /* 0x000000e3fc027810 */ /* 0x040fe20007ffe0ff */
[C---:B------:R-:W-:Y:S01]  /*5ab0*/  IMAD.HI.U32 R0, R25.reuse, R244, RZ ;  /* 0x000000f419007227 */ /* 0x040fe200078e00ff */
[----:B------:R-:W-:Y:S01]  /*5ac0*/  IABS R247, R3 ;  /* 0x0000000300f77213 */ /* 0x000fe20000000000 */
[----:B------:R3:W-:Y:S01]  /*5ad0*/  STL [R1+0x110c], R3 ;  /* 0x00110c0301007387 */ /* 0x0007e20000100800 */
[----:B------:R-:W-:Y:S01]  /*5ae0*/  IABS R248, R2 ;  /* 0x0000000200f87213 */ /* 0x000fe20000000000 */
[----:B------:R-:W-:Y:S01]  /*5af0*/  IMAD.MOV R0, RZ, RZ, -R0 ;  /* 0x000000ffff007224 */ /* 0x000fe200078e0a00 */
[----:B-1----:R-:W-:Y:S01]  /*5b00*/  IADD3 R5, R252, 0xe4, RZ ;  /* 0x000000e4fc057810 */ /* 0x002fe20007ffe0ff */
[----:B------:R1:W-:Y:S01]  /*5b10*/  STL [R1+0x1100], R2 ;  /* 0x0011000201007387 */ /* 0x0003e20000100800 */
[----:B--2---:R-:W-:-:S02]  /*5b20*/  IMAD.HI.U32 R4, R25, R245, RZ ;  /* 0x000000f519047227 */ /* 0x004fc400078e00ff */
[----:B------:R-:W-:Y:S01]  /*5b30*/  IABS R249, R5 ;  /* 0x0000000500f97213 */ /* 0x000fe20000000000 */
[----:B------:R2:W-:Y:S01]  /*5b40*/  STL [R1+0x10f0], R5 ;  /* 0x0010f00501007387 */ /* 0x0005e20000100800 */
[----:B------:R-:W-:Y:S02]  /*5b50*/  IMAD.MOV R4, RZ, RZ, -R4 ;  /* 0x000000ffff047224 */ /* 0x000fe400078e0a04 */
[----:B---3--:R-:W-:-:S04]  /*5b60*/  IMAD.HI.U32 R3, R25, R246, RZ ;  /* 0x000000f619037227 */ /* 0x008fc800078e00ff */
[----:B-1----:R-:W-:Y:S01]  /*5b70*/  IMAD.HI.U32 R2, R25, R247, RZ ;  /* 0x000000f719027227 */ /* 0x002fe200078e00ff */
[----:B--2---:R-:W-:-:S03]  /*5b80*/  IADD3 R5, R252, 0xe6, RZ ;  /* 0x000000e6fc057810 */ /* 0x004fc60007ffe0ff */
[C---:B------:R-:W-:Y:S01]  /*5b90*/  IMAD R245, R27.reuse, R4, R245 ;  /* 0x000000041bf57224 */ /* 0x040fe200078e02f5 */
[C---:B------:R-:W-:Y:S01]  /*5ba0*/  IADD3 R4, R252.reuse, 0xe5, RZ ;  /* 0x000000e5fc047810 */ /* 0x040fe20007ffe0ff */
[----:B------:R-:W-:Y:S01]  /*5bb0*/  IMAD R244, R27, R0, R244 ;  /* 0x000000001bf47224 */ /* 0x000fe200078e02f4 */
[----:B------:R-:W-:Y:S01]  /*5bc0*/  IABS R251, R5 ;  /* 0x0000000500fb7213 */ /* 0x000fe20000000000 */
[----:B------:R-:W-:Y:S01]  /*5bd0*/  IMAD.MOV R3, RZ, RZ, -R3 ;  /* 0x000000ffff037224 */ /* 0x000fe200078e0a03 */
[----:B------:R-:W-:Y:S01]  /*5be0*/  IABS R250, R4 ;  /* 0x0000000400fa7213 */ /* 0x000fe20000000000 */
[----:B------:R-:W-:Y:S01]  /*5bf0*/  IMAD.HI.U32 R0, R25, R248, RZ ;  /* 0x000000f819007227 */ /* 0x000fe200078e00ff */
[----:B------:R1:W-:Y:S03]  /*5c00*/  STL [R1+0x10e8], R4 ;  /* 0x0010e80401007387 */ /* 0x0003e60000100800 */
[----:B------:R-:W-:Y:S01]  /*5c10*/  IMAD.MOV R2, RZ, RZ, -R2 ;  /* 0x000000ffff027224 */ /* 0x000fe200078e0a02 */
[----:B------:R-:W-:Y:S01]  /*5c20*/  STL [R1+0x10dc], R5 ;  /* 0x0010dc0501007387 */ /* 0x000fe20000100800 */
[----:B------:R-:W-:Y:S01]  /*5c30*/  IMAD R246, R27, R3, R246 ;  /* 0x000000031bf67224 */ /* 0x000fe200078e02f6 */
[----:B------:R-:W-:Y:S01]  /*5c40*/  IADD3 R3, R252, 0xe7, RZ ;  /* 0x000000e7fc037810 */ /* 0x000fe20007ffe0ff */
[----:B------:R-:W-:-:S02]  /*5c50*/  IMAD.MOV R0, RZ, RZ, -R0 ;  /* 0x000000ffff007224 */ /* 0x000fc400078e0a00 */
[----:B------:R-:W-:Y:S01]  /*5c60*/  IMAD R247, R27, R2, R247 ;  /* 0x000000021bf77224 */ /* 0x000fe200078e02f7 */
[----:B------:R-:W-:Y:S01]  /*5c70*/  IADD3 R2, R252, 0xe8, RZ ;  /* 0x000000e8fc027810 */ /* 0x000fe20007ffe0ff */
[----:B-1----:R-:W-:Y:S01]  /*5c80*/  IMAD.HI.U32 R4, R25, R249, RZ ;  /* 0x000000f919047227 */ /* 0x002fe200078e00ff */
[----:B------:R1:W-:Y:S03]  /*5c90*/  STL [R1+0x10d0], R3 ;  /* 0x0010d00301007387 */ /* 0x0003e60000100800 */
[----:B------:R-:W-:Y:S01]  /*5ca0*/  IMAD R248, R27, R0, R248 ;  /* 0x000000001bf87224 */ /* 0x000fe200078e02f8 */
[----:B------:R-:W-:Y:S01]  /*5cb0*/  IABS R0, R3 ;  /* 0x0000000300007213 */ /* 0x000fe20000000000 */
[----:B------:R-:W-:Y:S01]  /*5cc0*/  IMAD.MOV R4, RZ, RZ, -R4 ;  /* 0x000000ffff047224 */ /* 0x000fe200078e0a04 */
[----:B------:R2:W-:Y:S01]  /*5cd0*/  STL [R1+0x10c0], R2 ;  /* 0x0010c00201007387 */ /* 0x0005e20000100800 */
[----:B------:R-:W-:-:S04]  /*5ce0*/  IMAD.HI.U32 R7, R25, R251, RZ ;  /* 0x000000fb19077227 */ /* 0x000fc800078e00ff */
[----:B-1----:R-:W-:-:S04]  /*5cf0*/  IMAD.HI.U32 R3, R25, R250, RZ ;  /* 0x000000fa19037227 */ /* 0x002fc800078e00ff */
[----:B------:R-:W-:Y:S01]  /*5d00*/  IMAD R249, R27, R4, R249 ;  /* 0x000000041bf97224 */ /* 0x000fe200078e02f9 */
[----:B--2---:R-:W-:Y:S01]  /*5d10*/  IABS R2, R2 ;  /* 0x0000000200027213 */ /* 0x004fe20000000000 */
[----:B------:R-:W-:-:S03]  /*5d20*/  IMAD.HI.U32 R5, R25, R0, RZ ;  /* 0x0000000019057227 */ /* 0x000fc600078e00ff */
[----:B------:R-:W-:Y:S01]  /*5d30*/  STL [R1+0x15f0], R249 ;  /* 0x0015f0f901007387 */ /* 0x000fe20000100800 */
[----:B------:R-:W-:Y:S01]  /*5d40*/  IMAD.MOV R3, RZ, RZ, -R3 ;  /* 0x000000ffff037224 */ /* 0x000fe200078e0a03 */
[----:B------:R-:W-:Y:S01]  /*5d50*/  IADD3 R5, -R5, RZ, RZ ;  /* 0x000000ff05057210 */ /* 0x000fe20007ffe1ff */
[----:B------:R-:W-:Y:S01]  /*5d60*/  IMAD.HI.U32 R4, R25, R2, RZ ;  /* 0x0000000219047227 */ /* 0x000fe200078e00ff */
[----:B------:R1:W-:Y:S03]  /*5d70*/  STL [R1+0x10b4], R8 ;  /* 0x0010b40801007387 */ /* 0x0003e60000100800 */
[----:B------:R-:W-:Y:S01]  /*5d80*/  IMAD R250, R27, R3, R250 ;  /* 0x000000031bfa7224 */ /* 0x000fe200078e02fa */
[----:B------:R-:W-:Y:S01]  /*5d90*/  IABS R3, R8 ;  /* 0x0000000800037213 */ /* 0x000fe20000000000 */
[----:B------:R-:W-:Y:S02]  /*5da0*/  IMAD.MOV R4, RZ, RZ, -R4 ;  /* 0x000000ffff047224 */ /* 0x000fe400078e0a04 */
[----:B------:R-:W-:-:S02]  /*5db0*/  IMAD.MOV R7, RZ, RZ, -R7 ;  /* 0x000000ffff077224 */ /* 0x000fc400078e0a07 */
[C---:B------:R-:W-:Y:S01]  /*5dc0*/  IMAD R0, R27.reuse, R5, R0 ;  /* 0x000000051b007224 */ /* 0x040fe200078e0200 */
[C---:B-1----:R-:W-:Y:S01]  /*5dd0*/  IADD3 R8, R252.reuse, 0xea, RZ ;  /* 0x000000eafc087810 */ /* 0x042fe20007ffe0ff */
[C---:B------:R-:W-:Y:S01]  /*5de0*/  IMAD R2, R27.reuse, R4, R2 ;  /* 0x000000041b027224 */ /* 0x040fe200078e0202 */
[----:B------:R-:W-:Y:S01]  /*5df0*/  IADD3 R5, R252, 0xeb, RZ ;  /* 0x000000ebfc057810 */ /* 0x000fe20007ffe0ff */
[----:B------:R-:W-:Y:S01]  /*5e00*/  IMAD R251, R27, R7, R251 ;  /* 0x000000071bfb7224 */ /* 0x000fe200078e02fb */
[----:B------:R-:W-:Y:S01]  /*5e10*/  IABS R4, R8 ;  /* 0x0000000800047213 */ /* 0x000fe20000000000 */
[----:B------:R1:W-:Y:S01]  /*5e20*/  STL [R1+0x10b0], R8 ;  /* 0x0010b00801007387 */ /* 0x0003e20000100800 */
[----:B------:R-:W-:Y:S02]  /*5e30*/  IMAD R7, R6, 0x80, R11 ;  /* 0x0000008006077824 */ /* 0x000fe400078e020b */
[----:B------:R-:W-:Y:S01]  /*5e40*/  IMAD.HI.U32 R10, R25, R3, RZ ;  /* 0x00000003190a7227 */ /* 0x000fe200078e00ff */
[----:B------:R2:W-:Y:S03]  /*5e50*/  STL [R1+0x10ac], R5 ;  /* 0x0010ac0501007387 */ /* 0x0005e60000100800 */
[----:B------:R-:W-:Y:S01]  /*5e60*/  IMAD.MOV R10, RZ, RZ, -R10 ;  /* 0x000000ffff0a7224 */ /* 0x000fe200078e0a0a */
[----:B-1----:R-:W-:-:S03]  /*5e70*/  IADD3 R8, R252, 0xec, RZ ;  /* 0x000000ecfc087810 */ /* 0x002fc60007ffe0ff */
[----:B------:R-:W-:Y:S01]  /*5e80*/  IMAD R3, R27, R10, R3 ;  /* 0x0000000a1b037224 */ /* 0x000fe200078e0203 */
[----:B------:R-:W-:Y:S01]  /*5e90*/  IABS R6, R8 ;  /* 0x0000000800067213 */ /* 0x000fe20000000000 */
[----:B------:R1:W-:Y:S01]  /*5ea0*/  STL [R1+0x10a8], R8 ;  /* 0x0010a80801007387 */ /* 0x0003e20000100800 */
[----:B--2---:R-:W-:-:S03]  /*5eb0*/  IABS R5, R5 ;  /* 0x0000000500057213 */ /* 0x004fc60000000000 */
[----:B------:R2:W-:Y:S01]  /*5ec0*/  STL [R1+0x1050], R7 ;  /* 0x0010500701007387 */ /* 0x0005e20000100800 */
[----:B------:R-:W-:-:S03]  /*5ed0*/  IMAD.HI.U32 R10, R25, R6, RZ ;  /* 0x00000006190a7227 */ /* 0x000fc600078e00ff */
[----:B------:R3:W-:Y:S01]  /*5ee0*/  STL [R1+0x10a4], R15 ;  /* 0x0010a40f01007387 */ /* 0x0007e20000100800 */
[----:B------:R-:W-:-:S04]  /*5ef0*/  IMAD.HI.U32 R11, R25, R5, RZ ;  /* 0x00000005190b7227 */ /* 0x000fc800078e00ff */
[----:B-1----:R-:W-:Y:S01]  /*5f00*/  IMAD.HI.U32 R8, R25, R4, RZ ;  /* 0x0000000419087227 */ /* 0x002fe200078e00ff */
[----:B--2---:R-:W-:-:S03]  /*5f10*/  IABS R7, R7 ;  /* 0x0000000700077213 */ /* 0x004fc60000000000 */
[----:B------:R-:W-:Y:S02]  /*5f20*/  IMAD.MOV R8, RZ, RZ, -R8 ;  /* 0x000000ffff087224 */ /* 0x000fe400078e0a08 */
[----:B------:R-:W-:-:S04]  /*5f30*/  IMAD.HI.U32 R9, R9, R7, RZ ;  /* 0x0000000709097227 */ /* 0x000fc800078e00ff */
[----:B------:R-:W-:Y:S02]  /*5f40*/  IMAD.MOV R9, RZ, RZ, -R9 ;  /* 0x000000ffff097224 */ /* 0x000fe400078e0a09 */
[C---:B------:R-:W-:Y:S01]  /*5f50*/  IMAD R4, R27.reuse, R8, R4 ;  /* 0x000000081b047224 */ /* 0x040fe200078e0204 */
[----:B------:R-:W-:Y:S01]  /*5f60*/  IABS R8, R15 ;  /* 0x0000000f00087213 */ /* 0x000fe20000000000 */
[----:B------:R-:W-:Y:S01]  /*5f70*/  IMAD R7, R12, R9, R7 ;  /* 0x000000090c077224 */ /* 0x000fe200078e0207 */
[----:B---3--:R-:W-:Y:S01]  /*5f80*/  IADD3 R15, R252, 0xee, RZ ;  /* 0x000000eefc0f7810 */ /* 0x008fe20007ffe0ff */
[----:B------:R-:W-:Y:S02]  /*5f90*/  IMAD.MOV R10, RZ, RZ, -R10 ;  /* 0x000000ffff0a7224 */ /* 0x000fe400078e0a0a */
[----:B------:R-:W-:Y:S01]  /*5fa0*/  IMAD.MOV R11, RZ, RZ, -R11 ;  /* 0x000000ffff0b7224 */ /* 0x000fe200078e0a0b */
[----:B------:R-:W-:Y:S01]  /*5fb0*/  ISETP.GT.U32.AND P0, PT, R12, R7, PT ;  /* 0x000000070c00720c */ /* 0x000fe20003f04070 */
[C---:B------:R-:W-:Y:S01]  /*5fc0*/  IMAD R6, R27.reuse, R10, R6 ;  /* 0x0000000a1b067224 */ /* 0x040fe200078e0206 */
[----:B------:R1:W-:Y:S01]  /*5fd0*/  STL [R1+0x10a0], R15 ;  /* 0x0010a00f01007387 */ /* 0x0003e20000100800 */
[----:B------:R-:W-:Y:S01]  /*5fe0*/  IABS R9, R15 ;  /* 0x0000000f00097213 */ /* 0x000fe20000000000 */
[----:B------:R-:W-:Y:S01]  /*5ff0*/  IMAD R5, R27, R11, R5 ;  /* 0x0000000b1b057224 */ /* 0x000fe200078e0205 */
[----:B------:R-:W-:Y:S01]  /*6000*/  IABS R10, R21 ;  /* 0x00000015000a7213 */ /* 0x000fe20000000000 */
[----:B------:R2:W-:Y:S01]  /*6010*/  STL [R1+0x109c], R21 ;  /* 0x00109c1501007387 */ /* 0x0005e20000100800 */
[----:B------:R-:W-:Y:S01]  /*6020*/  IADD3 R11, R252, 0xf0, RZ ;  /* 0x000000f0fc0b7810 */ /* 0x000fe20007ffe0ff */
[----:B------:R-:W-:-:S04]  /*6030*/  IMAD.HI.U32 R23, R25, R9, RZ ;  /* 0x0000000919177227 */ /* 0x000fc800078e00ff */
[----:B-1----:R-:W-:Y:S01]  /*6040*/  IMAD.HI.U32 R15, R25, R8, RZ ;  /* 0x00000008190f7227 */ /* 0x002fe200078e00ff */
[----:B------:R1:W-:Y:S03]  /*6050*/  STL [R1+0x1098], R11 ;  /* 0x0010980b01007387 */ /* 0x0003e60000100800 */
[----:B------:R-:W-:Y:S01]  /*6060*/  @!P0 IMAD.IADD R7, R7, 0x1, -R12 ;  /* 0x0000000107078824 */ /* 0x000fe200078e0a0c */
[----:B--2---:R-:W-:Y:S01]  /*6070*/  IADD3 R21, R252, 0xf1, RZ ;  /* 0x000000f1fc157810 */ /* 0x004fe20007ffe0ff */
[----:B------:R-:W-:Y:S02]  /*6080*/  IMAD.MOV R15, RZ, RZ, -R15 ;  /* 0x000000ffff0f7224 */ /* 0x000fe400078e0a0f */
[----:B------:R-:W-:Y:S01]  /*6090*/  IMAD.HI.U32 R22, R25, R10, RZ ;  /* 0x0000000a19167227 */ /* 0x000fe200078e00ff */
[----:B------:R-:W-:Y:S01]  /*60a0*/  ISETP.GT.U32.AND P1, PT, R12, R7, PT ;  /* 0x000000070c00720c */ /* 0x000fe20003f24070 */
[----:B------:R2:W-:Y:S01]  /*60b0*/  STL [R1+0x1094], R21 ;  /* 0x0010941501007387 */ /* 0x0005e20000100800 */
[----:B-1----:R-:W-:Y:S01]  /*60c0*/  IABS R11, R11 ;  /* 0x0000000b000b7213 */ /* 0x002fe20000000000 */
[C---:B------:R-:W-:Y:S01]  /*60d0*/  IMAD R8, R27.reuse, R15, R8 ;  /* 0x0000000f1b087224 */ /* 0x040fe200078e0208 */
[----:B------:R-:W-:Y:S01]  /*60e0*/  IABS R15, R21 ;  /* 0x00000015000f7213 */ /* 0x000fe20000000000 */
[----:B------:R-:W-:Y:S01]  /*60f0*/  IMAD.MOV R22, RZ, RZ, -R22 ;  /* 0x000000ffff167224 */ /* 0x000fe200078e0a16 */
[----:B------:R-:W3:Y:S03]  /*6100*/  LDL R249, [R1+0x10bc] ;  /* 0x0010bc0001f97983 */ /* 0x000ee60000100800 */
[----:B------:R-:W-:Y:S01]  /*6110*/  IMAD R10, R27, R22, R10 ;  /* 0x000000161b0a7224 */ /* 0x000fe200078e020a */
[----:B------:R-:W4:Y:S01]  /*6120*/  LDL R231, [R1+0x10b8] ;  /* 0x0010b80001e77983 */ /* 0x000f220000100800 */
[----:B--2---:R-:W-:Y:S01]  /*6130*/  IMAD.HI.U32 R21, R25, R11, RZ ;  /* 0x0000000b19157227 */ /* 0x004fe200078e00ff */
[----:B------:R-:W-:-:S03]  /*6140*/  ISETP.GT.U32.AND P2, PT, R27, R13, PT ;  /* 0x0000000d1b00720c */ /* 0x000fc60003f44070 */
[----:B------:R-:W-:-:S04]  /*6150*/  IMAD.HI.U32 R22, R25, R15, RZ ;  /* 0x0000000f19167227 */ /* 0x000fc800078e00ff */
[----:B------:R-:W-:Y:S02]  /*6160*/  IMAD.MOV R23, RZ, RZ, -R23 ;  /* 0x000000ffff177224 */ /* 0x000fe400078e0a17 */
[----:B------:R-:W-:Y:S02]  /*6170*/  IMAD.MOV R21, RZ, RZ, -R21 ;  /* 0x000000ffff157224 */ /* 0x000fe400078e0a15 */
[----:B------:R-:W-:Y:S02]  /*6180*/  IMAD.MOV R22, RZ, RZ, -R22 ;  /* 0x000000ffff167224 */ /* 0x000fe400078e0a16 */
[----:B------:R-:W-:Y:S02]  /*6190*/  @!P1 IMAD.IADD R7, R7, 0x1, -R12 ;  /* 0x0000000107079824 */ /* 0x000fe400078e0a0c */
[C---:B------:R-:W-:Y:S02]  /*61a0*/  IMAD R9, R27.reuse, R23, R9 ;  /* 0x000000171b097224 */ /* 0x040fe400078e0209 */
[C---:B------:R-:W-:Y:S01]  /*61b0*/  IMAD R11, R27.reuse, R21, R11 ;  /* 0x000000151b0b7224 */ /* 0x040fe200078e020b */
[----:B------:R-:W2:Y:S01]  /*61c0*/  LDL R23, [R1+0x1054] ;  /* 0x0010540001177983 */ /* 0x000ea20000100800 */
[C---:B------:R-:W-:Y:S01]  /*61d0*/  IMAD R12, R27.reuse, R22, R15 ;  /* 0x000000161b0c7224 */ /* 0x040fe200078e020f */
[----:B------:R-:W-:-:S02]  /*61e0*/  ISETP.GT.U32.AND P3, PT, R27, R26, PT ;  /* 0x0000001a1b00720c */ /* 0x000fc40003f64070 */
[----:B------:R-:W2:Y:S01]  /*61f0*/  LDL R21, [R1+0x1058] ;  /* 0x0010580001157983 */ /* 0x000ea20000100800 */
[----:B------:R-:W-:-:S03]  /*6200*/  ISETP.GT.U32.AND P6, PT, R27, R20, PT ;  /* 0x000000141b00720c */ /* 0x000fc60003fc4070 */
[----:B------:R1:W-:Y:S04]  /*6210*/  STL [R1+0x15d4], R7 ;  /* 0x0015d40701007387 */ /* 0x0003e80000100800 */
[----:B------:R-:W2:Y:S04]  /*6220*/  LDL R22, [R1+0x144c] ;  /* 0x00144c0001167983 */ /* 0x000ea80000100800 */
[----:B-1----:R-:W4:Y:S01]  /*6230*/  LDL R7, [R1+0x105c] ;  /* 0x00105c0001077983 */ /* 0x002f220000100800 */
[----:B------:R-:W-:Y:S02]  /*6240*/  @!P2 IADD3 R13, R13, -R27, RZ ;  /* 0x8000001b0d0da210 */ /* 0x000fe40007ffe0ff */
[----:B------:R-:W-:-:S02]  /*6250*/  ISETP.GT.U32.AND P2, PT, R27, R16, PT ;  /* 0x000000101b00720c */ /* 0x000fc40003f44070 */
[C---:B------:R-:W-:Y:S02]  /*6260*/  ISETP.GT.U32.AND P5, PT, R27.reuse, R18, PT ;  /* 0x000000121b00720c */ /* 0x040fe40003fa4070 */
[C---:B------:R-:W-:Y:S01]  /*6270*/  ISETP.GT.U32.AND P1, PT, R27.reuse, R13, PT ;  /* 0x0000000d1b00720c */ /* 0x040fe20003f24070 */
[----:B------:R-:W-:Y:S01]  /*6280*/  @!P3 IMAD.IADD R26, R26, 0x1, -R27 ;  /* 0x000000011a1ab824 */ /* 0x000fe200078e0a1b */
[----:B------:R-:W-:Y:S02]  /*6290*/  ISETP.GT.U32.AND P0, PT, R27, R19, PT ;  /* 0x000000131b00720c */ /* 0x000fe40003f04070 */
[----:B------:R-:W-:-:S05]  /*62a0*/  ISETP.GE.AND P3, PT, R252, RZ, PT ;  /* 0x000000fffc00720c */ /* 0x000fca0003f66270 */
[--C-:B------:R-:W-:Y:S02]  /*62b0*/  @!P2 IMAD.IADD R16, R16, 0x1, -R27.reuse ;  /* 0x000000011010a824 */ /* 0x100fe400078e0a1b */
[--C-:B------:R-:W-:Y:S02]  /*62c0*/  @!P5 IMAD.IADD R18, R18, 0x1, -R27.reuse ;  /* 0x000000011212d824 */ /* 0x100fe400078e0a1b */
[--C-:B------:R-:W-:Y:S01]  /*62d0*/  @!P6 IMAD.IADD R20, R20, 0x1, -R27.reuse ;  /* 0x000000011414e824 */ /* 0x100fe200078e0a1b */
[----:B------:R-:W-:Y:S01]  /*62e0*/  ISETP.GT.U32.AND P5, PT, R27, R16, PT ;  /* 0x000000101b00720c */ /* 0x000fe20003fa4070 */
[--C-:B------:R-:W-:Y:S01]  /*62f0*/  @!P1 IMAD.IADD R13, R13, 0x1, -R27.reuse ;  /* 0x000000010d0d9824 */ /* 0x100fe200078e0a1b */
[----:B------:R-:W-:Y:S01]  /*6300*/  ISETP.GT.U32.AND P6, PT, R27, R26, PT ;  /* 0x0000001a1b00720c */ /* 0x000fe20003fc4070 */
[----:B------:R-:W-:Y:S01]  /*6310*/  @!P0 IMAD.IADD R19, R19, 0x1, -R27 ;  /* 0x0000000113138824 */ /* 0x000fe200078e0a1b */
[C---:B------:R-:W-:Y:S01]  /*6320*/  ISETP.GT.U32.AND P0, PT, R27.reuse, R20, PT ;  /* 0x000000141b00720c */ /* 0x040fe20003f04070 */
[----:B------:R-:W-:Y:S01]  /*6330*/  @!P3 IMAD.MOV R13, RZ, RZ, -R13 ;  /* 0x000000ffff0db224 */ /* 0x000fe200078e0a0d */
[----:B------:R-:W-:-:S02]  /*6340*/  ISETP.GT.U32.AND P4, PT, R27, R17, PT ;  /* 0x000000111b00720c */ /* 0x000fc40003f84070 */
[----:B------:R-:W-:-:S05]  /*6350*/  ISETP.GT.U32.AND P1, PT, R27, R18, PT ;  /* 0x000000121b00720c */ /* 0x000fca0003f24070 */
[--C-:B------:R-:W-:Y:S02]  /*6360*/  @!P5 IMAD.IADD R16, R16, 0x1, -R27.reuse ;  /* 0x000000011010d824 */ /* 0x100fe400078e0a1b */
[--C-:B------:R-:W-:Y:S01]  /*6370*/  @!P6 IMAD.IADD R26, R26, 0x1, -R27.reuse ;  /* 0x000000011a1ae824 */ /* 0x100fe200078e0a1b */
[----:B------:R-:W-:Y:S01]  /*6380*/  IADD3 R15, R252, 0xf2, RZ ;  /* 0x000000f2fc0f7810 */ /* 0x000fe20007ffe0ff */
[--C-:B------:R-:W-:Y:S01]  /*6390*/  @!P0 IMAD.IADD R20, R20, 0x1, -R27.reuse ;  /* 0x0000000114148824 */ /* 0x100fe200078e0a1b */
[----:B------:R-:W-:Y:S01]  /*63a0*/  ISETP.GT.U32.AND P0, PT, R27, R28, PT ;  /* 0x0000001c1b00720c */ /* 0x000fe20003f04070 */
[----:B------:R-:W-:Y:S02]  /*63b0*/  @!P4 IMAD.IADD R17, R17, 0x1, -R27 ;  /* 0x000000011111c824 */ /* 0x000fe400078e0a1b */
[----:B------:R-:W-:Y:S01]  /*63c0*/  STL [R1+0x1090], R15 ;  /* 0x0010900f01007387 */ /* 0x000fe20000100800 */
[----:B------:R-:W-:-:S03]  /*63d0*/  ISETP.GT.U32.AND P4, PT, R27, R19, PT ;  /* 0x000000131b00720c */ /* 0x000fc60003f84070 */
[----:B------:R-:W-:Y:S01]  /*63e0*/  STL [R1], R13 ;  /* 0x0000000d01007387 */ /* 0x000fe20000100800 */
[--C-:B------:R-:W-:Y:S01]  /*63f0*/  @!P1 IMAD.IADD R18, R18, 0x1, -R27.reuse ;  /* 0x0000000112129824 */ /* 0x100fe200078e0a1b */
[C---:B------:R-:W-:Y:S02]  /*6400*/  ISETP.GT.U32.AND P2, PT, R27.reuse, R17, PT ;  /* 0x000000111b00720c */ /* 0x040fe40003f44070 */
[----:B------:R-:W-:Y:S02]  /*6410*/  ISETP.GT.U32.AND P1, PT, R27, R30, PT ;  /* 0x0000001e1b00720c */ /* 0x000fe40003f24070 */
[----:B------:R-:W-:-:S04]  /*6420*/  @!P0 IMAD.IADD R28, R28, 0x1, -R27 ;  /* 0x000000011c1c8824 */ /* 0x000fc800078e0a1b */
[----:B------:R-:W-:Y:S02]  /*6430*/  @!P4 IADD3 R19, R19, -R27, RZ ;  /* 0x8000001b1313c210 */ /* 0x000fe40007ffe0ff */
[----:B------:R-:W-:-:S03]  /*6440*/  ISETP.GT.U32.AND P4, PT, R27, R29, PT ;  /* 0x0000001d1b00720c */ /* 0x000fc60003f84070 */
[--C-:B------:R-:W-:Y:S01]  /*6450*/  @!P2 IMAD.IADD R17, R17, 0x1, -R27.reuse ;  /* 0x000000011111a824 */ /* 0x100fe200078e0a1b */
[----:B------:R-:W-:Y:S01]  /*6460*/  ISETP.GT.U32.AND P2, PT, R27, R31, PT ;  /* 0x0000001f1b00720c */ /* 0x000fe20003f44070 */
[----:B------:R-:W-:-:S08]  /*6470*/  @!P1 IMAD.IADD R30, R30, 0x1, -R27 ;  /* 0x000000011e1e9824 */ /* 0x000fd000078e0a1b */
[----:B------:R-:W-:-:S04]  /*6480*/  @!P4 IMAD.IADD R29, R29, 0x1, -R27 ;  /* 0x000000011d1dc824 */ /* 0x000fc800078e0a1b */
[----:B------:R-:W-:Y:S01]  /*6490*/  @!P2 IMAD.IADD R31, R31, 0x1, -R27 ;  /* 0x000000011f1fa824 */ /* 0x000fe200078e0a1b */
[----:B---3--:R-:W-:Y:S02]  /*64a0*/  ISETP.GE.AND P1, PT, R249, RZ, PT ;  /* 0x000000fff900720c */ /* 0x008fe40003f26270 */
[----:B--2---:R-:W-:Y:S02]  /*64b0*/  ISETP.GE.AND P3, PT, R22, RZ, PT ;  /* 0x000000ff1600720c */ /* 0x004fe40003f66270 */
[----:B----4-:R-:W-:Y:S01]  /*64c0*/  ISETP.GE.AND P5, PT, R7, RZ, PT ;  /* 0x000000ff0700720c */ /* 0x010fe20003fa6270 */
[----:B------:R-:W-:-:S10]  /*64d0*/  IMAD.MOV.U32 R7, RZ, RZ, R20 ;  /* 0x000000ffff077224 */ /* 0x000fd400078e0014 */
[----:B------:R-:W-:-:S05]  /*64e0*/  @!P3 IMAD.MOV R26, RZ, RZ, -R26 ;  /* 0x000000ffff1ab224 */ /* 0x000fca00078e0a1a */
[----:B------:R-:W-:Y:S01]  /*64f0*/  STL [R1+0x15d8], R26 ;  /* 0x0015d81a01007387 */ /* 0x000fe20000100800 */
[----:B------:R-:W-:-:S03]  /*6500*/  @!P5 IADD3 R7, -R7, RZ, RZ ;  /* 0x000000ff0707d210 */ /* 0x000fc60007ffe1ff */
[----:B------:R-:W2:Y:S04]  /*6510*/  LDL R22, [R1+0x10c8] ;  /* 0x0010c80001167983 */ /* 0x000ea80000100800 */
[----:B------:R1:W-:Y:S01]  /*6520*/  STL [R1+0x1c], R7 ;  /* 0x00001c0701007387 */ /* 0x0003e20000100800 */
[----:B------:R-:W-:-:S03]  /*6530*/  ISETP.GE.AND P0, PT, R21, RZ, PT ;  /* 0x000000ff1500720c */ /* 0x000fc60003f06270 */
[----:B------:R-:W3:Y:S01]  /*6540*/  LDL R249, [R1+0x10d8] ;  /* 0x0010d80001f97983 */ /* 0x000ee20000100800 */
[----:B------:R-:W-:Y:S02]  /*6550*/  ISETP.GE.AND P4, PT, R23, RZ, PT ;  /* 0x000000ff1700720c */ /* 0x000fe40003f86270 */
[----:B------:R-:W-:Y:S01]  /*6560*/  ISETP.GE.AND P2, PT, R231, RZ, PT ;  /* 0x000000ffe700720c */ /* 0x000fe20003f46270 */
[----:B------:R-:W4:Y:S04]  /*6570*/  LDL R21, [R1+0x10cc] ;  /* 0x0010cc0001157983 */ /* 0x000f280000100800 */
[----:B-1----:R-:W3:Y:S02]  /*6580*/  LDL R7, [R1+0x10c4] ;  /* 0x0010c40001077983 */ /* 0x002ee40000100800 */
[----:B------:R-:W-:-:S02]  /*6590*/  @!P0 IMAD.MOV R19, RZ, RZ, -R19 ;  /* 0x000000ffff138224 */ /* 0x000fc400078e0a13 */
[----:B------:R-:W4:Y:S04]  /*65a0*/  LDL R23, [R1+0x10d4] ;  /* 0x0010d40001177983 */ /* 0x000f280000100800 */
[----:B------:R-:W-:Y:S04]  /*65b0*/  STL [R1+0x18], R19 ;  /* 0x0000181301007387 */ /* 0x000fe80000100800 */
[----:B------:R-:W4:Y:S01]  /*65c0*/  LDL R231, [R1+0x10e0] ;  /* 0x0010e00001e77983 */ /* 0x000f220000100800 */
[----:B------:R-:W-:-:S13]  /*65d0*/  ISETP.GT.U32.AND P6, PT, R27, R14, PT ;  /* 0x0000000e1b00720c */ /* 0x000fda0003fc4070 */
[----:B------:R-:W-:Y:S01]  /*65e0*/  @!P6 IMAD.IADD R14, R14, 0x1, -R27 ;  /* 0x000000010e0ee824 */ /* 0x000fe200078e0a1b */
[C---:B------:R-:W-:Y:S02]  /*65f0*/  ISETP.GT.U32.AND P6, PT, R27.reuse, R32, PT ;  /* 0x000000201b00720c */ /* 0x040fe40003fc4070 */
[----:B------:R-:W-:-:S11]  /*6600*/  ISETP.GT.U32.AND P0, PT, R27, R29, PT ;  /* 0x0000001d1b00720c */ /* 0x000fd60003f04070 */
[----:B------:R-:W-:-:S05]  /*6610*/  @!P6 IMAD.IADD R32, R32, 0x1, -R27 ;  /* 0x000000012020e824 */ /* 0x000fca00078e0a1b */
[C---:B------:R-:W-:Y:S01]  /*6620*/  ISETP.GT.U32.AND P6, PT, R27.reuse, R32, PT ;  /* 0x000000201b00720c */ /* 0x040fe20003fc4070 */
[----:B------:R-:W-:Y:S01]  /*6630*/  @!P2 IMAD.MOV R16, RZ, RZ, -R16 ;  /* 0x000000ffff10a224 */ /* 0x000fe200078e0a10 */
[C---:B------:R-:W-:Y:S02]  /*6640*/  ISETP.GT.U32.AND P3, PT, R27.reuse, R14, PT ;  /* 0x0000000e1b00720c */ /* 0x040fe40003f64070 */
[C---:B------:R-:W-:Y:S01]  /*6650*/  ISETP.GT.U32.AND P2, PT, R27.reuse, R33, PT ;  /* 0x000000211b00720c */ /* 0x040fe20003f44070 */
[----:B------:R-:W-:Y:S01]  /*6660*/  @!P4 IMAD.MOV R18, RZ, RZ, -R18 ;  /* 0x000000ffff12c224 */ /* 0x000fe200078e0a12 */
[----:B------:R-:W-:Y:S01]  /*6670*/  ISETP.GT.U32.AND P4, PT, R27, R30, PT ;  /* 0x0000001e1b00720c */ /* 0x000fe20003f84070 */
[----:B------:R-:W-:Y:S01]  /*6680*/  @!P0 IMAD.IADD R29, R29, 0x1, -R27 ;  /* 0x000000011d1d8824 */ /* 0x000fe200078e0a1b */
[----:B------:R-:W-:-:S05]  /*6690*/  ISETP.GT.U32.AND P0, PT, R27, R36, PT ;  /* 0x000000241b00720c */ /* 0x000fca0003f04070 */
[--C-:B------:R-:W-:Y:S02]  /*66a0*/  @!P6 IMAD.IADD R32, R32, 0x1, -R27.reuse ;  /* 0x000000012020e824 */ /* 0x100fe400078e0a1b */
[--C-:B------:R-:W-:Y:S02]  /*66b0*/  @!P3 IMAD.IADD R14, R14, 0x1, -R27.reuse ;  /* 0x000000010e0eb824 */ /* 0x100fe400078e0a1b */
[----:B------:R-:W-:Y:S02]  /*66c0*/  @!P2 IMAD.IADD R33, R33, 0x1, -R27 ;  /* 0x000000012121a824 */ /* 0x000fe400078e0a1b */
[----:B------:R-:W-:Y:S01]  /*66d0*/  @!P1 IMAD.MOV R17, RZ, RZ, -R17 ;  /* 0x000000ffff119224 */ /* 0x000fe200078e0a11 */
[----:B------:R-:W-:Y:S01]  /*66e0*/  STL [R1+0x14], R18 ;  /* 0x0000141201007387 */ /* 0x000fe20000100800 */
[----:B------:R-:W-:-:S03]  /*66f0*/  @!P4 IMAD.IADD R30, R30, 0x1, -R27 ;  /* 0x000000011e1ec824 */ /* 0x000fc600078e0a1b */
[----:B------:R-:W-:Y:S01]  /*6700*/  STL [R1+0x10], R17 ;  /* 0x0000101101007387 */ /* 0x000fe20000100800 */
[--C-:B------:R-:W-:Y:S01]  /*6710*/  @!P0 IMAD.IADD R36, R36, 0x1, -R27.reuse ;  /* 0x0000000124248824 */ /* 0x100fe200078e0a1b */
[----:B------:R-:W-:Y:S02]  /*6720*/  ISETP.GT.U32.AND P4, PT, R27, R37, PT ;  /* 0x000000251b00720c */ /* 0x000fe40003f84070 */
[----:B------:R-:W-:Y:S11]  /*6730*/  STL [R1+0xc], R16 ;  /* 0x00000c1001007387 */ /* 0x000ff60000100800 */
[----:B------:R-:W-:Y:S01]  /*6740*/  @!P4 IMAD.IADD R37, R37, 0x1, -R27 ;  /* 0x000000012525c824 */ /* 0x000fe200078e0a1b */
[----:B--2---:R-:W-:-:S02]  /*6750*/  ISETP.GE.AND P6, PT, R22, RZ, PT ;  /* 0x000000ff1600720c */ /* 0x004fc40003fc6270 */
[----:B------:R-:W2:Y:S01]  /*6760*/  LDL R22, [R1+0x10e4] ;  /* 0x0010e40001167983 */ /* 0x000ea20000100800 */
[----:B---3--:R-:W-:Y:S01]  /*6770*/  ISETP.GE.AND P2, PT, R7, RZ, PT ;  /* 0x000000ff0700720c */ /* 0x008fe20003f46270 */
[----:B------:R-:W-:-:S09]  /*6780*/  IMAD.MOV.U32 R7, RZ, RZ, R14 ;  /* 0x000000ffff077224 */ /* 0x000fd200078e000e */
[----:B------:R-:W-:Y:S01]  /*6790*/  @!P6 IMAD.MOV R7, RZ, RZ, -R7 ;  /* 0x000000ffff07e224 */ /* 0x000fe200078e0a07 */
[----:B------:R-:W-:-:S04]  /*67a0*/  ISETP.GE.AND P0, PT, R249, RZ, PT ;  /* 0x000000fff900720c */ /* 0x000fc80003f06270 */
[----:B------:R1:W-:Y:S04]  /*67b0*/  STL [R1+0x4], R7 ;  /* 0x0000040701007387 */ /* 0x0003e80000100800 */
[----:B------:R-:W3:Y:S04]  /*67c0*/  LDL R249, [R1+0x10fc] ;  /* 0x0010fc0001f97983 */ /* 0x000ee80000100800 */
[----:B-1----:R-:W2:Y:S01]  /*67d0*/  LDL R7, [R1+0x10ec] ;  /* 0x0010ec0001077983 */ /* 0x002ea20000100800 */
[----:B----4-:R-:W-:-:S03]  /*67e0*/  ISETP.GE.AND P4, PT, R231, RZ, PT ;  /* 0x000000ffe700720c */ /* 0x010fc60003f86270 */
[----:B------:R-:W4:Y:S01]  /*67f0*/  LDL R231, [R1+0x1104] ;  /* 0x0011040001e77983 */ /* 0x000f220000100800 */
[C---:B------:R-:W-:Y:S02]  /*6800*/  ISETP.GT.U32.AND P5, PT, R27.reuse, R28, PT ;  /* 0x0000001c1b00720c */ /* 0x040fe40003fa4070 */
[----:B------:R-:W-:-:S11]  /*6810*/  ISETP.GT.U32.AND P3, PT, R27, R34, PT ;  /* 0x000000221b00720c */ /* 0x000fd60003f64070 */
[--C-:B------:R-:W-:Y:S01]  /*6820*/  @!P5 IMAD.IADD R28, R28, 0x1, -R27.reuse ;  /* 0x000000011c1cd824 */ /* 0x100fe200078e0a1b */
[----:B------:R-:W-:Y:S01]  /*6830*/  ISETP.GT.U32.AND P5, PT, R27, R35, PT ;  /* 0x000000231b00720c */ /* 0x000fe20003fa4070 */
[----:B------:R-:W-:Y:S01]  /*6840*/  @!P3 IMAD.IADD R34, R34, 0x1, -R27 ;  /* 0x000000012222b824 */ /* 0x000fe200078e0a1b */
[----:B------:R-:W-:Y:S02]  /*6850*/  ISETP.GE.AND P3, PT, R21, RZ, PT ;  /* 0x000000ff1500720c */ /* 0x000fe40003f66270 */
[----:B------:R-:W4:Y:S09]  /*6860*/  LDL R21, [R1+0x10f4] ;  /* 0x0010f40001157983 */ /* 0x000f320000100800 */
[----:B------:R-:W-:-:S02]  /*6870*/  @!P5 IADD3 R35, R35, -R27, RZ ;  /* 0x8000001b2323d210 */ /* 0x000fc40007ffe0ff */
[----:B------:R-:W-:Y:S02]  /*6880*/  ISETP.GE.AND P5, PT, R23, RZ, PT ;  /* 0x000000ff1700720c */ /* 0x000fe40003fa6270 */
[----:B------:R-:W4:Y:S01]  /*6890*/  LDL R23, [R1+0x10f8] ;  /* 0x0010f80001177983 */ /* 0x000f220000100800 */
[----:B------:R-:W-:Y:S01]  /*68a0*/  @!P3 IMAD.MOV R29, RZ, RZ, -R29 ;  /* 0x000000ffff1db224 */ /* 0x000fe200078e0a1d */
[C---:B------:R-:W-:Y:S02]  /*68b0*/  ISETP.GT.U32.AND P3, PT, R27.reuse, R35, PT ;  /* 0x000000231b00720c */ /* 0x040fe40003f64070 */
[C---:B------:R-:W-:Y:S01]  /*68c0*/  ISETP.GT.U32.AND P1, PT, R27.reuse, R31, PT ;  /* 0x0000001f1b00720c */ /* 0x040fe20003f24070 */
[----:B------:R-:W-:Y:S01]  /*68d0*/  @!P4 IMAD.MOV R32, RZ, RZ, -R32 ;  /* 0x000000ffff20c224 */ /* 0x000fe200078e0a20 */
[C---:B------:R-:W-:Y:S02]  /*68e0*/  ISETP.GT.U32.AND P6, PT, R27.reuse, R36, PT ;  /* 0x000000241b00720c */ /* 0x040fe40003fc4070 */
[----:B------:R-:W-:Y:S01]  /*68f0*/  ISETP.GT.U32.AND P4, PT, R27, R39, PT ;  /* 0x000000271b00720c */ /* 0x000fe20003f84070 */
[----:B------:R-:W-:-:S06]  /*6900*/  @!P2 IMAD.MOV R28, RZ, RZ, -R28 ;  /* 0x000000ffff1ca224 */ /* 0x000fcc00078e0a1c */
[----:B------:R-:W-:Y:S02]  /*6910*/  @!P3 IADD3 R35, R35, -R27, RZ ;  /* 0x8000001b2323b210 */ /* 0x000fe40007ffe0ff */
[----:B------:R-:W-:Y:S01]  /*6920*/  ISETP.GT.U32.AND P3, PT, R27, R42, PT ;  /* 0x0000002a1b00720c */ /* 0x000fe20003f64070 */
[----:B------:R-:W-:Y:S02]  /*6930*/  @!P1 IMAD.IADD R31, R31, 0x1, -R27 ;  /* 0x000000011f1f9824 */ /* 0x000fe400078e0a1b */
[----:B------:R-:W-:Y:S02]  /*6940*/  @!P5 IMAD.MOV R30, RZ, RZ, -R30 ;  /* 0x000000ffff1ed224 */ /* 0x000fe400078e0a1e */
[----:B------:R-:W-:Y:S01]  /*6950*/  @!P0 IMAD.MOV R31, RZ, RZ, -R31 ;  /* 0x000000ffff1f8224 */ /* 0x000fe200078e0a1f */
[----:B------:R-:W-:Y:S01]  /*6960*/  STL [R1+0x15dc], R28 ;  /* 0x0015dc1c01007387 */ /* 0x000fe20000100800 */
[----:B------:R-:W-:-:S03]  /*6970*/  IADD3 R14, R252, 0xf3, RZ ;  /* 0x000000f3fc0e7810 */ /* 0x000fc60007ffe0ff */
[----:B------:R-:W-:Y:S01]  /*6980*/  STL [R1+0x15e0], R29 ;  /* 0x0015e01d01007387 */ /* 0x000fe20000100800 */
[----:B------:R-:W-:-:S03]  /*6990*/  @!P6 IMAD.IADD R36, R36, 0x1, -R27 ;  /* 0x000000012424e824 */ /* 0x000fc600078e0a1b */
[----:B------:R-:W-:Y:S01]  /*69a0*/  STL [R1+0x15e4], R30 ;  /* 0x0015e41e01007387 */ /* 0x000fe20000100800 */
[--C-:B------:R-:W-:Y:S01]  /*69b0*/  @!P4 IMAD.IADD R39, R39, 0x1, -R27.reuse ;  /* 0x000000012727c824 */ /* 0x100fe200078e0a1b */
[----:B------:R-:W-:Y:S01]  /*69c0*/  ISETP.GT.U32.AND P6, PT, R27, R43, PT ;  /* 0x0000002b1b00720c */ /* 0x000fe20003fc4070 */
[--C-:B------:R-:W-:Y:S01]  /*69d0*/  @!P3 IMAD.IADD R42, R42, 0x1, -R27.reuse ;  /* 0x000000012a2ab824 */ /* 0x100fe200078e0a1b */
[----:B------:R-:W-:Y:S04]  /*69e0*/  STL [R1+0x15e8], R31 ;  /* 0x0015e81f01007387 */ /* 0x000fe80000100800 */
[----:B------:R1:W-:Y:S04]  /*69f0*/  STL [R1+0x15ec], R32 ;  /* 0x0015ec2001007387 */ /* 0x0003e80000100800 */
[----:B------:R-:W-:Y:S03]  /*6a00*/  STL [R1+0x108c], R14 ;  /* 0x00108c0e01007387 */ /* 0x000fe60000100800 */
[----:B------:R-:W-:Y:S01]  /*6a10*/  @!P6 IMAD.IADD R43, R43, 0x1, -R27 ;  /* 0x000000012b2be824 */ /* 0x000fe200078e0a1b */
[----:B---3--:R-:W-:-:S02]  /*6a20*/  ISETP.GE.AND P3, PT, R249, RZ, PT ;  /* 0x000000fff900720c */ /* 0x008fc40003f66270 */
[----:B------:R-:W3:Y:S01]  /*6a30*/  LDL R249, [R1+0x1128] ;  /* 0x0011280001f97983 */ /* 0x000ee20000100800 */
[----:B--2---:R-:W-:-:S03]  /*6a40*/  ISETP.GE.AND P4, PT, R7, RZ, PT ;  /* 0x000000ff0700720c */ /* 0x004fc60003f86270 */
[----:B------:R-:W2:Y:S01]  /*6a50*/  LDL R7, [R1+0x1118] ;  /* 0x0011180001077983 */ /* 0x000ea20000100800 */
[----:B----4-:R-:W-:-:S03]  /*6a60*/  ISETP.GE.AND P6, PT, R231, RZ, PT ;  /* 0x000000ffe700720c */ /* 0x010fc60003fc6270 */
[----:B------:R-:W4:Y:S01]  /*6a70*/  LDL R231, [R1+0x1134] ;  /* 0x0011340001e77983 */ /* 0x000f220000100800 */
[C---:B------:R-:W-:Y:S02]  /*6a80*/  ISETP.GT.U32.AND P1, PT, R27.reuse, R38, PT ;  /* 0x000000261b00720c */ /* 0x040fe40003f24070 */
[----:B------:R-:W-:-:S11]  /*6a90*/  ISETP.GT.U32.AND P2, PT, R27, R34, PT ;  /* 0x000000221b00720c */ /* 0x000fd60003f44070 */
[--C-:B------:R-:W-:Y:S01]  /*6aa0*/  @!P1 IMAD.IADD R38, R38, 0x1, -R27.reuse ;  /* 0x0000000126269824 */ /* 0x100fe200078e0a1b */
[C---:B------:R-:W-:Y:S01]  /*6ab0*/  ISETP.GT.U32.AND P1, PT, R27.reuse, R33, PT ;  /* 0x000000211b00720c */ /* 0x040fe20003f24070 */
[----:B------:R-:W-:Y:S01]  /*6ac0*/  @!P2 IMAD.IADD R34, R34, 0x1, -R27 ;  /* 0x000000012222a824 */ /* 0x000fe200078e0a1b */
[C---:B------:R-:W-:Y:S02]  /*6ad0*/  ISETP.GT.U32.AND P2, PT, R27.reuse, R41, PT ;  /* 0x000000291b00720c */ /* 0x040fe40003f44070 */
[----:B------:R-:W-:-:S09]  /*6ae0*/  ISETP.GT.U32.AND P5, PT, R27, R38, PT ;  /* 0x000000261b00720c */ /* 0x000fd20003fa4070 */
[--C-:B------:R-:W-:Y:S01]  /*6af0*/  @!P1 IMAD.IADD R33, R33, 0x1, -R27.reuse ;  /* 0x0000000121219824 */ /* 0x100fe200078e0a1b */
[C---:B------:R-:W-:Y:S02]  /*6b00*/  ISETP.GT.U32.AND P1, PT, R27.reuse, R40, PT ;  /* 0x000000281b00720c */ /* 0x040fe40003f24070 */
[----:B------:R-:W-:Y:S01]  /*6b10*/  ISETP.GT.U32.AND P0, PT, R27, R37, PT ;  /* 0x000000251b00720c */ /* 0x000fe20003f04070 */
[--C-:B------:R-:W-:Y:S01]  /*6b20*/  @!P5 IMAD.IADD R38, R38, 0x1, -R27.reuse ;  /* 0x000000012626d824 */ /* 0x100fe200078e0a1b */
[----:B------:R-:W-:Y:S01]  /*6b30*/  ISETP.GE.AND P5, PT, R22, RZ, PT ;  /* 0x000000ff1600720c */ /* 0x000fe20003fa6270 */
[--C-:B------:R-:W-:Y:S01]  /*6b40*/  @!P2 IMAD.IADD R41, R41, 0x1, -R27.reuse ;  /* 0x000000012929a824 */ /* 0x100fe200078e0a1b */
[----:B------:R-:W-:Y:S01]  /*6b50*/  ISETP.GE.AND P2, PT, R23, RZ, PT ;  /* 0x000000ff1700720c */ /* 0x000fe20003f46270 */
[----:B------:R-:W4:Y:S04]  /*6b60*/  LDL R22, [R1+0x1108] ;  /* 0x0011080001167983 */ /* 0x000f280000100800 */
[----:B------:R-:W4:Y:S02]  /*6b70*/  LDL R23, [R1+0x1120] ;  /* 0x0011200001177983 */ /* 0x000f240000100800 */
[----:B------:R-:W-:Y:S01]  /*6b80*/  @!P1 IMAD.IADD R40, R40, 0x1, -R27 ;  /* 0x0000000128289824 */ /* 0x000fe200078e0a1b */
[----:B------:R-:W-:-:S02]  /*6b90*/  ISETP.GE.AND P1, PT, R21, RZ, PT ;  /* 0x000000ff1500720c */ /* 0x000fc40003f26270 */
[----:B------:R-:W4:Y:S01]  /*6ba0*/  LDL R21, [R1+0x111c] ;  /* 0x00111c0001157983 */ /* 0x000f220000100800 */
[----:B------:R-:W-:Y:S01]  /*6bb0*/  @!P0 IMAD.IADD R37, R37, 0x1, -R27 ;  /* 0x0000000125258824 */ /* 0x000fe200078e0a1b */
[C---:B------:R-:W-:Y:S02]  /*6bc0*/  ISETP.GT.U32.AND P0, PT, R27.reuse, R44, PT ;  /* 0x0000002c1b00720c */ /* 0x040fe40003f04070 */
[----:B------:R-:W-:Y:S02]  /*6bd0*/  @!P2 IADD3 R36, -R36, RZ, RZ ;  /* 0x000000ff2424a210 */ /* 0x000fe40007ffe1ff */
[C---:B------:R-:W-:Y:S01]  /*6be0*/  ISETP.GT.U32.AND P2, PT, R27.reuse, R42, PT ;  /* 0x0000002a1b00720c */ /* 0x040fe20003f44070 */
[----:B------:R-:W-:Y:S02]  /*6bf0*/  @!P5 IMAD.MOV R33, RZ, RZ, -R33 ;  /* 0x000000ffff21d224 */ /* 0x000fe400078e0a21 */
[----:B------:R-:W-:Y:S01]  /*6c00*/  @!P3 IMAD.MOV R37, RZ, RZ, -R37 ;  /* 0x000000ffff25b224 */ /* 0x000fe200078e0a25 */
[----:B------:R-:W-:-:S05]  /*6c10*/  ISETP.GT.U32.AND P3, PT, R27, R43, PT ;  /* 0x0000002b1b00720c */ /* 0x000fca0003f64070 */
[----:B------:R-:W-:-:S04]  /*6c20*/  @!P0 IMAD.IADD R44, R44, 0x1, -R27 ;  /* 0x000000012c2c8824 */ /* 0x000fc800078e0a1b */
[----:B------:R-:W-:Y:S01]  /*6c30*/  @!P2 IMAD.IADD R42, R42, 0x1, -R27 ;  /* 0x000000012a2aa824 */ /* 0x000fe200078e0a1b */
[C---:B------:R-:W-:Y:S02]  /*6c40*/  ISETP.GT.U32.AND P5, PT, R27.reuse, R44, PT ;  /* 0x0000002c1b00720c */ /* 0x040fe40003fa4070 */
[----:B------:R-:W-:Y:S01]  /*6c50*/  ISETP.GT.U32.AND P2, PT, R27, R48, PT ;  /* 0x000000301b00720c */ /* 0x000fe20003f44070 */
[----:B------:R-:W-:Y:S01]  /*6c60*/  @!P1 IMAD.MOV R35, RZ, RZ, -R35 ;  /* 0x000000ffff239224 */ /* 0x000fe200078e0a23 */
[----:B------:R1:W-:Y:S01]  /*6c70*/  STL [R1+0x15d0], R33 ;  /* 0x0015d02101007387 */ /* 0x0003e20000100800 */
[--C-:B------:R-:W-:Y:S01]  /*6c80*/  @!P3 IMAD.IADD R43, R43, 0x1, -R27.reuse ;  /* 0x000000012b2bb824 */ /* 0x100fe200078e0a1b */
[----:B------:R-:W-:Y:S02]  /*6c90*/  ISETP.GT.U32.AND P3, PT, R27, R49, PT ;  /* 0x000000311b00720c */ /* 0x000fe40003f64070 */
[----:B------:R-:W-:Y:S05]  /*6ca0*/  STL [R1+0x15cc], R35 ;  /* 0x0015cc2301007387 */ /* 0x000fea0000100800 */
[----:B------:R-:W-:-:S02]  /*6cb0*/  @!P5 IMAD.IADD R44, R44, 0x1, -R27 ;  /* 0x000000012c2cd824 */ /* 0x000fc400078e0a1b */
[----:B------:R-:W-:-:S04]  /*6cc0*/  @!P2 IMAD.IADD R48, R48, 0x1, -R27 ;  /* 0x000000013030a824 */ /* 0x000fc800078e0a1b */
[----:B------:R-:W-:Y:S02]  /*6cd0*/  @!P3 IADD3 R49, R49, -R27, RZ ;  /* 0x8000001b3131b210 */ /* 0x000fe40007ffe0ff */
[----:B---3--:R-:W-:Y:S02]  /*6ce0*/  ISETP.GE.AND P2, PT, R249, RZ, PT ;  /* 0x000000fff900720c */ /* 0x008fe40003f46270 */
[----:B------:R-:W3:Y:S01]  /*6cf0*/  LDL R249, [R1+0x1154] ;  /* 0x0011540001f97983 */ /* 0x000ee20000100800 */
[----:B--2---:R-:W-:-:S03]  /*6d00*/  ISETP.GE.AND P5, PT, R7, RZ, PT ;  /* 0x000000ff0700720c */ /* 0x004fc60003fa6270 */
[----:B------:R-:W2:Y:S01]  /*6d10*/  LDL R7, [R1+0x1140] ;  /* 0x0011400001077983 */ /* 0x000ea20000100800 */
[----:B----4-:R-:W-:-:S03]  /*6d20*/  ISETP.GE.AND P3, PT, R231, RZ, PT ;  /* 0x000000ffe700720c */ /* 0x010fc60003f66270 */
[----:B------:R-:W4:Y:S01]  /*6d30*/  LDL R231, [R1+0x1158] ;  /* 0x0011580001e77983 */ /* 0x000f220000100800 */
[----:B------:R-:W-:Y:S01]  /*6d40*/  @!P4 IMAD.MOV R34, RZ, RZ, -R34 ;  /* 0x000000ffff22c224 */ /* 0x000fe200078e0a22 */
[C---:B------:R-:W-:Y:S02]  /*6d50*/  ISETP.GT.U32.AND P4, PT, R27.reuse, R40, PT ;  /* 0x000000281b00720c */ /* 0x040fe40003f84070 */
[C---:B------:R-:W-:Y:S02]  /*6d60*/  ISETP.GT.U32.AND P1, PT, R27.reuse, R41, PT ;  /* 0x000000291b00720c */ /* 0x040fe40003f24070 */
[----:B------:R-:W-:-:S09]  /*6d70*/  ISETP.GT.U32.AND P0, PT, R27, R39, PT ;  /* 0x000000271b00720c */ /* 0x000fd20003f04070 */
[--C-:B------:R-:W-:Y:S01]  /*6d80*/  @!P4 IMAD.IADD R40, R40, 0x1, -R27.reuse ;  /* 0x000000012828c824 */ /* 0x100fe200078e0a1b */
[----:B------:R-:W-:Y:S01]  /*6d90*/  ISETP.GT.U32.AND P4, PT, R27, R46, PT ;  /* 0x0000002e1b00720c */ /* 0x000fe20003f84070 */
[--C-:B------:R-:W-:Y:S01]  /*6da0*/  @!P1 IMAD.IADD R41, R41, 0x1, -R27.reuse ;  /* 0x0000000129299824 */ /* 0x100fe200078e0a1b */
[----:B------:R-:W-:Y:S01]  /*6db0*/  ISETP.GT.U32.AND P1, PT, R27, R47, PT ;  /* 0x0000002f1b00720c */ /* 0x000fe20003f24070 */
[----:B------:R-:W-:-:S10]  /*6dc0*/  @!P0 IMAD.IADD R39, R39, 0x1, -R27 ;  /* 0x0000000127278824 */ /* 0x000fd400078e0a1b */
[--C-:B------:R-:W-:Y:S02]  /*6dd0*/  @!P4 IMAD.IADD R46, R46, 0x1, -R27.reuse ;  /* 0x000000012e2ec824 */ /* 0x100fe400078e0a1b */
[----:B------:R-:W-:Y:S01]  /*6de0*/  @!P1 IMAD.IADD R47, R47, 0x1, -R27 ;  /* 0x000000012f2f9824 */ /* 0x000fe200078e0a1b */
[----:B------:R-:W-:Y:S02]  /*6df0*/  ISETP.GE.AND P0, PT, R22, RZ, PT ;  /* 0x000000ff1600720c */ /* 0x000fe40003f06270 */
[----:B------:R-:W4:Y:S01]  /*6e00*/  LDL R22, [R1+0x113c] ;  /* 0x00113c0001167983 */ /* 0x000f220000100800 */
[----:B------:R-:W-:-:S03]  /*6e10*/  ISETP.GE.AND P1, PT, R23, RZ, PT ;  /* 0x000000ff1700720c */ /* 0x000fc60003f26270 */
[----:B------:R-:W4:Y:S01]  /*6e20*/  LDL R23, [R1+0x114c] ;  /* 0x00114c0001177983 */ /* 0x000f220000100800 */
[----:B------:R-:W-:-:S03]  /*6e30*/  ISETP.GE.AND P4, PT, R21, RZ, PT ;  /* 0x000000ff1500720c */ /* 0x000fc60003f86270 */
[----:B------:R-:W4:Y:S10]  /*6e40*/  LDL R21, [R1+0x1148] ;  /* 0x0011480001157983 */ /* 0x000f340000100800 */
[----:B------:R-:W-:Y:S01]  /*6e50*/  @!P4 IMAD.MOV R41, RZ, RZ, -R41 ;  /* 0x000000ffff29c224 */ /* 0x000fe200078e0a29 */
[C---:B------:R-:W-:Y:S01]  /*6e60*/  ISETP.GT.U32.AND P4, PT, R27.reuse, R47, PT ;  /* 0x0000002f1b00720c */ /* 0x040fe20003f84070 */
[----:B------:R-:W-:Y:S01]  /*6e70*/  @!P1 IMAD.MOV R42, RZ, RZ, -R42 ;  /* 0x000000ffff2a9224 */ /* 0x000fe200078e0a2a */
[C---:B------:R-:W-:Y:S01]  /*6e80*/  ISETP.GT.U32.AND P1, PT, R27.reuse, R48, PT ;  /* 0x000000301b00720c */ /* 0x040fe20003f24070 */
[----:B------:R-:W-:Y:S01]  /*6e90*/  @!P3 IMAD.MOV R44, RZ, RZ, -R44 ;  /* 0x000000ffff2cb224 */ /* 0x000fe200078e0a2c */
[----:B------:R-:W-:-:S09]  /*6ea0*/  ISETP.GT.U32.AND P3, PT, R27, R51, PT ;  /* 0x000000331b00720c */ /* 0x000fd20003f64070 */
[--C-:B------:R-:W-:Y:S01]  /*6eb0*/  @!P4 IMAD.IADD R47, R47, 0x1, -R27.reuse ;  /* 0x000000012f2fc824 */ /* 0x100fe200078e0a1b */
[C---:B------:R-:W-:Y:S01]  /*6ec0*/  ISETP.GT.U32.AND P4, PT, R27.reuse, R54, PT ;  /* 0x000000361b00720c */ /* 0x040fe20003f84070 */
[----:B------:R-:W-:Y:S02]  /*6ed0*/  @!P5 IMAD.MOV R40, RZ, RZ, -R40 ;  /* 0x000000ffff28d224 */ /* 0x000fe400078e0a28 */
[--C-:B------:R-:W-:Y:S01]  /*6ee0*/  @!P1 IMAD.IADD R48, R48, 0x1, -R27.reuse ;  /* 0x0000000130309824 */ /* 0x100fe200078e0a1b */
[----:B------:R-:W-:Y:S01]  /*6ef0*/  ISETP.GT.U32.AND P1, PT, R27, R55, PT ;  /* 0x000000371b00720c */ /* 0x000fe20003f24070 */
[--C-:B------:R-:W-:Y:S01]  /*6f00*/  @!P3 IMAD.IADD R51, R51, 0x1, -R27.reuse ;  /* 0x000000013333b824 */ /* 0x100fe200078e0a1b */
[----:B------:R-:W-:Y:S04]  /*6f10*/  STL [R1+0x15c8], R40 ;  /* 0x0015c82801007387 */ /* 0x000fe80000100800 */
[----:B------:R-:W-:Y:S03]  /*6f20*/  STL [R1+0x15c4], R42 ;  /* 0x0015c42a01007387 */ /* 0x000fe60000100800 */
[----:B------:R-:W-:-:S04]  /*6f30*/  @!P4 IMAD.IADD R54, R54, 0x1, -R27 ;  /* 0x000000013636c824 */ /* 0x000fc800078e0a1b */
[----:B------:R-:W-:Y:S01]  /*6f40*/  @!P1 IMAD.IADD R55, R55, 0x1, -R27 ;  /* 0x0000000137379824 */ /* 0x000fe200078e0a1b */
[----:B---3--:R-:W-:Y:S02]  /*6f50*/  ISETP.GE.AND P4, PT, R249, RZ, PT ;  /* 0x000000fff900720c */ /* 0x008fe40003f86270 */
[----:B------:R-:W3:Y:S01]  /*6f60*/  LDL R249, [R1+0x1180] ;  /* 0x0011800001f97983 */ /* 0x000ee20000100800 */
[----:B--2---:R-:W-:-:S03]  /*6f70*/  ISETP.GE.AND P3, PT, R7, RZ, PT ;  /* 0x000000ff0700720c */ /* 0x004fc60003f66270 */
[----:B------:R-:W2:Y:S01]  /*6f80*/  LDL R7, [R1+0x1164] ;  /* 0x0011640001077983 */ /* 0x000ea20000100800 */
[----:B----4-:R-:W-:-:S03]  /*6f90*/  ISETP.GE.AND P1, PT, R231, RZ, PT ;  /* 0x000000ffe700720c */ /* 0x010fc60003f26270 */
[----:B------:R-:W4:Y:S01]  /*6fa0*/  LDL R231, [R1+0x1184] ;  /* 0x0011840001e77983 */ /* 0x000f220000100800 */
[----:B------:R-:W-:Y:S01]  /*6fb0*/  @!P6 IMAD.MOV R38, RZ, RZ, -R38 ;  /* 0x000000ffff26e224 */ /* 0x000fe200078e0a26 */
[C---:B------:R-:W-:Y:S01]  /*6fc0*/  ISETP.GT.U32.AND P6, PT, R27.reuse, R45, PT ;  /* 0x0000002d1b00720c */ /* 0x040fe20003fc4070 */
[----:B------:R-:W-:Y:S01]  /*6fd0*/  @!P0 IMAD.MOV R39, RZ, RZ, -R39 ;  /* 0x000000ffff278224 */ /* 0x000fe200078e0a27 */
[----:B------:R-:W-:-:S11]  /*6fe0*/  ISETP.GT.U32.AND P5, PT, R27, R46, PT ;  /* 0x0000002e1b00720c */ /* 0x000fd60003fa4070 */
[----:B------:R-:W-:Y:S01]  /*6ff0*/  @!P6 IMAD.IADD R45, R45, 0x1, -R27 ;  /* 0x000000012d2de824 */ /* 0x000fe200078e0a1b */
[----:B------:R-:W-:-:S04]  /*7000*/  ISETP.GT.U32.AND P6, PT, R27, R50, PT ;  /* 0x000000321b00720c */ /* 0x000fc80003fc4070 */
[C---:B------:R-:W-:Y:S01]  /*7010*/  ISETP.GT.U32.AND P0, PT, R27.reuse, R45, PT ;  /* 0x0000002d1b00720c */ /* 0x040fe20003f04070 */
[----:B------:R-:W-:Y:S01]  /*7020*/  @!P5 IMAD.IADD R46, R46, 0x1, -R27 ;  /* 0x000000012e2ed824 */ /* 0x000fe200078e0a1b */
[----:B------:R-:W-:-:S07]  /*7030*/  ISETP.GT.U32.AND P5, PT, R27, R53, PT ;  /* 0x000000351b00720c */ /* 0x000fce0003fa4070 */
[----:B------:R-:W-:-:S04]  /*7040*/  @!P6 IMAD.IADD R50, R50, 0x1, -R27 ;  /* 0x000000013232e824 */ /* 0x000fc800078e0a1b */
[--C-:B------:R-:W-:Y:S01]  /*7050*/  @!P0 IMAD.IADD R45, R45, 0x1, -R27.reuse ;  /* 0x000000012d2d8824 */ /* 0x100fe200078e0a1b */
[C---:B------:R-:W-:Y:S02]  /*7060*/  ISETP.GT.U32.AND P6, PT, R27.reuse, R50, PT ;  /* 0x000000321b00720c */ /* 0x040fe40003fc4070 */
[----:B------:R-:W-:Y:S01]  /*7070*/  ISETP.GT.U32.AND P0, PT, R27, R52, PT ;  /* 0x000000341b00720c */ /* 0x000fe20003f04070 */
[--C-:B------:R-:W-:Y:S01]  /*7080*/  @!P5 IMAD.IADD R53, R53, 0x1, -R27.reuse ;  /* 0x000000013535d824 */ /* 0x100fe200078e0a1b */
[----:B------:R-:W-:Y:S02]  /*7090*/  ISETP.GE.AND P5, PT, R23, RZ, PT ;  /* 0x000000ff1700720c */ /* 0x000fe40003fa6270 */
[----:B------:R-:W4:Y:S07]  /*70a0*/  LDL R23, [R1+0x117c] ;  /* 0x00117c0001177983 */ /* 0x000f2e0000100800 */
[--C-:B------:R-:W-:Y:S01]  /*70b0*/  @!P6 IMAD.IADD R50, R50, 0x1, -R27.reuse ;  /* 0x000000013232e824 */ /* 0x100fe200078e0a1b */
[----:B------:R-:W-:Y:S01]  /*70c0*/  ISETP.GE.AND P6, PT, R22, RZ, PT ;  /* 0x000000ff1600720c */ /* 0x000fe20003fc6270 */
[----:B------:R-:W-:Y:S01]  /*70d0*/  @!P0 IMAD.IADD R52, R52, 0x1, -R27 ;  /* 0x0000000134348824 */ /* 0x000fe200078e0a1b */
[----:B------:R-:W-:Y:S01]  /*70e0*/  ISETP.GE.AND P0, PT, R21, RZ, PT ;  /* 0x000000ff1500720c */ /* 0x000fe20003f06270 */
[----:B------:R-:W4:Y:S04]  /*70f0*/  LDL R22, [R1+0x1160] ;  /* 0x0011600001167983 */ /* 0x000f280000100800 */
[----:B------:R-:W4:Y:S08]  /*7100*/  LDL R21, [R1+0x116c] ;  /* 0x00116c0001157983 */ /* 0x000f300000100800 */
[----:B------:R-:W-:Y:S01]  /*7110*/  @!P0 IMAD.MOV R47, RZ, RZ, -R47 ;  /* 0x000000ffff2f8224 */ /* 0x000fe200078e0a2f */
[----:B------:R-:W-:Y:S01]  /*7120*/  ISETP.GT.U32.AND P0, PT, R27, R53, PT ;  /* 0x000000351b00720c */ /* 0x000fe20003f04070 */
[----:B------:R-:W-:Y:S01]  /*7130*/  @!P6 IMAD.MOV R45, RZ, RZ, -R45 ;  /* 0x000000ffff2de224 */ /* 0x000fe200078e0a2d */
[----:B------:R-:W-:-:S02]  /*7140*/  @!P1 IADD3 R50, -R50, RZ, RZ ;  /* 0x000000ff32329210 */ /* 0x000fc40007ffe1ff */
[C---:B------:R-:W-:Y:S02]  /*7150*/  ISETP.GT.U32.AND P6, PT, R27.reuse, R54, PT ;  /* 0x000000361b00720c */ /* 0x040fe40003fc4070 */
[----:B------:R-:W-:-:S07]  /*7160*/  ISETP.GT.U32.AND P1, PT, R27, R57, PT ;  /* 0x000000391b00720c */ /* 0x000fce0003f24070 */
[--C-:B------:R-:W-:Y:S01]  /*7170*/  @!P0 IMAD.IADD R53, R53, 0x1, -R27.reuse ;  /* 0x0000000135358824 */ /* 0x100fe200078e0a1b */
[C---:B------:R-:W-:Y:S02]  /*7180*/  ISETP.GT.U32.AND P0, PT, R27.reuse, R60, PT ;  /* 0x0000003c1b00720c */ /* 0x040fe40003f04070 */
[----:B-1----:R-:W-:Y:S01]  /*7190*/  IADD3 R32, R252, 0xf4, RZ ;  /* 0x000000f4fc207810 */ /* 0x002fe20007ffe0ff */
[--C-:B------:R-:W-:Y:S01]  /*71a0*/  @!P6 IMAD.IADD R54, R54, 0x1, -R27.reuse ;  /* 0x000000013636e824 */ /* 0x100fe200078e0a1b */
[----:B------:R-:W-:Y:S01]  /*71b0*/  ISETP.GT.U32.AND P6, PT, R27, R61, PT ;  /* 0x0000003d1b00720c */ /* 0x000fe20003fc4070 */
[--C-:B------:R-:W-:Y:S02]  /*71c0*/  @!P1 IMAD.IADD R57, R57, 0x1, -R27.reuse ;  /* 0x0000000139399824 */ /* 0x100fe400078e0a1b */
[----:B------:R-:W-:Y:S06]  /*71d0*/  STL [R1+0x1088], R32 ;  /* 0x0010882001007387 */ /* 0x000fec0000100800 */
        /* <DEDUP_REMOVED lines=9> */
[----:B------:R-:W-:-:S13]  /*7270*/  ISETP.GT.U32.AND P2, PT, R27, R49, PT ;  /* 0x000000311b00720c */ /* 0x000fda0003f44070 */
[----:B------:R-:W-:Y:S02]  /*7280*/  @!P2 IADD3 R49, R49, -R27, RZ ;  /* 0x8000001b3131a210 */ /* 0x000fe40007ffe0ff */
[C---:B------:R-:W-:Y:S01]  /*7290*/  ISETP.GT.U32.AND P2, PT, R27.reuse, R56, PT ;  /* 0x000000381b00720c */ /* 0x040fe20003f44070 */
[----:B------:R-:W-:Y:S01]  /*72a0*/  @!P3 IMAD.MOV R46, RZ, RZ, -R46 ;  /* 0x000000ffff2eb224 */ /* 0x000fe200078e0a2e */
[----:B------:R-:W-:-:S11]  /*72b0*/  ISETP.GT.U32.AND P3, PT, R27, R52, PT ;  /* 0x000000341b00720c */ /* 0x000fd60003f64070 */
[--C-:B------:R-:W-:Y:S01]  /*72c0*/  @!P2 IMAD.IADD R56, R56, 0x1, -R27.reuse ;  /* 0x000000013838a824 */ /* 0x100fe200078e0a1b */
[C---:B------:R-:W-:Y:S01]  /*72d0*/  ISETP.GT.U32.AND P2, PT, R27.reuse, R51, PT ;  /* 0x000000331b00720c */ /* 0x040fe20003f44070 */
[----:B------:R-:W-:Y:S02]  /*72e0*/  @!P5 IMAD.MOV R48, RZ, RZ, -R48 ;  /* 0x000000ffff30d224 */ /* 0x000fe400078e0a30 */
[----:B------:R-:W-:Y:S01]  /*72f0*/  @!P3 IMAD.IADD R52, R52, 0x1, -R27 ;  /* 0x000000013434b824 */ /* 0x000fe200078e0a1b */
[C---:B------:R-:W-:Y:S02]  /*7300*/  ISETP.GT.U32.AND P5, PT, R27.reuse, R56, PT ;  /* 0x000000381b00720c */ /* 0x040fe40003fa4070 */
[----:B------:R-:W-:-:S07]  /*7310*/  ISETP.GT.U32.AND P3, PT, R27, R59, PT ;  /* 0x0000003b1b00720c */ /* 0x000fce0003f64070 */
[----:B------:R-:W-:Y:S01]  /*7320*/  @!P2 IMAD.IADD R51, R51, 0x1, -R27 ;  /* 0x000000013333a824 */ /* 0x000fe200078e0a1b */
[C---:B------:R-:W-:Y:S01]  /*7330*/  ISETP.GT.U32.AND P2, PT, R27.reuse, R58, PT ;  /* 0x0000003a1b00720c */ /* 0x040fe20003f44070 */
[----:B------:R-:W-:Y:S01]  /*7340*/  @!P4 IMAD.MOV R49, RZ, RZ, -R49 ;  /* 0x000000ffff31c224 */ /* 0x000fe200078e0a31 */
        /* <DEDUP_REMOVED lines=11> */
[C---:B------:R-:W-:Y:S01]  /*7400*/  ISETP.GT.U32.AND P4, PT, R27.reuse, R62, PT ;  /* 0x0000003e1b00720c */ /* 0x040fe20003f84070 */
[----:B------:R-:W-:Y:S01]  /*7410*/  @!P3 IMAD.MOV R54, RZ, RZ, -R54 ;  /* 0x000000ffff36b224 */ /* 0x000fe200078e0a36 */
[----:B------:R-:W-:Y:S01]  /*7420*/  ISETP.GT.U32.AND P3, PT, R27, R60, PT ;  /* 0x0000003c1b00720c */ /* 0x000fe20003f64070 */
[----:B------:R-:W-:Y:S01]  /*7430*/  @!P0 IMAD.MOV R55, RZ, RZ, -R55 ;  /* 0x000000ffff378224 */ /* 0x000fe200078e0a37 */
[----:B------:R-:W-:Y:S02]  /*7440*/  @!P5 IADD3 R51, -R51, RZ, RZ ;  /* 0x000000ff3333d210 */ /* 0x000fe40007ffe1ff */
[----:B------:R-:W-:-:S07]  /*7450*/  ISETP.GT.U32.AND P0, PT, R27, R61, PT ;  /* 0x0000003d1b00720c */ /* 0x000fce0003f04070 */
[--C-:B------:R-:W-:Y:S02]  /*7460*/  @!P4 IMAD.IADD R62, R62, 0x1, -R27.reuse ;  /* 0x000000013e3ec824 */ /* 0x100fe400078e0a1b */
[--C-:B------:R-:W-:Y:S01]  /*7470*/  @!P3 IMAD.IADD R60, R60, 0x1, -R27.reuse ;  /* 0x000000013c3cb824 */ /* 0x100fe200078e0a1b */
[C---:B------:R-:W-:Y:S02]  /*7480*/  ISETP.GT.U32.AND P3, PT, R27.reuse, R66, PT ;  /* 0x000000421b00720c */ /* 0x040fe40003f64070 */
[----:B------:R-:W-:Y:S01]  /*7490*/  ISETP.GT.U32.AND P5, PT, R27, R62, PT ;  /* 0x0000003e1b00720c */ /* 0x000fe20003fa4070 */
[----:B------:R-:W-:Y:S01]  /*74a0*/  @!P0 IMAD.IADD R61, R61, 0x1, -R27 ;  /* 0x000000013d3d8824 */ /* 0x000fe200078e0a1b */
[----:B------:R-:W-:-:S09]  /*74b0*/  ISETP.GT.U32.AND P0, PT, R27, R67, PT ;  /* 0x000000431b00720c */ /* 0x000fd20003f04070 */
[--C-:B------:R-:W-:Y:S02]  /*74c0*/  @!P3 IMAD.IADD R66, R66, 0x1, -R27.reuse ;  /* 0x000000014242b824 */ /* 0x100fe400078e0a1b */
[--C-:B------:R-:W-:Y:S02]  /*74d0*/  @!P5 IMAD.IADD R62, R62, 0x1, -R27.reuse ;  /* 0x000000013e3ed824 */ /* 0x100fe400078e0a1b */
        /* <DEDUP_REMOVED lines=10> */
[C---:B------:R-:W-:Y:S02]  /*7580*/  ISETP.GT.U32.AND P2, PT, R27.reuse, R59, PT ;  /* 0x0000003b1b00720c */ /* 0x040fe40003f44070 */
[----:B------:R-:W-:-:S09]  /*7590*/  ISETP.GT.U32.AND P4, PT, R27, R57, PT ;  /* 0x000000391b00720c */ /* 0x000fd20003f84070 */
[--C-:B------:R-:W-:Y:S01]  /*75a0*/  @!P1 IMAD.IADD R58, R58, 0x1, -R27.reuse ;  /* 0x000000013a3a9824 */ /* 0x100fe200078e0a1b */
[----:B------:R-:W-:Y:S01]  /*75b0*/  ISETP.GT.U32.AND P1, PT, R27, R64, PT ;  /* 0x000000401b00720c */ /* 0x000fe20003f24070 */
[--C-:B------:R-:W-:Y:S01]  /*75c0*/  @!P2 IMAD.IADD R59, R59, 0x1, -R27.reuse ;  /* 0x000000013b3ba824 */ /* 0x100fe200078e0a1b */
[----:B------:R-:W-:Y:S01]  /*75d0*/  ISETP.GT.U32.AND P2, PT, R27, R65, PT ;  /* 0x000000411b00720c */ /* 0x000fe20003f44070 */
[----:B------:R-:W-:-:S10]  /*75e0*/  @!P4 IMAD.IADD R57, R57, 0x1, -R27 ;  /* 0x000000013939c824 */ /* 0x000fd400078e0a1b */
[----:B------:R-:W-:Y:S02]  /*75f0*/  @!P1 IADD3 R64, R64, -R27, RZ ;  /* 0x8000001b40409210 */ /* 0x000fe40007ffe0ff */
        /* <DEDUP_REMOVED lines=15> */
[--C-:B------:R-:W-:Y:S01]  /*76f0*/  @!P2 IMAD.IADD R66, R66, 0x1, -R27.reuse ;  /* 0x000000014242a824 */ /* 0x100fe200078e0a1b */
[----:B------:R-:W-:Y:S01]  /*7700*/  ISETP.GT.U32.AND P2, PT, R27, R73, PT ;  /* 0x000000491b00720c */ /* 0x000fe20003f44070 */
[----:B------:R-:W-:-:S10]  /*7710*/  @!P0 IMAD.IADD R69, R69, 0x1, -R27 ;  /* 0x0000000145458824 */ /* 0x000fd400078e0a1b */
        /* <DEDUP_REMOVED lines=10> */
[----:B------:R-:W-:Y:S02]  /*77c0*/  @!P4 IMAD.MOV R57, RZ, RZ, -R57 ;  /* 0x000000ffff39c224 */ /* 0x000fe400078e0a39 */
[----:B------:R-:W-:Y:S01]  /*77d0*/  @!P5 IMAD.MOV R58, RZ, RZ, -R58 ;  /* 0x000000ffff3ad224 */ /* 0x000fe200078e0a3a */
[----:B------:R-:W-:-:S09]  /*77e0*/  ISETP.GT.U32.AND P5, PT, R27, R64, PT ;  /* 0x000000401b00720c */ /* 0x000fd20003fa4070 */
[----:B------:R-:W-:Y:S01]  /*77f0*/  @!P6 IMAD.IADD R63, R63, 0x1, -R27 ;  /* 0x000000013f3fe824 */ /* 0x000fe200078e0a1b */
[----:B------:R-:W-:-:S04]  /*7800*/  ISETP.GT.U32.AND P6, PT, R27, R68, PT ;  /* 0x000000441b00720c */ /* 0x000fc80003fc4070 */
[C---:B------:R-:W-:Y:S02]  /*7810*/  ISETP.GT.U32.AND P4, PT, R27.reuse, R63, PT ;  /* 0x0000003f1b00720c */ /* 0x040fe40003f84070 */
[----:B------:R-:W-:Y:S02]  /*7820*/  @!P5 IADD3 R64, R64, -R27, RZ ;  /* 0x8000001b4040d210 */ /* 0x000fe40007ffe0ff */
[----:B------:R-:W-:-:S05]  /*7830*/  ISETP.GT.U32.AND P5, PT, R27, R71, PT ;  /* 0x000000471b00720c */ /* 0x000fca0003fa4070 */
[----:B------:R-:W-:-:S04]  /*7840*/  @!P6 IMAD.IADD R68, R68, 0x1, -R27 ;  /* 0x000000014444e824 */ /* 0x000fc800078e0a1b */
[--C-:B------:R-:W-:Y:S01]  /*7850*/  @!P4 IMAD.IADD R63, R63, 0x1, -R27.reuse ;  /* 0x000000013f3fc824 */ /* 0x100fe200078e0a1b */
[C---:B------:R-:W-:Y:S02]  /*7860*/  ISETP.GT.U32.AND P6, PT, R27.reuse, R68, PT ;  /* 0x000000441b00720c */ /* 0x040fe40003fc4070 */
        /* <DEDUP_REMOVED lines=10> */
[----:B------:R-:W-:-:S02]  /*7910*/  @!P4 IADD3 R65, -R65, RZ, RZ ;  /* 0x000000ff4141c210 */ /* 0x000fc40007ffe1ff */
[C---:B------:R-:W-:Y:S01]  /*7920*/  ISETP.GT.U32.AND P4, PT, R27.reuse, R71, PT ;  /* 0x000000471b00720c */ /* 0x040fe20003f84070 */
[----:B------:R-:W-:Y:S01]  /*7930*/  @!P6 IMAD.MOV R63, RZ, RZ, -R63 ;  /* 0x000000ffff3fe224 */ /* 0x000fe200078e0a3f */
[C---:B------:R-:W-:Y:S01]  /*7940*/  ISETP.GT.U32.AND P6, PT, R27.reuse, R72, PT ;  /* 0x000000481b00720c */ /* 0x040fe20003fc4070 */
[----:B------:R-:W-:Y:S01]  /*7950*/  @!P2 IMAD.MOV R68, RZ, RZ, -R68 ;  /* 0x000000ffff44a224 */ /* 0x000fe200078e0a44 */
[----:B------:R-:W-:-:S09]  /*7960*/  ISETP.GT.U32.AND P2, PT, R27, R75, PT ;  /* 0x0000004b1b00720c */ /* 0x000fd20003f44070 */
[--C-:B------:R-:W-:Y:S01]  /*7970*/  @!P4 IMAD.IADD R71, R71, 0x1, -R27.reuse ;  /* 0x000000014747c824 */ /* 0x100fe200078e0a1b */
[C---:B------:R-:W-:Y:S02]  /*7980*/  ISETP.GT.U32.AND P4, PT, R27.reuse, R78, PT ;  /* 0x0000004e1b00720c */ /* 0x040fe40003f84070 */
[----:B------:R-:W-:Y:S01]  /*7990*/  IADD3 R31, R252, 0xf5, RZ ;  /* 0x000000f5fc1f7810 */ /* 0x000fe20007ffe0ff */
[--C-:B------:R-:W-:Y:S01]  /*79a0*/  @!P6 IMAD.IADD R72, R72, 0x1, -R27.reuse ;  /* 0x000000014848e824 */ /* 0x100fe200078e0a1b */
[----:B------:R-:W-:Y:S01]  /*79b0*/  ISETP.GT.U32.AND P6, PT, R27, R79, PT ;  /* 0x0000004f1b00720c */ /* 0x000fe20003fc4070 */
[----:B------:R-:W-:Y:S02]  /*79c0*/  @!P2 IMAD.IADD R75, R75, 0x1, -R27 ;  /* 0x000000014b4ba824 */ /* 0x000fe400078e0a1b */
[----:B------:R-:W-:Y:S06]  /*79d0*/  STL [R1+0x1084], R31 ;  /* 0x0010841f01007387 */ /* 0x000fec0000100800 */
[----:B------:R-:W-:-:S04]  /*79e0*/  @!P4 IADD3 R78, R78, -R27, RZ ;  /* 0x8000001b4e4ec210 */ /* 0x000fc80007ffe0ff */
        /* <DEDUP_REMOVED lines=9> */
[----:B------:R-:W-:Y:S01]  /*7a80*/  @!P3 IMAD.IADD R67, R67, 0x1, -R27 ;  /* 0x000000014343b824 */ /* 0x000fe200078e0a1b */
        /* <DEDUP_REMOVED lines=13> */
[--C-:B------:R-:W-:Y:S02]  /*7b60*/  @!P5 IMAD.IADD R74, R74, 0x1, -R27.reuse ;  /* 0x000000014a4ad824 */ /* 0x100fe400078e0a1b */
[----:B------:R-:W-:Y:S01]  /*7b70*/  @!P0 IMAD.IADD R77, R77, 0x1, -R27 ;  /* 0x000000014d4d8824 */ /* 0x000fe200078e0a1b */
[----:B------:R-:W-:Y:S02]  /*7b80*/  ISETP.GE.AND P5, PT, R22, RZ, PT ;  /* 0x000000ff1600720c */ /* 0x000fe40003fa6270 */
[----:B------:R-:W4:Y:S01]  /*7b90*/  LDL R22, [R1+0x1204] ;  /* 0x0012040001167983 */ /* 0x000f220000100800 */
[----:B------:R-:W-:-:S03]  /*7ba0*/  ISETP.GE.AND P0, PT, R23, RZ, PT ;  /* 0x000000ff1700720c */ /* 0x000fc60003f06270 */
[----:B------:R-:W4:Y:S01]  /*7bb0*/  LDL R23, [R1+0x1210] ;  /* 0x0012100001177983 */ /* 0x000f220000100800 */
[--C-:B------:R-:W-:Y:S01]  /*7bc0*/  @!P3 IMAD.IADD R76, R76, 0x1, -R27.reuse ;  /* 0x000000014c4cb824 */ /* 0x100fe200078e0a1b */
[----:B------:R-:W-:Y:S02]  /*7bd0*/  ISETP.GE.AND P3, PT, R21, RZ, PT ;  /* 0x000000ff1500720c */ /* 0x000fe40003f66270 */
[----:B------:R-:W4:Y:S01]  /*7be0*/  LDL R21, [R1+0x120c] ;  /* 0x00120c0001157983 */ /* 0x000f220000100800 */
[----:B------:R-:W-:Y:S01]  /*7bf0*/  @!P1 IMAD.IADD R73, R73, 0x1, -R27 ;  /* 0x0000000149499824 */ /* 0x000fe200078e0a1b */
[----:B------:R-:W-:-:S04]  /*7c00*/  ISETP.GT.U32.AND P1, PT, R27, R80, PT ;  /* 0x000000501b00720c */ /* 0x000fc80003f24070 */
[----:B------:R-:W-:Y:S01]  /*7c10*/  @!P0 IMAD.MOV R72, RZ, RZ, -R72 ;  /* 0x000000ffff488224 */ /* 0x000fe200078e0a48 */
[----:B------:R-:W-:Y:S01]  /*7c20*/  ISETP.GT.U32.AND P0, PT, R27, R78, PT ;  /* 0x0000004e1b00720c */ /* 0x000fe20003f04070 */
[----:B------:R-:W-:Y:S02]  /*7c30*/  @!P5 IMAD.MOV R69, RZ, RZ, -R69 ;  /* 0x000000ffff45d224 */ /* 0x000fe400078e0a45 */
[----:B------:R-:W-:-:S05]  /*7c40*/  @!P4 IMAD.MOV R73, RZ, RZ, -R73 ;  /* 0x000000ffff49c224 */ /* 0x000fca00078e0a49 */
[----:B------:R-:W-:Y:S01]  /*7c50*/  @!P1 IMAD.IADD R80, R80, 0x1, -R27 ;  /* 0x0000000150509824 */ /* 0x000fe200078e0a1b */
[----:B------:R-:W-:-:S04]  /*7c60*/  ISETP.GT.U32.AND P4, PT, R27, R79, PT ;  /* 0x0000004f1b00720c */ /* 0x000fc80003f84070 */
[----:B------:R-:W-:Y:S01]  /*7c70*/  @!P0 IMAD.IADD R78, R78, 0x1, -R27 ;  /* 0x000000014e4e8824 */ /* 0x000fe200078e0a1b */
[C---:B------:R-:W-:Y:S02]  /*7c80*/  ISETP.GT.U32.AND P5, PT, R27.reuse, R80, PT ;  /* 0x000000501b00720c */ /* 0x040fe40003fa4070 */
[----:B------:R-:W-:-:S06]  /*7c90*/  ISETP.GT.U32.AND P0, PT, R27, R84, PT ;  /* 0x000000541b00720c */ /* 0x000fcc0003f04070 */
[----:B------:R-:W-:Y:S02]  /*7ca0*/  @!P4 IADD3 R79, R79, -R27, RZ ;  /* 0x8000001b4f4fc210 */ /* 0x000fe40007ffe0ff */
[----:B------:R-:W-:-:S03]  /*7cb0*/  ISETP.GT.U32.AND P4, PT, R27, R85, PT ;  /* 0x000000551b00720c */ /* 0x000fc60003f84070 */
[--C-:B------:R-:W-:Y:S02]  /*7cc0*/  @!P5 IMAD.IADD R80, R80, 0x1, -R27.reuse ;  /* 0x000000015050d824 */ /* 0x100fe400078e0a1b */
[----:B------:R-:W-:-:S08]  /*7cd0*/  @!P0 IMAD.IADD R84, R84, 0x1, -R27 ;  /* 0x0000000154548824 */ /* 0x000fd000078e0a1b */
        /* <DEDUP_REMOVED lines=74> */
[----:B------:R-:W-:Y:S02]  /*8180*/  ISETP.GT.U32.AND P1, PT, R27, R96, PT ;  /* 0x000000601b00720c */ /* 0x000fe40003f24070 */
[----:B------:R-:W-:Y:S01]  /*8190*/  IADD3 R30, R252, 0xf6, RZ ;  /* 0x000000f6fc1e7810 */ /* 0x000fe20007ffe0ff */
[--C-:B------:R-:W-:Y:S01]  /*81a0*/  @!P6 IMAD.IADD R90, R90, 0x1, -R27.reuse ;  /* 0x000000015a5ae824 */ /* 0x100fe200078e0a1b */
[----:B------:R-:W-:Y:S02]  /*81b0*/  @!P3 IADD3 R93, R93, -R27, RZ ;  /* 0x8000001b5d5db210 */ /* 0x000fe40007ffe0ff */
[----:B------:R-:W-:Y:S01]  /*81c0*/  ISETP.GT.U32.AND P6, PT, R27, R97, PT ;  /* 0x000000611b00720c */ /* 0x000fe20003fc4070 */
[----:B------:R-:W-:Y:S06]  /*81d0*/  STL [R1+0x1080], R30 ;  /* 0x0010801e01007387 */ /* 0x000fec0000100800 */
[----:B------:R-:W-:-:S06]  /*81e0*/  @!P1 IMAD.IADD R96, R96, 0x1, -R27 ;  /* 0x0000000160609824 */ /* 0x000fcc00078e0a1b */
[----:B------:R-:W-:Y:S01]  /*81f0*/  @!P6 IMAD.IADD R97, R97, 0x1, -R27 ;  /* 0x000000016161e824 */ /* 0x000fe200078e0a1b */
[----:B---3--:R-:W-:Y:S02]  /*8200*/  ISETP.GE.AND P1, PT, R249, RZ, PT ;  /* 0x000000fff900720c */ /* 0x008fe40003f26270 */
[----:B------:R-:W3:Y:S01]  /*8210*/  LDL R249, [R1+0x12a0] ;  /* 0x0012a00001f97983 */ /* 0x000ee20000100800 */
[----:B--2---:R-:W-:-:S03]  /*8220*/  ISETP.GE.AND P3, PT, R7, RZ, PT ;  /* 0x000000ff0700720c */ /* 0x004fc60003f66270 */
[----:B------:R-:W2:Y:S01]  /*8230*/  LDL R7, [R1+0x1294] ;  /* 0x0012940001077983 */ /* 0x000ea20000100800 */
[----:B----4-:R-:W-:-:S03]  /*8240*/  ISETP.GE.AND P6, PT, R231, RZ, PT ;  /* 0x000000ffe700720c */ /* 0x010fc60003fc6270 */
[----:B------:R-:W4:Y:S01]  /*8250*/  LDL R231, [R1+0x12a4] ;  /* 0x0012a40001e77983 */ /* 0x000f220000100800 */
[----:B------:R-:W-:Y:S02]  /*8260*/  @!P0 IADD3 R79, -R79, RZ, RZ ;  /* 0x000000ff4f4f8210 */ /* 0x000fe40007ffe1ff */
[----:B------:R-:W-:-:S13]  /*8270*/  ISETP.GT.U32.AND P0, PT, R27, R85, PT ;  /* 0x000000551b00720c */ /* 0x000fda0003f04070 */
[----:B------:R-:W-:Y:S01]  /*8280*/  @!P0 IMAD.IADD R85, R85, 0x1, -R27 ;  /* 0x0000000155558824 */ /* 0x000fe200078e0a1b */
[C---:B------:R-:W-:Y:S01]  /*8290*/  ISETP.GT.U32.AND P0, PT, R27.reuse, R92, PT ;  /* 0x0000005c1b00720c */ /* 0x040fe20003f04070 */
[----:B------:R-:W-:Y:S01]  /*82a0*/  @!P4 IMAD.MOV R82, RZ, RZ, -R82 ;  /* 0x000000ffff52c224 */ /* 0x000fe200078e0a52 */
[----:B------:R-:W-:-:S11]  /*82b0*/  ISETP.GT.U32.AND P4, PT, R27, R88, PT ;  /* 0x000000581b00720c */ /* 0x000fd60003f84070 */
[----:B------:R-:W-:Y:S02]  /*82c0*/  @!P0 IADD3 R92, R92, -R27, RZ ;  /* 0x8000001b5c5c8210 */ /* 0x000fe40007ffe0ff */
[C---:B------:R-:W-:Y:S01]  /*82d0*/  ISETP.GT.U32.AND P0, PT, R27.reuse, R87, PT ;  /* 0x000000571b00720c */ /* 0x040fe20003f04070 */
[----:B------:R-:W-:Y:S01]  /*82e0*/  @!P5 IMAD.MOV R84, RZ, RZ, -R84 ;  /* 0x000000ffff54d224 */ /* 0x000fe200078e0a54 */
[C---:B------:R-:W-:Y:S01]  /*82f0*/  ISETP.GT.U32.AND P5, PT, R27.reuse, R92, PT ;  /* 0x0000005c1b00720c */ /* 0x040fe20003fa4070 */
[----:B------:R-:W-:Y:S01]  /*8300*/  @!P4 IMAD.IADD R88, R88, 0x1, -R27 ;  /* 0x000000015858c824 */ /* 0x000fe200078e0a1b */
[----:B------:R-:W-:-:S09]  /*8310*/  ISETP.GT.U32.AND P4, PT, R27, R95, PT ;  /* 0x0000005f1b00720c */ /* 0x000fd20003f84070 */
[----:B------:R-:W-:Y:S01]  /*8320*/  @!P0 IMAD.IADD R87, R87, 0x1, -R27 ;  /* 0x0000000157578824 */ /* 0x000fe200078e0a1b */
[C---:B------:R-:W-:Y:S01]  /*8330*/  ISETP.GT.U32.AND P0, PT, R27.reuse, R94, PT ;  /* 0x0000005e1b00720c */ /* 0x040fe20003f04070 */
[----:B------:R-:W-:Y:S01]  /*8340*/  @!P2 IMAD.MOV R85, RZ, RZ, -R85 ;  /* 0x000000ffff55a224 */ /* 0x000fe200078e0a55 */
[----:B------:R-:W-:Y:S01]  /*8350*/  ISETP.GT.U32.AND P2, PT, R27, R91, PT ;  /* 0x0000005b1b00720c */ /* 0x000fe20003f44070 */
[--C-:B------:R-:W-:Y:S01]  /*8360*/  @!P5 IMAD.IADD R92, R92, 0x1, -R27.reuse ;  /* 0x000000015c5cd824 */ /* 0x100fe200078e0a1b */
[----:B------:R-:W-:Y:S01]  /*8370*/  ISETP.GE.AND P5, PT, R22, RZ, PT ;  /* 0x000000ff1600720c */ /* 0x000fe20003fa6270 */
[----:B------:R-:W-:Y:S01]  /*8380*/  @!P4 IMAD.IADD R95, R95, 0x1, -R27 ;  /* 0x000000015f5fc824 */ /* 0x000fe200078e0a1b */
[----:B------:R-:W4:Y:S01]  /*8390*/  LDL R22, [R1+0x1284] ;  /* 0x0012840001167983 */ /* 0x000f220000100800 */
[----:B------:R-:W-:-:S03]  /*83a0*/  ISETP.GE.AND P4, PT, R23, RZ, PT ;  /* 0x000000ff1700720c */ /* 0x000fc60003f86270 */
[----:B------:R-:W4:Y:S03]  /*83b0*/  LDL R23, [R1+0x129c] ;  /* 0x00129c0001177983 */ /* 0x000f260000100800 */
[--C-:B------:R-:W-:Y:S01]  /*83c0*/  @!P0 IMAD.IADD R94, R94, 0x1, -R27.reuse ;  /* 0x000000015e5e8824 */ /* 0x100fe200078e0a1b */
[----:B------:R-:W-:Y:S02]  /*83d0*/  ISETP.GE.AND P0, PT, R21, RZ, PT ;  /* 0x000000ff1500720c */ /* 0x000fe40003f06270 */
[----:B------:R-:W4:Y:S01]  /*83e0*/  LDL R21, [R1+0x1298] ;  /* 0x0012980001157983 */ /* 0x000f220000100800 */
[----:B------:R-:W-:Y:S01]  /*83f0*/  @!P2 IMAD.IADD R91, R91, 0x1, -R27 ;  /* 0x000000015b5ba824 */ /* 0x000fe200078e0a1b */
[C---:B------:R-:W-:Y:S02]  /*8400*/  ISETP.GT.U32.AND P2, PT, R27.reuse, R98, PT ;  /* 0x000000621b00720c */ /* 0x040fe40003f44070 */
[----:B------:R-:W-:Y:S01]  /*8410*/  @!P4 IMAD.MOV R90, RZ, RZ, -R90 ;  /* 0x000000ffff5ac224 */ /* 0x000fe200078e0a5a */
[----:B------:R-:W-:Y:S01]  /*8420*/  ISETP.GT.U32.AND P4, PT, R27, R96, PT ;  /* 0x000000601b00720c */ /* 0x000fe20003f84070 */
[----:B------:R-:W-:-:S02]  /*8430*/  @!P5 IMAD.MOV R87, RZ, RZ, -R87 ;  /* 0x000000ffff57d224 */ /* 0x000fc400078e0a57 */
[----:B------:R-:W-:Y:S01]  /*8440*/  @!P1 IMAD.MOV R91, RZ, RZ, -R91 ;  /* 0x000000ffff5b9224 */ /* 0x000fe200078e0a5b */
[----:B------:R-:W-:-:S06]  /*8450*/  ISETP.GT.U32.AND P1, PT, R27, R97, PT ;  /* 0x000000611b00720c */ /* 0x000fcc0003f24070 */
[----:B------:R-:W-:-:S03]  /*8460*/  @!P2 IMAD.IADD R98, R98, 0x1, -R27 ;  /* 0x000000016262a824 */ /* 0x000fc600078e0a1b */
[--C-:B------:R-:W-:Y:S02]  /*8470*/  @!P4 IMAD.IADD R96, R96, 0x1, -R27.reuse ;  /* 0x000000016060c824 */ /* 0x100fe400078e0a1b */
        /* <DEDUP_REMOVED lines=18> */
[----:B------:R-:W-:Y:S02]  /*85a0*/  @!P3 IADD3 R94, R94, -R27, RZ ;  /* 0x8000001b5e5eb210 */ /* 0x000fe40007ffe0ff */
        /* <DEDUP_REMOVED lines=34> */
[----:B------:R-:W-:Y:S02]  /*87d0*/  @!P5 IADD3 R94, -R94, RZ, RZ ;  /* 0x000000ff5e5ed210 */ /* 0x000fe40007ffe1ff */
[----:B------:R-:W-:-:S09]  /*87e0*/  ISETP.GT.U32.AND P5, PT, R27, R100, PT ;  /* 0x000000641b00720c */ /* 0x000fd20003fa4070 */
[----:B------:R-:W-:Y:S01]  /*87f0*/  @!P6 IMAD.IADD R99, R99, 0x1, -R27 ;  /* 0x000000016363e824 */ /* 0x000fe200078e0a1b */
[----:B------:R-:W-:-:S04]  /*8800*/  ISETP.GT.U32.AND P6, PT, R27, R104, PT ;  /* 0x000000681b00720c */ /* 0x000fc80003fc4070 */
[C---:B------:R-:W-:Y:S01]  /*8810*/  ISETP.GT.U32.AND P2, PT, R27.reuse, R99, PT ;  /* 0x000000631b00720c */ /* 0x040fe20003f44070 */
[----:B------:R-:W-:Y:S01]  /*8820*/  @!P5 IMAD.IADD R100, R100, 0x1, -R27 ;  /* 0x000000016464d824 */ /* 0x000fe200078e0a1b */
[----:B------:R-:W-:-:S07]  /*8830*/  ISETP.GT.U32.AND P5, PT, R27, R107, PT ;  /* 0x0000006b1b00720c */ /* 0x000fce0003fa4070 */
[----:B------:R-:W-:-:S04]  /*8840*/  @!P6 IMAD.IADD R104, R104, 0x1, -R27 ;  /* 0x000000016868e824 */ /* 0x000fc800078e0a1b */
[----:B------:R-:W-:Y:S01]  /*8850*/  @!P2 IMAD.IADD R99, R99, 0x1, -R27 ;  /* 0x000000016363a824 */ /* 0x000fe200078e0a1b */
[C---:B------:R-:W-:Y:S02]  /*8860*/  ISETP.GT.U32.AND P6, PT, R27.reuse, R104, PT ;  /* 0x000000681b00720c */ /* 0x040fe40003fc4070 */
[----:B------:R-:W-:Y:S02]  /*8870*/  ISETP.GT.U32.AND P2, PT, R27, R106, PT ;  /* 0x0000006a1b00720c */ /* 0x000fe40003f44070 */
[----:B------:R-:W-:-:S09]  /*8880*/  @!P5 IADD3 R107, R107, -R27, RZ ;  /* 0x8000001b6b6bd210 */ /* 0x000fd20007ffe0ff */
        /* <DEDUP_REMOVED lines=58> */
[----:B------:R-:W-:Y:S01]  /*8c30*/  @!P5 IMAD.MOV R105, RZ, RZ, -R105 ;  /* 0x000000ffff69d224 */ /* 0x000fe200078e0a69 */
[----:B------:R-:W-:Y:S02]  /*8c40*/  @!P2 IADD3 R109, -R109, RZ, RZ ;  /* 0x000000ff6d6da210 */ /* 0x000fe40007ffe1ff */
[----:B------:R-:W-:-:S04]  /*8c50*/  ISETP.GT.U32.AND P2, PT, R27, R115, PT ;  /* 0x000000731b00720c */ /* 0x000fc80003f44070 */
[----:B------:R-:W-:-:S05]  /*8c60*/  @!P3 IMAD.IADD R116, R116, 0x1, -R27 ;  /* 0x000000017474b824 */ /* 0x000fca00078e0a1b */
        /* <DEDUP_REMOVED lines=107> */
[----:B------:R-:W-:Y:S02]  /*9320*/  @!P1 IADD3 R123, R123, -R27, RZ ;  /* 0x8000001b7b7b9210 */ /* 0x000fe40007ffe0ff */
        /* <DEDUP_REMOVED lines=15> */
[C---:B------:R-:W-:Y:S01]  /*9420*/  ISETP.GT.U32.AND P2, PT, R27.reuse, R132, PT ;  /* 0x000000841b00720c */ /* 0x040fe20003f44070 */
[----:B------:R-:W-:Y:S02]  /*9430*/  @!P5 IMAD.MOV R123, RZ, RZ, -R123 ;  /* 0x000000ffff7bd224 */ /* 0x000fe400078e0a7b */
[----:B------:R-:W-:Y:S01]  /*9440*/  @!P3 IMAD.MOV R127, RZ, RZ, -R127 ;  /* 0x000000ffff7fb224 */ /* 0x000fe200078e0a7f */
        /* <DEDUP_REMOVED lines=16> */
[----:B------:R-:W-:Y:S01]  /*9550*/  @!P4 IADD3 R124, -R124, RZ, RZ ;  /* 0x000000ff7c7cc210 */ /* 0x000fe20007ffe1ff */
        /* <DEDUP_REMOVED lines=9> */
[----:B------:R-:W-:Y:S02]  /*95f0*/  @!P4 IMAD.IADD R136, R136, 0x1, -R27 ;  /* 0x000000018888c824 */ /* 0x000fe400078e0a1b */
[----:B------:R-:W-:Y:S02]  /*9600*/  @!P1 IADD3 R137, R137, -R27, RZ ;  /* 0x8000001b89899210 */ /* 0x000fe40007ffe0ff */
        /* <DEDUP_REMOVED lines=12> */
[----:B------:R-:W-:Y:S02]  /*96d0*/  @!P4 IADD3 R137, R137, -R27, RZ ;  /* 0x8000001b8989c210 */ /* 0x000fe40007ffe0ff */
        /* <DEDUP_REMOVED lines=64> */
[----:B------:R-:W-:Y:S01]  /*9ae0*/  @!P3 IMAD.IADD R142, R142, 0x1, -R27 ;  /* 0x000000018e8eb824 */ /* 0x000fe200078e0a1b */
[----:B------:R-:W-:Y:S02]  /*9af0*/  @!P5 IADD3 R138, -R138, RZ, RZ ;  /* 0x000000ff8a8ad210 */ /* 0x000fe40007ffe1ff */
        /* <DEDUP_REMOVED lines=10> */
[----:B------:R-:W-:-:S04]  /*9ba0*/  ISETP.GE.AND P3, PT, R23, RZ, PT ;  /* 0x000000ff1700720c */ /* 0x000fc80003f66270 */
[----:B------:R-:W-:Y:S01]  /*9bb0*/  @!P2 IMAD.IADD R148, R148, 0x1, -R27 ;  /* 0x000000019494a824 */ /* 0x000fe200078e0a1b */
[----:B------:R-:W4:Y:S01]  /*9bc0*/  LDL R23, [R1+0x1414] ;  /* 0x0014140001177983 */ /* 0x000f220000100800 */
[----:B------:R-:W-:-:S03]  /*9bd0*/  ISETP.GE.AND P2, PT, R21, RZ, PT ;  /* 0x000000ff1500720c */ /* 0x000fc60003f46270 */
[----:B------:R-:W4:Y:S01]  /*9be0*/  LDL R21, [R1+0x1410] ;  /* 0x0014100001157983 */ /* 0x000f220000100800 */
[----:B------:R-:W-:Y:S01]  /*9bf0*/  @!P4 IMAD.IADD R145, R145, 0x1, -R27 ;  /* 0x000000019191c824 */ /* 0x000fe200078e0a1b */
[C---:B------:R-:W-:Y:S02]  /*9c00*/  ISETP.GT.U32.AND P4, PT, R27.reuse, R152, PT ;  /* 0x000000981b00720c */ /* 0x040fe40003f84070 */
[----:B------:R-:W-:Y:S01]  /*9c10*/  @!P3 IMAD.MOV R144, RZ, RZ, -R144 ;  /* 0x000000ffff90b224 */ /* 0x000fe200078e0a90 */
[----:B------:R-:W-:Y:S01]  /*9c20*/  ISETP.GT.U32.AND P3, PT, R27, R150, PT ;  /* 0x000000961b00720c */ /* 0x000fe20003f64070 */
[----:B------:R-:W-:Y:S02]  /*9c30*/  @!P5 IMAD.MOV R141, RZ, RZ, -R141 ;  /* 0x000000ffff8dd224 */ /* 0x000fe400078e0a8d */
[----:B------:R-:W-:-:S07]  /*9c40*/  @!P0 IMAD.MOV R145, RZ, RZ, -R145 ;  /* 0x000000ffff918224 */ /* 0x000fce00078e0a91 */
[--C-:B------:R-:W-:Y:S01]  /*9c50*/  @!P4 IMAD.IADD R152, R152, 0x1, -R27.reuse ;  /* 0x000000019898c824 */ /* 0x100fe200078e0a1b */
[C---:B------:R-:W-:Y:S02]  /*9c60*/  ISETP.GT.U32.AND P0, PT, R27.reuse, R151, PT ;  /* 0x000000971b00720c */ /* 0x040fe40003f04070 */
[----:B------:R-:W-:Y:S02]  /*9c70*/  @!P3 IMAD.IADD R150, R150, 0x1, -R27 ;  /* 0x000000019696b824 */ /* 0x000fe400078e0a1b */
[C---:B------:R-:W-:Y:S02]  /*9c80*/  ISETP.GT.U32.AND P5, PT, R27.reuse, R152, PT ;  /* 0x000000981b00720c */ /* 0x040fe40003fa4070 */
[----:B------:R-:W-:Y:S01]  /*9c90*/  ISETP.GT.U32.AND P3, PT, R27, R156, PT ;  /* 0x0000009c1b00720c */ /* 0x000fe20003f64070 */
[----:B------:R1:W-:Y:S01]  /*9ca0*/  STL [R1+0x15c0], R141 ;  /* 0x0015c08d01007387 */ /* 0x0003e20000100800 */
[----:B------:R-:W-:-:S05]  /*9cb0*/  @!P1 IMAD.MOV R142, RZ, RZ, -R142 ;  /* 0x000000ffff8e9224 */ /* 0x000fca00078e0a8e */
[----:B------:R-:W-:Y:S01]  /*9cc0*/  @!P0 IMAD.IADD R151, R151, 0x1, -R27 ;  /* 0x0000000197978824 */ /* 0x000fe200078e0a1b */
[C---:B------:R-:W-:Y:S01]  /*9cd0*/  ISETP.GT.U32.AND P0, PT, R27.reuse, R157, PT ;  /* 0x0000009d1b00720c */ /* 0x040fe20003f04070 */
[----:B------:R-:W-:Y:S01]  /*9ce0*/  @!P2 IMAD.MOV R143, RZ, RZ, -R143 ;  /* 0x000000ffff8fa224 */ /* 0x000fe200078e0a8f */
[----:B------:R-:W-:Y:S01]  /*9cf0*/  ISETP.GT.U32.AND P4, PT, R27, R147, PT ;  /* 0x000000931b00720c */ /* 0x000fe20003f84070 */
[----:B------:R-:W-:Y:S01]  /*9d00*/  @!P6 IMAD.MOV R146, RZ, RZ, -R146 ;  /* 0x000000ffff92e224 */ /* 0x000fe200078e0a92 */
[----:B------:R-:W-:Y:S01]  /*9d10*/  @!P5 IADD3 R152, R152, -R27, RZ ;  /* 0x8000001b9898d210 */ /* 0x000fe20007ffe0ff */
[----:B------:R-:W4:Y:S01]  /*9d20*/  LDL R33, [R1+0x1420] ;  /* 0x0014200001217983 */ /* 0x000f220000100800 */
[----:B------:R-:W-:-:S07]  /*9d30*/  @!P3 IMAD.IADD R156, R156, 0x1, -R27 ;  /* 0x000000019c9cb824 */ /* 0x000fce00078e0a1b */
[----:B------:R-:W-:Y:S01]  /*9d40*/  @!P0 IMAD.IADD R157, R157, 0x1, -R27 ;  /* 0x000000019d9d8824 */ /* 0x000fe200078e0a1b */
[----:B---3--:R-:W-:Y:S02]  /*9d50*/  ISETP.GE.AND P3, PT, R249, RZ, PT ;  /* 0x000000fff900720c */ /* 0x008fe40003f66270 */
        /* <DEDUP_REMOVED lines=8> */
[----:B------:R-:W-:Y:S01]  /*9de0*/  ISETP.GT.U32.AND P1, PT, R27, R154, PT ;  /* 0x0000009a1b00720c */ /* 0x000fe20003f24070 */
[--C-:B------:R-:W-:Y:S01]  /*9df0*/  @!P2 IMAD.IADD R149, R149, 0x1, -R27.reuse ;  /* 0x000000019595a824 */ /* 0x100fe200078e0a1b */
[C---:B------:R-:W-:Y:S02]  /*9e00*/  ISETP.GT.U32.AND P2, PT, R27.reuse, R155, PT ;  /* 0x0000009b1b00720c */ /* 0x040fe40003f44070 */
[----:B------:R-:W-:Y:S01]  /*9e10*/  ISETP.GT.U32.AND P6, PT, R27, R153, PT ;  /* 0x000000991b00720c */ /* 0x000fe20003fc4070 */
[----:B------:R-:W-:-:S08]  /*9e20*/  @!P4 IMAD.IADD R147, R147, 0x1, -R27 ;  /* 0x000000019393c824 */ /* 0x000fd000078e0a1b */
[--C-:B------:R-:W-:Y:S02]  /*9e30*/  @!P1 IMAD.IADD R154, R154, 0x1, -R27.reuse ;  /* 0x000000019a9a9824 */ /* 0x100fe400078e0a1b */
[--C-:B------:R-:W-:Y:S02]  /*9e40*/  @!P2 IMAD.IADD R155, R155, 0x1, -R27.reuse ;  /* 0x000000019b9ba824 */ /* 0x100fe400078e0a1b */
[----:B------:R-:W-:Y:S01]  /*9e50*/  @!P6 IMAD.IADD R153, R153, 0x1, -R27 ;  /* 0x000000019999e824 */ /* 0x000fe200078e0a1b */
[----:B------:R-:W-:Y:S02]  /*9e60*/  ISETP.GE.AND P4, PT, R22, RZ, PT ;  /* 0x000000ff1600720c */ /* 0x000fe40003f86270 */
[----:B------:R-:W4:Y:S01]  /*9e70*/  LDL R22, [R1+0x13f4] ;  /* 0x0013f40001167983 */ /* 0x000f220000100800 */
[----:B------:R-:W-:-:S03]  /*9e80*/  ISETP.GE.AND P2, PT, R23, RZ, PT ;  /* 0x000000ff1700720c */ /* 0x000fc60003f46270 */
[----:B------:R-:W4:Y:S01]  /*9e90*/  LDL R23, [R1+0x1404] ;  /* 0x0014040001177983 */ /* 0x000f220000100800 */
[----:B------:R-:W-:-:S06]  /*9ea0*/  ISETP.GE.AND P1, PT, R21, RZ, PT ;  /* 0x000000ff1500720c */ /* 0x000fcc0003f26270 */
[----:B------:R-:W-:Y:S01]  /*9eb0*/  @!P4 IMAD.MOV R147, RZ, RZ, -R147 ;  /* 0x000000ffff93c224 */ /* 0x000fe200078e0a93 */
[----:B------:R-:W-:-:S06]  /*9ec0*/  ISETP.GT.U32.AND P4, PT, R27, R153, PT ;  /* 0x000000991b00720c */ /* 0x000fcc0003f84070 */
[----:B------:R-:W-:Y:S01]  /*9ed0*/  @!P1 IMAD.MOV R149, RZ, RZ, -R149 ;  /* 0x000000ffff959224 */ /* 0x000fe200078e0a95 */
[C---:B------:R-:W-:Y:S01]  /*9ee0*/  ISETP.GT.U32.AND P1, PT, R27.reuse, R155, PT ;  /* 0x0000009b1b00720c */ /* 0x040fe20003f24070 */
[----:B------:R-:W-:Y:S01]  /*9ef0*/  @!P2 IMAD.MOV R150, RZ, RZ, -R150 ;  /* 0x000000ffff96a224 */ /* 0x000fe200078e0a96 */
[----:B------:R-:W-:-:S04]  /*9f00*/  ISETP.GT.U32.AND P2, PT, R27, R156, PT ;  /* 0x0000009c1b00720c */ /* 0x000fc80003f44070 */
[----:B------:R-:W-:Y:S01]  /*9f10*/  @!P4 IMAD.IADD R153, R153, 0x1, -R27 ;  /* 0x000000019999c824 */ /* 0x000fe200078e0a1b */
[----:B------:R-:W-:-:S06]  /*9f20*/  ISETP.GT.U32.AND P4, PT, R27, R160, PT ;  /* 0x000000a01b00720c */ /* 0x000fcc0003f84070 */
[--C-:B------:R-:W-:Y:S01]  /*9f30*/  @!P1 IMAD.IADD R155, R155, 0x1, -R27.reuse ;  /* 0x000000019b9b9824 */ /* 0x100fe200078e0a1b */
[C---:B------:R-:W-:Y:S01]  /*9f40*/  ISETP.GT.U32.AND P1, PT, R27.reuse, R162, PT ;  /* 0x000000a21b00720c */ /* 0x040fe20003f24070 */
[----:B------:R-:W-:Y:S01]  /*9f50*/  @!P2 IMAD.IADD R156, R156, 0x1, -R27 ;  /* 0x000000019c9ca824 */ /* 0x000fe200078e0a1b */
[----:B------:R-:W-:-:S04]  /*9f60*/  ISETP.GT.U32.AND P2, PT, R27, R163, PT ;  /* 0x000000a31b00720c */ /* 0x000fc80003f44070 */
[----:B------:R-:W-:-:S07]  /*9f70*/  @!P4 IMAD.IADD R160, R160, 0x1, -R27 ;  /* 0x00000001a0a0c824 */ /* 0x000fce00078e0a1b */
        /* <DEDUP_REMOVED lines=8> */
[C---:B------:R-:W-:Y:S01]  /*a000*/  ISETP.GT.U32.AND P6, PT, R27.reuse, R158, PT ;  /* 0x0000009e1b00720c */ /* 0x040fe20003fc4070 */
[----:B------:R-:W-:Y:S01]  /*a010*/  @!P5 IMAD.MOV R148, RZ, RZ, -R148 ;  /* 0x000000ffff94d224 */ /* 0x000fe200078e0a94 */
[C---:B------:R-:W-:Y:S01]  /*a020*/  ISETP.GT.U32.AND P5, PT, R27.reuse, R154, PT ;  /* 0x0000009a1b00720c */ /* 0x040fe20003fa4070 */
[----:B------:R-:W-:Y:S01]  /*a030*/  @!P3 IMAD.MOV R151, RZ, RZ, -R151 ;  /* 0x000000ffff97b224 */ /* 0x000fe200078e0a97 */
[----:B------:R-:W-:Y:S02]  /*a040*/  @!P0 IADD3 R152, -R152, RZ, RZ ;  /* 0x000000ff98988210 */ /* 0x000fe40007ffe1ff */
[C---:B------:R-:W-:Y:S02]  /*a050*/  ISETP.GT.U32.AND P3, PT, R27.reuse, R157, PT ;  /* 0x0000009d1b00720c */ /* 0x040fe40003f64070 */
[----:B------:R-:W-:-:S05]  /*a060*/  ISETP.GT.U32.AND P0, PT, R27, R159, PT ;  /* 0x0000009f1b00720c */ /* 0x000fca0003f04070 */
[--C-:B------:R-:W-:Y:S02]  /*a070*/  @!P6 IMAD.IADD R158, R158, 0x1, -R27.reuse ;  /* 0x000000019e9ee824 */ /* 0x100fe400078e0a1b */
[--C-:B------:R-:W-:Y:S01]  /*a080*/  @!P5 IMAD.IADD R154, R154, 0x1, -R27.reuse ;  /* 0x000000019a9ad824 */ /* 0x100fe200078e0a1b */
[C---:B------:R-:W-:Y:S02]  /*a090*/  ISETP.GT.U32.AND P5, PT, R27.reuse, R161, PT ;  /* 0x000000a11b00720c */ /* 0x040fe40003fa4070 */
[----:B------:R-:W-:Y:S01]  /*a0a0*/  ISETP.GT.U32.AND P6, PT, R27, R158, PT ;  /* 0x0000009e1b00720c */ /* 0x000fe20003fc4070 */
[--C-:B------:R-:W-:Y:S01]  /*a0b0*/  @!P3 IMAD.IADD R157, R157, 0x1, -R27.reuse ;  /* 0x000000019d9db824 */ /* 0x100fe200078e0a1b */
[----:B------:R-:W-:Y:S01]  /*a0c0*/  ISETP.GT.U32.AND P3, PT, R27, R164, PT ;  /* 0x000000a41b00720c */ /* 0x000fe20003f64070 */
[----:B------:R-:W-:-:S08]  /*a0d0*/  @!P0 IMAD.IADD R159, R159, 0x1, -R27 ;  /* 0x000000019f9f8824 */ /* 0x000fd000078e0a1b */
[--C-:B------:R-:W-:Y:S02]  /*a0e0*/  @!P5 IMAD.IADD R161, R161, 0x1, -R27.reuse ;  /* 0x00000001a1a1d824 */ /* 0x100fe400078e0a1b */
[--C-:B------:R-:W-:Y:S01]  /*a0f0*/  @!P6 IMAD.IADD R158, R158, 0x1, -R27.reuse ;  /* 0x000000019e9ee824 */ /* 0x100fe200078e0a1b */
[----:B------:R-:W-:Y:S02]  /*a100*/  ISETP.GE.AND P6, PT, R33, RZ, PT ;  /* 0x000000ff2100720c */ /* 0x000fe40003fc6270 */
[----:B------:R-:W4:Y:S01]  /*a110*/  LDL R33, [R1+0x13d4] ;  /* 0x0013d40001217983 */ /* 0x000f220000100800 */
[----:B------:R-:W-:Y:S01]  /*a120*/  @!P3 IMAD.IADD R164, R164, 0x1, -R27 ;  /* 0x00000001a4a4b824 */ /* 0x000fe200078e0a1b */
[----:B------:R-:W-:Y:S01]  /*a130*/  ISETP.GT.U32.AND P3, PT, R27, R159, PT ;  /* 0x0000009f1b00720c */ /* 0x000fe20003f64070 */
[----:B------:R-:W-:Y:S01]  /*a140*/  @!P4 IMAD.MOV R155, RZ, RZ, -R155 ;  /* 0x000000ffff9bc224 */ /* 0x000fe200078e0a9b */
[----:B------:R-:W-:Y:S02]  /*a150*/  ISETP.GE.AND P0, PT, R22, RZ, PT ;  /* 0x000000ff1600720c */ /* 0x000fe40003f06270 */
[----:B------:R-:W4:Y:S01]  /*a160*/  LDL R22, [R1+0x13d8] ;  /* 0x0013d80001167983 */ /* 0x000f220000100800 */
[----:B------:R-:W-:-:S03]  /*a170*/  ISETP.GE.AND P5, PT, R23, RZ, PT ;  /* 0x000000ff1700720c */ /* 0x000fc60003fa6270 */
[----:B------:R-:W4:Y:S01]  /*a180*/  LDL R23, [R1+0x13e4] ;  /* 0x0013e40001177983 */ /* 0x000f220000100800 */
[----:B------:R-:W-:-:S04]  /*a190*/  ISETP.GT.U32.AND P4, PT, R27, R161, PT ;  /* 0x000000a11b00720c */ /* 0x000fc80003f84070 */
[----:B------:R-:W-:Y:S01]  /*a1a0*/  @!P3 IMAD.IADD R159, R159, 0x1, -R27 ;  /* 0x000000019f9fb824 */ /* 0x000fe200078e0a1b */
[----:B------:R-:W-:Y:S02]  /*a1b0*/  @!P6 IADD3 R153, -R153, RZ, RZ ;  /* 0x000000ff9999e210 */ /* 0x000fe40007ffe1ff */
[C---:B------:R-:W-:Y:S02]  /*a1c0*/  ISETP.GT.U32.AND P6, PT, R27.reuse, R162, PT ;  /* 0x000000a21b00720c */ /* 0x040fe40003fc4070 */
[----:B------:R-:W-:-:S04]  /*a1d0*/  ISETP.GT.U32.AND P3, PT, R27, R166, PT ;  /* 0x000000a61b00720c */ /* 0x000fc80003f64070 */
[----:B------:R-:W-:Y:S01]  /*a1e0*/  @!P4 IMAD.IADD R161, R161, 0x1, -R27 ;  /* 0x00000001a1a1c824 */ /* 0x000fe200078e0a1b */
[----:B------:R-:W-:Y:S02]  /*a1f0*/  ISETP.GT.U32.AND P4, PT, R27, R168, PT ;  /* 0x000000a81b00720c */ /* 0x000fe40003f84070 */
[----:B-1----:R-:W-:-:S04]  /*a200*/  IADD3 R141, R252, 0xfa, RZ ;  /* 0x000000fafc8d7810 */ /* 0x002fc80007ffe0ff */
[--C-:B------:R-:W-:Y:S01]  /*a210*/  @!P6 IMAD.IADD R162, R162, 0x1, -R27.reuse ;  /* 0x00000001a2a2e824 */ /* 0x100fe200078e0a1b */
[----:B------:R-:W-:Y:S02]  /*a220*/  ISETP.GT.U32.AND P6, PT, R27, R169, PT ;  /* 0x000000a91b00720c */ /* 0x000fe40003fc4070 */
[----:B------:R-:W-:Y:S01]  /*a230*/  @!P3 IADD3 R166, R166, -R27, RZ ;  /* 0x8000001ba6a6b210 */ /* 0x000fe20007ffe0ff */
[----:B------:R-:W-:Y:S01]  /*a240*/  STL [R1+0x1070], R141 ;  /* 0x0010708d01007387 */ /* 0x000fe20000100800 */
[----:B------:R-:W-:Y:S02]  /*a250*/  @!P0 IMAD.MOV R154, RZ, RZ, -R154 ;  /* 0x000000ffff9a8224 */ /* 0x000fe400078e0a9a */
[--C-:B------:R-:W-:Y:S01]  /*a260*/  @!P4 IMAD.IADD R168, R168, 0x1, -R27.reuse ;  /* 0x00000001a8a8c824 */ /* 0x100fe200078e0a1b */
[----:B------:R-:W4:Y:S06]  /*a270*/  LDL R35, [R1+0x13b4] ;  /* 0x0013b40001237983 */ /* 0x000f2c0000100800 */
[----:B------:R-:W-:Y:S01]  /*a280*/  @!P6 IMAD.IADD R169, R169, 0x1, -R27 ;  /* 0x00000001a9a9e824 */ /* 0x000fe200078e0a1b */
[----:B---3--:R-:W-:-:S02]  /*a290*/  ISETP.GE.AND P4, PT, R249, RZ, PT ;  /* 0x000000fff900720c */ /* 0x008fc40003f86270 */
        /* <DEDUP_REMOVED lines=9> */
[----:B------:R-:W-:-:S09]  /*a330*/  ISETP.GT.U32.AND P2, PT, R27, R165, PT ;  /* 0x000000a51b00720c */ /* 0x000fd20003f44070 */
[--C-:B------:R-:W-:Y:S01]  /*a340*/  @!P0 IMAD.IADD R160, R160, 0x1, -R27.reuse ;  /* 0x00000001a0a08824 */ /* 0x100fe200078e0a1b */
[----:B------:R-:W-:Y:S01]  /*a350*/  ISETP.GT.U32.AND P0, PT, R27, R167, PT ;  /* 0x000000a71b00720c */ /* 0x000fe20003f04070 */
[--C-:B------:R-:W-:Y:S02]  /*a360*/  @!P5 IMAD.IADD R164, R164, 0x1, -R27.reuse ;  /* 0x00000001a4a4d824 */ /* 0x100fe400078e0a1b */
[----:B------:R-:W-:-:S10]  /*a370*/  @!P2 IMAD.IADD R165, R165, 0x1, -R27 ;  /* 0x00000001a5a5a824 */ /* 0x000fd400078e0a1b */
[----:B------:R-:W-:Y:S01]  /*a380*/  @!P0 IMAD.IADD R167, R167, 0x1, -R27 ;  /* 0x00000001a7a78824 */ /* 0x000fe200078e0a1b */
[----:B------:R-:W-:Y:S02]  /*a390*/  ISETP.GE.AND P5, PT, R33, RZ, PT ;  /* 0x000000ff2100720c */ /* 0x000fe40003fa6270 */
[----:B------:R-:W4:Y:S01]  /*a3a0*/  LDL R33, [R1+0x13c4] ;  /* 0x0013c40001217983 */ /* 0x000f220000100800 */
[----:B------:R-:W-:Y:S01]  /*a3b0*/  @!P1 IMAD.MOV R157, RZ, RZ, -R157 ;  /* 0x000000ffff9d9224 */ /* 0x000fe200078e0a9d */
[----:B------:R-:W-:Y:S02]  /*a3c0*/  ISETP.GT.U32.AND P1, PT, R27, R163, PT ;  /* 0x000000a31b00720c */ /* 0x000fe40003f24070 */
[----:B------:R-:W-:Y:S02]  /*a3d0*/  ISETP.GE.AND P2, PT, R22, RZ, PT ;  /* 0x000000ff1600720c */ /* 0x000fe40003f46270 */
[----:B------:R-:W-:-:S09]  /*a3e0*/  ISETP.GE.AND P0, PT, R23, RZ, PT ;  /* 0x000000ff1700720c */ /* 0x000fd20003f06270 */
[----:B------:R-:W-:Y:S01]  /*a3f0*/  @!P1 IMAD.IADD R163, R163, 0x1, -R27 ;  /* 0x00000001a3a39824 */ /* 0x000fe200078e0a1b */
[----:B------:R-:W4:Y:S04]  /*a400*/  LDL R23, [R1+0x13d0] ;  /* 0x0013d00001177983 */ /* 0x000f280000100800 */
[----:B------:R-:W4:Y:S01]  /*a410*/  LDL R22, [R1+0x13c8] ;  /* 0x0013c80001167983 */ /* 0x000f220000100800 */
        /* <DEDUP_REMOVED lines=23> */
[----:B------:R-:W-:Y:S01]  /*a590*/  ISETP.GT.U32.AND P3, PT, R27, R167, PT ;  /* 0x000000a71b00720c */ /* 0x000fe20003f64070 */
[----:B------:R-:W-:-:S10]  /*a5a0*/  @!P6 IMAD.MOV R164, RZ, RZ, -R164 ;  /* 0x000000ffffa4e224 */ /* 0x000fd400078e0aa4 */
[----:B------:R-:W-:Y:S01]  /*a5b0*/  @!P1 IMAD.IADD R170, R170, 0x1, -R27 ;  /* 0x00000001aaaa9824 */ /* 0x000fe200078e0a1b */
[----:B------:R-:W-:Y:S02]  /*a5c0*/  ISETP.GT.U32.AND P1, PT, R27, R165, PT ;  /* 0x000000a51b00720c */ /* 0x000fe40003f24070 */
[----:B------:R-:W-:Y:S02]  /*a5d0*/  @!P3 IADD3 R167, R167, -R27, RZ ;  /* 0x8000001ba7a7b210 */ /* 0x000fe40007ffe0ff */
[C---:B------:R-:W-:Y:S02]  /*a5e0*/  ISETP.GT.U32.AND P3, PT, R27.reuse, R173, PT ;  /* 0x000000ad1b00720c */ /* 0x040fe40003f64070 */
[----:B------:R-:W-:-:S07]  /*a5f0*/  ISETP.GT.U32.AND P6, PT, R27, R171, PT ;  /* 0x000000ab1b00720c */ /* 0x000fce0003fc4070 */
[----:B------:R-:W-:-:S04]  /*a600*/  @!P1 IMAD.IADD R165, R165, 0x1, -R27 ;  /* 0x00000001a5a59824 */ /* 0x000fc800078e0a1b */
[--C-:B------:R-:W-:Y:S01]  /*a610*/  @!P3 IMAD.IADD R173, R173, 0x1, -R27.reuse ;  /* 0x00000001adadb824 */ /* 0x100fe200078e0a1b */
[----:B------:R-:W-:Y:S02]  /*a620*/  ISETP.GE.AND P1, PT, R33, RZ, PT ;  /* 0x000000ff2100720c */ /* 0x000fe40003f26270 */
[----:B------:R-:W4:Y:S01]  /*a630*/  LDL R33, [R1+0x13b8] ;  /* 0x0013b80001217983 */ /* 0x000f220000100800 */
[----:B------:R-:W-:Y:S01]  /*a640*/  @!P6 IMAD.IADD R171, R171, 0x1, -R27 ;  /* 0x00000001ababe824 */ /* 0x000fe200078e0a1b */
[----:B------:R-:W-:Y:S02]  /*a650*/  ISETP.GT.U32.AND P6, PT, R27, R176, PT ;  /* 0x000000b01b00720c */ /* 0x000fe40003fc4070 */
[----:B------:R-:W-:Y:S02]  /*a660*/  @!P2 IADD3 R167, -R167, RZ, RZ ;  /* 0x000000ffa7a7a210 */ /* 0x000fe40007ffe1ff */
[----:B------:R-:W-:Y:S02]  /*a670*/  ISETP.GT.U32.AND P2, PT, R27, R173, PT ;  /* 0x000000ad1b00720c */ /* 0x000fe40003f44070 */
[----:B------:R-:W-:-:S02]  /*a680*/  ISETP.GE.AND P3, PT, R23, RZ, PT ;  /* 0x000000ff1700720c */ /* 0x000fc40003f66270 */
[----:B------:R-:W4:Y:S01]  /*a690*/  LDL R23, [R1+0x1384] ;  /* 0x0013840001177983 */ /* 0x000f220000100800 */
[----:B------:R-:W-:Y:S01]  /*a6a0*/  @!P1 IMAD.MOV R165, RZ, RZ, -R165 ;  /* 0x000000ffffa59224 */ /* 0x000fe200078e0aa5 */
[----:B------:R-:W-:-:S03]  /*a6b0*/  ISETP.GT.U32.AND P1, PT, R27, R171, PT ;  /* 0x000000ab1b00720c */ /* 0x000fc60003f24070 */
[----:B------:R-:W-:-:S04]  /*a6c0*/  @!P6 IMAD.IADD R176, R176, 0x1, -R27 ;  /* 0x00000001b0b0e824 */ /* 0x000fc800078e0a1b */
[--C-:B------:R-:W-:Y:S01]  /*a6d0*/  @!P2 IMAD.IADD R173, R173, 0x1, -R27.reuse ;  /* 0x00000001adada824 */ /* 0x100fe200078e0a1b */
[C---:B------:R-:W-:Y:S02]  /*a6e0*/  ISETP.GT.U32.AND P2, PT, R27.reuse, R180, PT ;  /* 0x000000b41b00720c */ /* 0x040fe40003f44070 */
[C---:B------:R-:W-:Y:S01]  /*a6f0*/  ISETP.GT.U32.AND P6, PT, R27.reuse, R176, PT ;  /* 0x000000b01b00720c */ /* 0x040fe20003fc4070 */
[----:B------:R-:W-:Y:S01]  /*a700*/  @!P3 IMAD.MOV R168, RZ, RZ, -R168 ;  /* 0x000000ffffa8b224 */ /* 0x000fe200078e0aa8 */
[----:B------:R-:W-:Y:S01]  /*a710*/  ISETP.GT.U32.AND P3, PT, R27, R174, PT ;  /* 0x000000ae1b00720c */ /* 0x000fe20003f64070 */
[----:B------:R-:W-:Y:S01]  /*a720*/  @!P1 IMAD.IADD R171, R171, 0x1, -R27 ;  /* 0x00000001abab9824 */ /* 0x000fe200078e0a1b */
[----:B------:R-:W-:-:S07]  /*a730*/  ISETP.GT.U32.AND P1, PT, R27, R178, PT ;  /* 0x000000b21b00720c */ /* 0x000fce0003f24070 */
[----:B------:R-:W-:Y:S02]  /*a740*/  @!P2 IADD3 R180, R180, -R27, RZ ;  /* 0x8000001bb4b4a210 */ /* 0x000fe40007ffe0ff */
[--C-:B------:R-:W-:Y:S01]  /*a750*/  @!P6 IMAD.IADD R176, R176, 0x1, -R27.reuse ;  /* 0x00000001b0b0e824 */ /* 0x100fe200078e0a1b */
[----:B------:R-:W-:Y:S02]  /*a760*/  ISETP.GE.AND P6, PT, R35, RZ, PT ;  /* 0x000000ff2300720c */ /* 0x000fe40003fc6270 */
[----:B------:R-:W4:Y:S01]  /*a770*/  LDL R35, [R1+0x1394] ;  /* 0x0013940001237983 */ /* 0x000f220000100800 */
[--C-:B------:R-:W-:Y:S01]  /*a780*/  @!P3 IMAD.IADD R174, R174, 0x1, -R27.reuse ;  /* 0x00000001aeaeb824 */ /* 0x100fe200078e0a1b */
[----:B------:R-:W-:Y:S01]  /*a790*/  ISETP.GT.U32.AND P3, PT, R27, R181, PT ;  /* 0x000000b51b00720c */ /* 0x000fe20003f64070 */
[----:B------:R-:W-:-:S12]  /*a7a0*/  @!P1 IMAD.IADD R178, R178, 0x1, -R27 ;  /* 0x00000001b2b29824 */ /* 0x000fd800078e0a1b */
        /* <DEDUP_REMOVED lines=10> */
[----:B------:R-:W-:-:S13]  /*a850*/  ISETP.GE.AND P5, PT, R22, RZ, PT ;  /* 0x000000ff1600720c */ /* 0x000fda0003fa6270 */
[----:B------:R-:W-:Y:S01]  /*a860*/  @!P5 IMAD.MOV R166, RZ, RZ, -R166 ;  /* 0x000000ffffa6d224 */ /* 0x000fe200078e0aa6 */
[C---:B------:R-:W-:Y:S01]  /*a870*/  ISETP.GT.U32.AND P5, PT, R27.reuse, R172, PT ;  /* 0x000000ac1b00720c */ /* 0x040fe20003fa4070 */
[----:B------:R-:W-:Y:S01]  /*a880*/  @!P0 IMAD.MOV R169, RZ, RZ, -R169 ;  /* 0x000000ffffa98224 */ /* 0x000fe200078e0aa9 */
[C---:B------:R-:W-:Y:S01]  /*a890*/  ISETP.GT.U32.AND P0, PT, R27.reuse, R175, PT ;  /* 0x000000af1b00720c */ /* 0x040fe20003f04070 */
[----:B------:R-:W-:Y:S01]  /*a8a0*/  @!P4 IMAD.MOV R170, RZ, RZ, -R170 ;  /* 0x000000ffffaac224 */ /* 0x000fe200078e0aaa */
[----:B------:R-:W-:-:S09]  /*a8b0*/  ISETP.GT.U32.AND P4, PT, R27, R177, PT ;  /* 0x000000b11b00720c */ /* 0x000fd20003f84070 */
[--C-:B------:R-:W-:Y:S01]  /*a8c0*/  @!P5 IMAD.IADD R172, R172, 0x1, -R27.reuse ;  /* 0x00000001acacd824 */ /* 0x100fe200078e0a1b */
[----:B------:R-:W-:Y:S01]  /*a8d0*/  ISETP.GT.U32.AND P5, PT, R27, R179, PT ;  /* 0x000000b31b00720c */ /* 0x000fe20003fa4070 */
[--C-:B------:R-:W-:Y:S01]  /*a8e0*/  @!P0 IMAD.IADD R175, R175, 0x1, -R27.reuse ;  /* 0x00000001afaf8824 */ /* 0x100fe200078e0a1b */
[----:B------:R-:W-:Y:S01]  /*a8f0*/  ISETP.GT.U32.AND P0, PT, R27, R182, PT ;  /* 0x000000b61b00720c */ /* 0x000fe20003f04070 */
[--C-:B------:R-:W-:Y:S01]  /*a900*/  @!P4 IMAD.IADD R177, R177, 0x1, -R27.reuse ;  /* 0x00000001b1b1c824 */ /* 0x100fe200078e0a1b */
[----:B------:R-:W-:Y:S02]  /*a910*/  ISETP.GE.AND P4, PT, R33, RZ, PT ;  /* 0x000000ff2100720c */ /* 0x000fe40003f86270 */
[----:B------:R-:W4:Y:S07]  /*a920*/  LDL R33, [R1+0x139c] ;  /* 0x00139c0001217983 */ /* 0x000f2e0000100800 */
[----:B------:R-:W-:Y:S01]  /*a930*/  @!P5 IMAD.IADD R179, R179, 0x1, -R27 ;  /* 0x00000001b3b3d824 */ /* 0x000fe200078e0a1b */
[----:B------:R-:W-:-:S02]  /*a940*/  ISETP.GE.AND P5, PT, R23, RZ, PT ;  /* 0x000000ff1700720c */ /* 0x000fc40003fa6270 */
[----:B------:R-:W4:Y:S01]  /*a950*/  LDL R23, [R1+0x1374] ;  /* 0x0013740001177983 */ /* 0x000f220000100800 */
[----:B------:R-:W-:Y:S01]  /*a960*/  @!P0 IMAD.IADD R182, R182, 0x1, -R27 ;  /* 0x00000001b6b68824 */ /* 0x000fe200078e0a1b */
[C---:B------:R-:W-:Y:S01]  /*a970*/  ISETP.GT.U32.AND P0, PT, R27.reuse, R177, PT ;  /* 0x000000b11b00720c */ /* 0x040fe20003f04070 */
[----:B------:R-:W-:Y:S01]  /*a980*/  @!P1 IMAD.MOV R173, RZ, RZ, -R173 ;  /* 0x000000ffffad9224 */ /* 0x000fe200078e0aad */
[C---:B------:R-:W-:Y:S01]  /*a990*/  ISETP.GT.U32.AND P1, PT, R27.reuse, R179, PT ;  /* 0x000000b31b00720c */ /* 0x040fe20003f24070 */
[----:B------:R-:W-:Y:S01]  /*a9a0*/  @!P6 IMAD.MOV R171, RZ, RZ, -R171 ;  /* 0x000000ffffabe224 */ /* 0x000fe200078e0aab */
[----:B------:R-:W-:-:S05]  /*a9b0*/  ISETP.GT.U32.AND P6, PT, R27, R180, PT ;  /* 0x000000b41b00720c */ /* 0x000fca0003fc4070 */
[----:B------:R-:W-:Y:S01]  /*a9c0*/  @!P5 IMAD.MOV R174, RZ, RZ, -R174 ;  /* 0x000000ffffaed224 */ /* 0x000fe200078e0aae */
[----:B------:R-:W-:-:S03]  /*a9d0*/  ISETP.GT.U32.AND P5, PT, R27, R182, PT ;  /* 0x000000b61b00720c */ /* 0x000fc60003fa4070 */
[--C-:B------:R-:W-:Y:S01]  /*a9e0*/  @!P0 IMAD.IADD R177, R177, 0x1, -R27.reuse ;  /* 0x00000001b1b18824 */ /* 0x100fe200078e0a1b */
[----:B------:R-:W-:Y:S01]  /*a9f0*/  ISETP.GT.U32.AND P0, PT, R27, R184, PT ;  /* 0x000000b81b00720c */ /* 0x000fe20003f04070 */
[--C-:B------:R-:W-:Y:S01]  /*aa00*/  @!P1 IMAD.IADD R179, R179, 0x1, -R27.reuse ;  /* 0x00000001b3b39824 */ /* 0x100fe200078e0a1b */
[C---:B------:R-:W-:Y:S02]  /*aa10*/  ISETP.GT.U32.AND P1, PT, R27.reuse, R186, PT ;  /* 0x000000ba1b00720c */ /* 0x040fe40003f24070 */
[----:B------:R-:W-:Y:S01]  /*aa20*/  IADD3 R42, R252, 0xfb, RZ ;  /* 0x000000fbfc2a7810 */ /* 0x000fe20007ffe0ff */
[----:B------:R-:W-:Y:S01]  /*aa30*/  @!P6 IMAD.IADD R180, R180, 0x1, -R27 ;  /* 0x00000001b4b4e824 */ /* 0x000fe200078e0a1b */
[----:B------:R-:W-:-:S03]  /*aa40*/  ISETP.GT.U32.AND P6, PT, R27, R187, PT ;  /* 0x000000bb1b00720c */ /* 0x000fc60003fc4070 */
[--C-:B------:R-:W-:Y:S01]  /*aa50*/  @!P5 IMAD.IADD R182, R182, 0x1, -R27.reuse ;  /* 0x00000001b6b6d824 */ /* 0x100fe200078e0a1b */
[----:B------:R-:W-:Y:S01]  /*aa60*/  STL [R1+0x106c], R42 ;  /* 0x00106c2a01007387 */ /* 0x000fe20000100800 */
[----:B------:R-:W-:Y:S02]  /*aa70*/  ISETP.GE.AND P5, PT, R35, RZ, PT ;  /* 0x000000ff2300720c */ /* 0x000fe40003fa6270 */
[--C-:B------:R-:W-:Y:S01]  /*aa80*/  @!P0 IMAD.IADD R184, R184, 0x1, -R27.reuse ;  /* 0x00000001b8b88824 */ /* 0x100fe200078e0a1b */
[----:B------:R-:W4:Y:S01]  /*aa90*/  LDL R35, [R1+0x135c] ;  /* 0x00135c0001237983 */ /* 0x000f220000100800 */
[--C-:B------:R-:W-:Y:S02]  /*aaa0*/  @!P1 IMAD.IADD R186, R186, 0x1, -R27.reuse ;  /* 0x00000001baba9824 */ /* 0x100fe400078e0a1b */
[----:B------:R-:W-:Y:S01]  /*aab0*/  @!P4 IMAD.MOV R172, RZ, RZ, -R172 ;  /* 0x000000ffffacc224 */ /* 0x000fe200078e0aac */
[----:B------:R-:W4:Y:S01]  /*aac0*/  LDL R40, [R1+0x131c] ;  /* 0x00131c0001287983 */ /* 0x000f220000100800 */
        /* <DEDUP_REMOVED lines=9> */
[----:B------:R-:W-:-:S11]  /*ab60*/  ISETP.GT.U32.AND P3, PT, R27, R183, PT ;  /* 0x000000b71b00720c */ /* 0x000fd60003f64070 */
[----:B------:R-:W-:Y:S01]  /*ab70*/  @!P4 IMAD.IADD R178, R178, 0x1, -R27 ;  /* 0x00000001b2b2c824 */ /* 0x000fe200078e0a1b */
[C---:B------:R-:W-:Y:S01]  /*ab80*/  ISETP.GT.U32.AND P4, PT, R27.reuse, R185, PT ;  /* 0x000000b91b00720c */ /* 0x040fe20003f84070 */
[----:B------:R-:W-:Y:S01]  /*ab90*/  @!P2 IMAD.MOV R175, RZ, RZ, -R175 ;  /* 0x000000ffffafa224 */ /* 0x000fe200078e0aaf */
[----:B------:R-:W-:Y:S01]  /*aba0*/  ISETP.GT.U32.AND P2, PT, R27, R181, PT ;  /* 0x000000b51b00720c */ /* 0x000fe20003f44070 */
[----:B------:R-:W-:-:S10]  /*abb0*/  @!P3 IMAD.IADD R183, R183, 0x1, -R27 ;  /* 0x00000001b7b7b824 */ /* 0x000fd400078e0a1b */
[----:B------:R-:W-:Y:S02]  /*abc0*/  @!P4 IMAD.IADD R185, R185, 0x1, -R27 ;  /* 0x00000001b9b9c824 */ /* 0x000fe400078e0a1b */
[----:B------:R-:W-:Y:S02]  /*abd0*/  @!P2 IADD3 R181, R181, -R27, RZ ;  /* 0x8000001bb5b5a210 */ /* 0x000fe40007ffe0ff */
[----:B------:R-:W-:Y:S02]  /*abe0*/  ISETP.GT.U32.AND P2, PT, R27, R188, PT ;  /* 0x000000bc1b00720c */ /* 0x000fe40003f44070 */
[----:B------:R-:W-:Y:S02]  /*abf0*/  ISETP.GE.AND P3, PT, R33, RZ, PT ;  /* 0x000000ff2100720c */ /* 0x000fe40003f66270 */
[----:B------:R-:W4:Y:S01]  /*ac00*/  LDL R33, [R1+0x1344] ;  /* 0x0013440001217983 */ /* 0x000f220000100800 */
[----:B------:R-:W-:-:S03]  /*ac10*/  ISETP.GE.AND P4, PT, R23, RZ, PT ;  /* 0x000000ff1700720c */ /* 0x000fc60003f86270 */
[----:B------:R-:W4:Y:S07]  /*ac20*/  LDL R23, [R1+0x133c] ;  /* 0x00133c0001177983 */ /* 0x000f2e0000100800 */
[----:B------:R-:W-:Y:S01]  /*ac30*/  @!P3 IMAD.MOV R178, RZ, RZ, -R178 ;  /* 0x000000ffffb2b224 */ /* 0x000fe200078e0ab2 */
[C---:B------:R-:W-:Y:S02]  /*ac40*/  ISETP.GT.U32.AND P3, PT, R27.reuse, R184, PT ;  /* 0x000000b81b00720c */ /* 0x040fe40003f64070 */
[----:B------:R-:W-:Y:S01]  /*ac50*/  @!P4 IMAD.MOV R180, RZ, RZ, -R180 ;  /* 0x000000ffffb4c224 */ /* 0x000fe200078e0ab4 */
[C---:B------:R-:W-:Y:S01]  /*ac60*/  ISETP.GT.U32.AND P4, PT, R27.reuse, R186, PT ;  /* 0x000000ba1b00720c */ /* 0x040fe20003f84070 */
[----:B------:R-:W-:Y:S01]  /*ac70*/  @!P2 IMAD.IADD R188, R188, 0x1, -R27 ;  /* 0x00000001bcbca824 */ /* 0x000fe200078e0a1b */
[C---:B------:R-:W-:Y:S01]  /*ac80*/  ISETP.GT.U32.AND P2, PT, R27.reuse, R183, PT ;  /* 0x000000b71b00720c */ /* 0x040fe20003f44070 */
[----:B------:R-:W-:Y:S01]  /*ac90*/  @!P1 IMAD.MOV R181, RZ, RZ, -R181 ;  /* 0x000000ffffb59224 */ /* 0x000fe200078e0ab5 */
[----:B------:R-:W-:-:S06]  /*aca0*/  ISETP.GT.U32.AND P1, PT, R27, R187, PT ;  /* 0x000000bb1b00720c */ /* 0x000fcc0003f24070 */
[--C-:B------:R-:W-:Y:S01]  /*acb0*/  @!P3 IMAD.IADD R184, R184, 0x1, -R27.reuse ;  /* 0x00000001b8b8b824 */ /* 0x100fe200078e0a1b */
[C---:B------:R-:W-:Y:S02]  /*acc0*/  ISETP.GT.U32.AND P3, PT, R27.reuse, R190, PT ;  /* 0x000000be1b00720c */ /* 0x040fe40003f64070 */
[--C-:B------:R-:W-:Y:S01]  /*acd0*/  @!P4 IMAD.IADD R186, R186, 0x1, -R27.reuse ;  /* 0x00000001babac824 */ /* 0x100fe200078e0a1b */
[----:B------:R-:W-:Y:S01]  /*ace0*/  ISETP.GT.U32.AND P4, PT, R27, R192, PT ;  /* 0x000000c01b00720c */ /* 0x000fe20003f84070 */
[--C-:B------:R-:W-:Y:S01]  /*acf0*/  @!P2 IMAD.IADD R183, R183, 0x1, -R27.reuse ;  /* 0x00000001b7b7a824 */ /* 0x100fe200078e0a1b */
[----:B------:R-:W-:Y:S01]  /*ad00*/  ISETP.GE.AND P2, PT, R35, RZ, PT ;  /* 0x000000ff2300720c */ /* 0x000fe20003f46270 */
[----:B------:R-:W-:Y:S01]  /*ad10*/  @!P1 IMAD.IADD R187, R187, 0x1, -R27 ;  /* 0x00000001bbbb9824 */ /* 0x000fe200078e0a1b */
[----:B------:R-:W-:-:S06]  /*ad20*/  ISETP.GT.U32.AND P1, PT, R27, R193, PT ;  /* 0x000000c11b00720c */ /* 0x000fcc0003f24070 */
[--C-:B------:R-:W-:Y:S01]  /*ad30*/  @!P3 IMAD.IADD R190, R190, 0x1, -R27.reuse ;  /* 0x00000001bebeb824 */ /* 0x100fe200078e0a1b */
[----:B------:R-:W4:Y:S02]  /*ad40*/  LDL R35, [R1+0x1318] ;  /* 0x0013180001237983 */ /* 0x000f240000100800 */
        /* <DEDUP_REMOVED lines=12> */
[----:B------:R-:W-:Y:S02]  /*ae10*/  @!P6 IADD3 R182, -R182, RZ, RZ ;  /* 0x000000ffb6b6e210 */ /* 0x000fe40007ffe1ff */
[----:B------:R-:W-:-:S07]  /*ae20*/  ISETP.GT.U32.AND P6, PT, R27, R189, PT ;  /* 0x000000bd1b00720c */ /* 0x000fce0003fc4070 */
[--C-:B------:R-:W-:Y:S01]  /*ae30*/  @!P0 IMAD.IADD R185, R185, 0x1, -R27.reuse ;  /* 0x00000001b9b98824 */ /* 0x100fe200078e0a1b */
[----:B------:R-:W-:Y:S01]  /*ae40*/  ISETP.GT.U32.AND P0, PT, R27, R191, PT ;  /* 0x000000bf1b00720c */ /* 0x000fe20003f04070 */
[----:B------:R-:W-:-:S04]  /*ae50*/  @!P5 IMAD.IADD R188, R188, 0x1, -R27 ;  /* 0x00000001bcbcd824 */ /* 0x000fc800078e0a1b */
[----:B------:R-:W-:Y:S01]  /*ae60*/  @!P6 IMAD.IADD R189, R189, 0x1, -R27 ;  /* 0x00000001bdbde824 */ /* 0x000fe200078e0a1b */
[----:B------:R-:W-:Y:S01]  /*ae70*/  ISETP.GT.U32.AND P6, PT, R27, R194, PT ;  /* 0x000000c21b00720c */ /* 0x000fe20003fc4070 */
[----:B------:R-:W-:-:S06]  /*ae80*/  @!P3 IMAD.MOV R185, RZ, RZ, -R185 ;  /* 0x000000ffffb9b224 */ /* 0x000fcc00078e0ab9 */
[----:B------:R-:W-:-:S05]  /*ae90*/  @!P0 IMAD.IADD R191, R191, 0x1, -R27 ;  /* 0x00000001bfbf8824 */ /* 0x000fca00078e0a1b */
[----:B------:R-:W-:Y:S02]  /*aea0*/  ISETP.GT.U32.AND P3, PT, R27, R191, PT ;  /* 0x000000bf1b00720c */ /* 0x000fe40003f64070 */
[----:B------:R-:W-:Y:S02]  /*aeb0*/  ISETP.GE.AND P5, PT, R33, RZ, PT ;  /* 0x000000ff2100720c */ /* 0x000fe40003fa6270 */
[----:B------:R-:W4:Y:S01]  /*aec0*/  LDL R33, [R1+0x1314] ;  /* 0x0013140001217983 */ /* 0x000f220000100800 */
[----:B------:R-:W-:-:S10]  /*aed0*/  ISETP.GE.AND P0, PT, R23, RZ, PT ;  /* 0x000000ff1700720c */ /* 0x000fd40003f06270 */
[----:B------:R-:W-:Y:S01]  /*aee0*/  @!P5 IMAD.MOV R184, RZ, RZ, -R184 ;  /* 0x000000ffffb8d224 */ /* 0x000fe200078e0ab8 */
[C---:B------:R-:W-:Y:S02]  /*aef0*/  ISETP.GT.U32.AND P5, PT, R27.reuse, R190, PT ;  /* 0x000000be1b00720c */ /* 0x040fe40003fa4070 */
[----:B------:R-:W-:Y:S01]  /*af00*/  @!P6 IADD3 R194, R194, -R27, RZ ;  /* 0x8000001bc2c2e210 */ /* 0x000fe20007ffe0ff */
[----:B------:R-:W-:Y:S01]  /*af10*/  @!P1 IMAD.MOV R188, RZ, RZ, -R188 ;  /* 0x000000ffffbc9224 */ /* 0x000fe200078e0abc */
[----:B------:R-:W-:Y:S01]  /*af20*/  ISETP.GT.U32.AND P1, PT, R27, R195, PT ;  /* 0x000000c31b00720c */ /* 0x000fe20003f24070 */
[----:B------:R-:W-:Y:S01]  /*af30*/  @!P3 IMAD.IADD R191, R191, 0x1, -R27 ;  /* 0x00000001bfbfb824 */ /* 0x000fe200078e0a1b */
[C---:B------:R-:W-:Y:S02]  /*af40*/  ISETP.GT.U32.AND P6, PT, R27.reuse, R194, PT ;  /* 0x000000c21b00720c */ /* 0x040fe40003fc4070 */
[C---:B------:R-:W-:Y:S01]  /*af50*/  ISETP.GT.U32.AND P3, PT, R27.reuse, R198, PT ;  /* 0x000000c61b00720c */ /* 0x040fe20003f64070 */
[----:B------:R-:W-:Y:S01]  /*af60*/  @!P0 IMAD.MOV R186, RZ, RZ, -R186 ;  /* 0x000000ffffba8224 */ /* 0x000fe200078e0aba */
[----:B------:R-:W-:-:S03]  /*af70*/  ISETP.GT.U32.AND P0, PT, R27, R192, PT ;  /* 0x000000c01b00720c */ /* 0x000fc60003f04070 */
[----:B------:R-:W-:Y:S01]  /*af80*/  @!P5 IMAD.IADD R190, R190, 0x1, -R27 ;  /* 0x00000001bebed824 */ /* 0x000fe200078e0a1b */
[----:B------:R-:W-:-:S03]  /*af90*/  ISETP.GT.U32.AND P5, PT, R27, R197, PT ;  /* 0x000000c51b00720c */ /* 0x000fc60003fa4070 */
[----:B------:R-:W-:Y:S02]  /*afa0*/  @!P1 IADD3 R195, R195, -R27, RZ ;  /* 0x8000001bc3c39210 */ /* 0x000fe40007ffe0ff */
[--C-:B------:R-:W-:Y:S01]  /*afb0*/  @!P6 IMAD.IADD R194, R194, 0x1, -R27.reuse ;  /* 0x00000001c2c2e824 */ /* 0x100fe200078e0a1b */
[----:B------:R-:W-:Y:S01]  /*afc0*/  ISETP.GE.AND P6, PT, R40, RZ, PT ;  /* 0x000000ff2800720c */ /* 0x000fe20003fc6270 */
[--C-:B------:R-:W-:Y:S01]  /*afd0*/  @!P3 IMAD.IADD R198, R198, 0x1, -R27.reuse ;  /* 0x00000001c6c6b824 */ /* 0x100fe200078e0a1b */
[----:B------:R-:W4:Y:S01]  /*afe0*/  LDL R40, [R1+0x12dc] ;  /* 0x0012dc0001287983 */ /* 0x000f220000100800 */
[----:B------:R-:W-:Y:S01]  /*aff0*/  @!P0 IMAD.IADD R192, R192, 0x1, -R27 ;  /* 0x00000001c0c08824 */ /* 0x000fe200078e0a1b */
[----:B------:R-:W-:-:S03]  /*b000*/  ISETP.GT.U32.AND P0, PT, R27, R199, PT ;  /* 0x000000c71b00720c */ /* 0x000fc60003f04070 */
[--C-:B------:R-:W-:Y:S01]  /*b010*/  @!P5 IMAD.IADD R197, R197, 0x1, -R27.reuse ;  /* 0x00000001c5c5d824 */ /* 0x100fe200078e0a1b */
[----:B------:R-:W-:Y:S02]  /*b020*/  ISETP.GE.AND P1, PT, R35, RZ, PT ;  /* 0x000000ff2300720c */ /* 0x000fe40003f26270 */
[----:B------:R-:W4:Y:S07]  /*b030*/  LDL R35, [R1+0x12d4] ;  /* 0x0012d40001237983 */ /* 0x000f2e0000100800 */
[----:B------:R-:W-:Y:S01]  /*b040*/  @!P0 IMAD.IADD R199, R199, 0x1, -R27 ;  /* 0x00000001c7c78824 */ /* 0x000fe200078e0a1b */
[----:B------:R-:W-:-:S05]  /*b050*/  IABS R13, R15 ;  /* 0x0000000f000d7213 */ /* 0x000fca0000000000 */
[----:B------:R-:W-:Y:S01]  /*b060*/  IMAD.HI.U32 R15, R25, R13, RZ ;  /* 0x0000000d190f7227 */ /* 0x000fe200078e00ff */
[----:B------:R-:W-:-:S03]  /*b070*/  IABS R14, R14 ;  /* 0x0000000e000e7213 */ /* 0x000fc60000000000 */
[----:B------:R-:W-:-:S04]  /*b080*/  IMAD.MOV R15, RZ, RZ, -R15 ;  /* 0x000000ffff0f7224 */ /* 0x000fc800078e0a0f */
[----:B------:R-:W-:Y:S02]  /*b090*/  IMAD R13, R27, R15, R13 ;  /* 0x0000000f1b0d7224 */ /* 0x000fe400078e020d */
[----:B------:R-:W-:-:S04]  /*b0a0*/  IMAD.HI.U32 R15, R25, R14, RZ ;  /* 0x0000000e190f7227 */ /* 0x000fc800078e00ff */
[----:B------:R-:W-:-:S04]  /*b0b0*/  IMAD.MOV R15, RZ, RZ, -R15 ;  /* 0x000000ffff0f7224 */ /* 0x000fc800078e0a0f */
[----:B------:R-:W-:Y:S01]  /*b0c0*/  IMAD R14, R27, R15, R14 ;  /* 0x0000000f1b0e7224 */ /* 0x000fe200078e020e */
[----:B------:R-:W-:Y:S02]  /*b0d0*/  IABS R15, R32 ;  /* 0x00000020000f7213 */ /* 0x000fe40000000000 */
[----:B---3--:R-:W-:Y:S02]  /*b0e0*/  ISETP.GE.AND P3, PT, R249, RZ, PT ;  /* 0x000000fff900720c */ /* 0x008fe40003f66270 */
[----:B------:R-:W3:Y:S01]  /*b0f0*/  LDL R249, [R1+0x12b8] ;  /* 0x0012b80001f97983 */ /* 0x000ee20000100800 */
[----:B--2---:R-:W-:-:S03]  /*b100*/  ISETP.GE.AND P5, PT, R7, RZ, PT ;  /* 0x000000ff0700720c */ /* 0x004fc60003fa6270 */
[----:B------:R-:W2:Y:S01]  /*b110*/  LDL R7, [R1+0x12d0] ;  /* 0x0012d00001077983 */ /* 0x000ea20000100800 */
[----:B----4-:R-:W-:-:S03]  /*b120*/  ISETP.GE.AND P0, PT, R231, RZ, PT ;  /* 0x000000ffe700720c */ /* 0x010fc60003f06270 */
[----:B------:R-:W2:Y:S01]  /*b130*/  LDL R231, [R1+0x12b4] ;  /* 0x0012b40001e77983 */ /* 0x000ea20000100800 */
[----:B------:R-:W-:-:S04]  /*b140*/  IMAD.HI.U32 R16, R25, R15, RZ ;  /* 0x0000000f19107227 */ /* 0x000fc800078e00ff */
[----:B------:R-:W-:-:S04]  /*b150*/  IMAD.MOV R16, RZ, RZ, -R16 ;  /* 0x000000ffff107224 */ /* 0x000fc800078e0a10 */
[----:B------:R-:W-:Y:S01]  /*b160*/  IMAD R15, R27, R16, R15 ;  /* 0x000000101b0f7224 */ /* 0x000fe200078e020f */
[----:B------:R-:W-:-:S05]  /*b170*/  IABS R16, R31 ;  /* 0x0000001f00107213 */ /* 0x000fca0000000000 */
        /* <DEDUP_REMOVED lines=8> */
[----:B------:R-:W-:-:S05]  /*b200*/  IMAD.HI.U32 R19, R25, R18, RZ ;  /* 0x0000001219137227 */ /* 0x000fca00078e00ff */
[----:B------:R-:W-:-:S05]  /*b210*/  IADD3 R19, -R19, RZ, RZ ;  /* 0x000000ff13137210 */ /* 0x000fca0007ffe1ff */
[----:B------:R-:W-:Y:S01]  /*b220*/  IMAD R18, R27, R19, R18 ;  /* 0x000000131b127224 */ /* 0x000fe200078e0212 */
[----:B------:R-:W-:-:S05]  /*b230*/  IABS R19, R28 ;  /* 0x0000001c00137213 */ /* 0x000fca0000000000 */
[----:B------:R-:W-:-:S04]  /*b240*/  IMAD.HI.U32 R20, R25, R19, RZ ;  /* 0x0000001319147227 */ /* 0x000fc800078e00ff */
[----:B------:R-:W-:Y:S02]  /*b250*/  IMAD.MOV R20, RZ, RZ, -R20 ;  /* 0x000000ffff147224 */ /* 0x000fe400078e0a14 */
[----:B------:R-:W-:Y:S01]  /*b260*/  @!P2 IMAD.MOV R183, RZ, RZ, -R183 ;  /* 0x000000ffffb7a224 */ /* 0x000fe200078e0ab7 */
[C---:B------:R-:W-:Y:S01]  /*b270*/  ISETP.GT.U32.AND P2, PT, R27.reuse, R189, PT ;  /* 0x000000bd1b00720c */ /* 0x040fe20003f44070 */
[----:B------:R-:W-:Y:S01]  /*b280*/  IMAD R19, R27, R20, R19 ;  /* 0x000000141b137224 */ /* 0x000fe200078e0213 */
[----:B------:R-:W-:-:S05]  /*b290*/  IABS R20, R26 ;  /* 0x0000001a00147213 */ /* 0x000fca0000000000 */
[----:B------:R-:W-:-:S04]  /*b2a0*/  IMAD.HI.U32 R21, R25, R20, RZ ;  /* 0x0000001419157227 */ /* 0x000fc800078e00ff */
[----:B------:R-:W-:Y:S02]  /*b2b0*/  IMAD.MOV R21, RZ, RZ, -R21 ;  /* 0x000000ffff157224 */ /* 0x000fe400078e0a15 */
[----:B------:R-:W-:Y:S01]  /*b2c0*/  @!P4 IMAD.MOV R187, RZ, RZ, -R187 ;  /* 0x000000ffffbbc224 */ /* 0x000fe200078e0abb */
[C---:B------:R-:W-:Y:S01]  /*b2d0*/  ISETP.GT.U32.AND P4, PT, R27.reuse, R193, PT ;  /* 0x000000c11b00720c */ /* 0x040fe20003f84070 */
[----:B------:R-:W-:Y:S01]  /*b2e0*/  IMAD R20, R27, R21, R20 ;  /* 0x000000151b147224 */ /* 0x000fe200078e0214 */
[----:B------:R-:W-:Y:S01]  /*b2f0*/  IABS R21, R141 ;  /* 0x0000008d00157213 */ /* 0x000fe20000000000 */
[----:B------:R-:W-:Y:S01]  /*b300*/  @!P2 IMAD.IADD R189, R189, 0x1, -R27 ;  /* 0x00000001bdbda824 */ /* 0x000fe200078e0a1b */
[----:B------:R-:W-:-:S03]  /*b310*/  ISETP.GT.U32.AND P2, PT, R27, R196, PT ;  /* 0x000000c41b00720c */ /* 0x000fc60003f44070 */
[----:B------:R-:W-:-:S04]  /*b320*/  IMAD.HI.U32 R22, R25, R21, RZ ;  /* 0x0000001519167227 */ /* 0x000fc800078e00ff */
[----:B------:R-:W-:Y:S02]  /*b330*/  IMAD.MOV R22, RZ, RZ, -R22 ;  /* 0x000000ffff167224 */ /* 0x000fe400078e0a16 */
[----:B------:R-:W-:Y:S01]  /*b340*/  @!P4 IMAD.IADD R193, R193, 0x1, -R27 ;  /* 0x00000001c1c1c824 */ /* 0x000fe200078e0a1b */
[C---:B------:R-:W-:Y:S01]  /*b350*/  ISETP.GT.U32.AND P4, PT, R27.reuse, R200, PT ;  /* 0x000000c81b00720c */ /* 0x040fe20003f84070 */
[----:B------:R-:W-:Y:S01]  /*b360*/  IMAD R21, R27, R22, R21 ;  /* 0x000000161b157224 */ /* 0x000fe200078e0215 */
[----:B------:R-:W-:Y:S01]  /*b370*/  IABS R22, R42 ;  /* 0x0000002a00167213 */ /* 0x000fe20000000000 */
[----:B------:R-:W-:Y:S01]  /*b380*/  @!P2 IMAD.IADD R196, R196, 0x1, -R27 ;  /* 0x00000001c4c4a824 */ /* 0x000fe200078e0a1b */
[----:B------:R-:W-:-:S03]  /*b390*/  ISETP.GE.AND P2, PT, R33, RZ, PT ;  /* 0x000000ff2100720c */ /* 0x000fc60003f46270 */
[----:B------:R-:W-:-:S04]  /*b3a0*/  IMAD.HI.U32 R23, R25, R22, RZ ;  /* 0x0000001619177227 */ /* 0x000fc800078e00ff */
[----:B------:R-:W-:Y:S02]  /*b3b0*/  IMAD.MOV R23, RZ, RZ, -R23 ;  /* 0x000000ffff177224 */ /* 0x000fe400078e0a17 */
[----:B------:R-:W-:Y:S01]  /*b3c0*/  @!P4 IMAD.IADD R200, R200, 0x1, -R27 ;  /* 0x00000001c8c8c824 */ /* 0x000fe200078e0a1b */
[C---:B------:R-:W-:Y:S01]  /*b3d0*/  ISETP.GT.U32.AND P4, PT, R27.reuse, R195, PT ;  /* 0x000000c31b00720c */ /* 0x040fe20003f84070 */
[----:B------:R-:W-:Y:S01]  /*b3e0*/  @!P1 IMAD.MOV R190, RZ, RZ, -R190 ;  /* 0x000000ffffbe9224 */ /* 0x000fe200078e0abe */
[C---:B------:R-:W-:Y:S01]  /*b3f0*/  ISETP.GT.U32.AND P1, PT, R27.reuse, R196, PT ;  /* 0x000000c41b00720c */ /* 0x040fe20003f24070 */
[----:B------:R-:W-:Y:S01]  /*b400*/  @!P2 IMAD.MOV R191, RZ, RZ, -R191 ;  /* 0x000000ffffbfa224 */ /* 0x000fe200078e0abf */
[C---:B------:R-:W-:Y:S01]  /*b410*/  ISETP.GT.U32.AND P2, PT, R27.reuse, R197, PT ;  /* 0x000000c51b00720c */ /* 0x040fe20003f44070 */
[C---:B------:R-:W-:Y:S02]  /*b420*/  IMAD R22, R27.reuse, R23, R22 ;  /* 0x000000171b167224 */ /* 0x040fe400078e0216 */
[----:B------:R-:W4:Y:S01]  /*b430*/  LDL R23, [R1+0x12e8] ;  /* 0x0012e80001177983 */ /* 0x000f220000100800 */
[----:B------:R-:W-:Y:S01]  /*b440*/  @!P6 IMAD.MOV R189, RZ, RZ, -R189 ;  /* 0x000000ffffbde224 */ /* 0x000fe200078e0abd */
[C---:B------:R-:W-:Y:S01]  /*b450*/  ISETP.GT.U32.AND P6, PT, R27.reuse, R198, PT ;  /* 0x000000c61b00720c */ /* 0x040fe20003fc4070 */
[----:B------:R-:W-:Y:S01]  /*b460*/  @!P0 IMAD.MOV R194, RZ, RZ, -R194 ;  /* 0x000000ffffc28224 */ /* 0x000fe200078e0ac2 */
[----:B------:R-:W-:-:S02]  /*b470*/  ISETP.GT.U32.AND P0, PT, R27, R201, PT ;  /* 0x000000c91b00720c */ /* 0x000fc40003f04070 */
[--C-:B------:R-:W-:Y:S01]  /*b480*/  @!P4 IMAD.IADD R195, R195, 0x1, -R27.reuse ;  /* 0x00000001c3c3c824 */ /* 0x100fe200078e0a1b */
[----:B------:R-:W-:Y:S02]  /*b490*/  ISETP.GT.U32.AND P4, PT, R27, R202, PT ;  /* 0x000000ca1b00720c */ /* 0x000fe40003f84070 */
[----:B------:R-:W-:Y:S01]  /*b4a0*/  @!P1 IADD3 R196, R196, -R27, RZ ;  /* 0x8000001bc4c49210 */ /* 0x000fe20007ffe0ff */
[--C-:B------:R-:W-:Y:S01]  /*b4b0*/  @!P2 IMAD.IADD R197, R197, 0x1, -R27.reuse ;  /* 0x00000001c5c5a824 */ /* 0x100fe200078e0a1b */
[C---:B------:R-:W-:Y:S02]  /*b4c0*/  ISETP.GT.U32.AND P1, PT, R27.reuse, R203, PT ;  /* 0x000000cb1b00720c */ /* 0x040fe40003f24070 */
[C---:B------:R-:W-:Y:S02]  /*b4d0*/  ISETP.GT.U32.AND P2, PT, R27.reuse, R204, PT ;  /* 0x000000cc1b00720c */ /* 0x040fe40003f44070 */
[----:B------:R-:W-:Y:S01]  /*b4e0*/  IADD3 R33, R252, 0xfc, RZ ;  /* 0x000000fcfc217810 */ /* 0x000fe20007ffe0ff */
[--C-:B------:R-:W-:Y:S01]  /*b4f0*/  @!P6 IMAD.IADD R198, R198, 0x1, -R27.reuse ;  /* 0x00000001c6c6e824 */ /* 0x100fe200078e0a1b */
[----:B------:R-:W-:Y:S01]  /*b500*/  ISETP.GT.U32.AND P6, PT, R27, R205, PT ;  /* 0x000000cd1b00720c */ /* 0x000fe20003fc4070 */
[--C-:B------:R-:W-:Y:S01]  /*b510*/  @!P0 IMAD.IADD R201, R201, 0x1, -R27.reuse ;  /* 0x00000001c9c98824 */ /* 0x100fe200078e0a1b */
[----:B------:R-:W-:Y:S01]  /*b520*/  ISETP.GE.AND P0, PT, R40, RZ, PT ;  /* 0x000000ff2800720c */ /* 0x000fe20003f06270 */
[----:B------:R-:W-:Y:S01]  /*b530*/  @!P4 IMAD.IADD R202, R202, 0x1, -R27 ;  /* 0x00000001cacac824 */ /* 0x000fe200078e0a1b */
[----:B------:R-:W-:Y:S01]  /*b540*/  STL [R1+0x1068], R33 ;  /* 0x0010682101007387 */ /* 0x000fe20000100800 */
[----:B------:R-:W-:-:S02]  /*b550*/  ISETP.GE.AND P4, PT, R35, RZ, PT ;  /* 0x000000ff2300720c */ /* 0x000fc40003f86270 */
[--C-:B------:R-:W-:Y:S01]  /*b560*/  @!P1 IMAD.IADD R203, R203, 0x1, -R27.reuse ;  /* 0x00000001cbcb9824 */ /* 0x100fe200078e0a1b */
[----:B------:R-:W4:Y:S01]  /*b570*/  LDL R40, [R1+0x12b0] ;  /* 0x0012b00001287983 */ /* 0x000f220000100800 */
[----:B------:R-:W-:-:S03]  /*b580*/  @!P2 IMAD.IADD R204, R204, 0x1, -R27 ;  /* 0x00000001cccca824 */ /* 0x000fc600078e0a1b */
[----:B------:R-:W4:Y:S01]  /*b590*/  LDL R35, [R1+0x12ac] ;  /* 0x0012ac0001237983 */ /* 0x000f220000100800 */
[----:B------:R-:W-:Y:S01]  /*b5a0*/  @!P6 IMAD.IADD R205, R205, 0x1, -R27 ;  /* 0x00000001cdcde824 */ /* 0x000fe200078e0a1b */
[----:B---3--:R-:W-:Y:S02]  /*b5b0*/  ISETP.GE.AND P2, PT, R249, RZ, PT ;  /* 0x000000fff900720c */ /* 0x008fe40003f46270 */
[----:B------:R-:W3:Y:S01]  /*b5c0*/  LDL R249, [R1+0x128c] ;  /* 0x00128c0001f97983 */ /* 0x000ee20000100800 */
[----:B--2---:R-:W-:-:S03]  /*b5d0*/  ISETP.GE.AND P1, PT, R7, RZ, PT ;  /* 0x000000ff0700720c */ /* 0x004fc60003f26270 */
[----:B------:R-:W2:Y:S01]  /*b5e0*/  LDL R7, [R1+0x12a8] ;  /* 0x0012a80001077983 */ /* 0x000ea20000100800 */
[----:B------:R-:W-:-:S03]  /*b5f0*/  ISETP.GE.AND P6, PT, R231, RZ, PT ;  /* 0x000000ffe700720c */ /* 0x000fc60003fc6270 */
[----:B------:R-:W2:Y:S01]  /*b600*/  LDL R231, [R1+0x1288] ;  /* 0x0012880001e77983 */ /* 0x000ea20000100800 */
[----:B------:R-:W-:Y:S01]  /*b610*/  @!P3 IMAD.MOV R193, RZ, RZ, -R193 ;  /* 0x000000ffffc1b224 */ /* 0x000fe200078e0ac1 */
[C---:B------:R-:W-:Y:S01]  /*b620*/  ISETP.GT.U32.AND P3, PT, R27.reuse, R199, PT ;  /* 0x000000c71b00720c */ /* 0x040fe20003f64070 */
[----:B------:R-:W-:Y:S01]  /*b630*/  @!P5 IMAD.MOV R192, RZ, RZ, -R192 ;  /* 0x000000ffffc0d224 */ /* 0x000fe200078e0ac0 */
[----:B------:R-:W-:Y:S02]  /*b640*/  ISETP.GT.U32.AND P5, PT, R27, R200, PT ;  /* 0x000000c81b00720c */ /* 0x000fe40003fa4070 */
[----:B------:R-:W-:Y:S02]  /*b650*/  @!P4 IADD3 R197, -R197, RZ, RZ ;  /* 0x000000ffc5c5c210 */ /* 0x000fe40007ffe1ff */
[C---:B------:R-:W-:Y:S01]  /*b660*/  ISETP.GT.U32.AND P4, PT, R27.reuse, R203, PT ;  /* 0x000000cb1b00720c */ /* 0x040fe20003f84070 */
[----:B------:R-:W-:Y:S01]  /*b670*/  @!P0 IMAD.MOV R196, RZ, RZ, -R196 ;  /* 0x000000ffffc48224 */ /* 0x000fe200078e0ac4 */
[----:B------:R-:W-:Y:S01]  /*b680*/  ISETP.GT.U32.AND P0, PT, R27, R202, PT ;  /* 0x000000ca1b00720c */ /* 0x000fe20003f04070 */
[----:B------:R-:W-:-:S04]  /*b690*/  @!P1 IMAD.MOV R198, RZ, RZ, -R198 ;  /* 0x000000ffffc69224 */ /* 0x000fc800078e0ac6 */
[--C-:B------:R-:W-:Y:S01]  /*b6a0*/  @!P3 IMAD.IADD R199, R199, 0x1, -R27.reuse ;  /* 0x00000001c7c7b824 */ /* 0x100fe200078e0a1b */
[C---:B------:R-:W-:Y:S01]  /*b6b0*/  ISETP.GT.U32.AND P3, PT, R27.reuse, R206, PT ;  /* 0x000000ce1b00720c */ /* 0x040fe20003f64070 */
[----:B------:R-:W-:Y:S01]  /*b6c0*/  @!P5 IMAD.IADD R200, R200, 0x1, -R27 ;  /* 0x00000001c8c8d824 */ /* 0x000fe200078e0a1b */
[----:B------:R-:W-:-:S03]  /*b6d0*/  ISETP.GT.U32.AND P1, PT, R27, R204, PT ;  /* 0x000000cc1b00720c */ /* 0x000fc60003f24070 */
[----:B------:R-:W-:Y:S01]  /*b6e0*/  @!P4 IMAD.IADD R203, R203, 0x1, -R27 ;  /* 0x00000001cbcbc824 */ /* 0x000fe200078e0a1b */
[C---:B------:R-:W-:Y:S01]  /*b6f0*/  ISETP.GT.U32.AND P4, PT, R27.reuse, R209, PT ;  /* 0x000000d11b00720c */ /* 0x040fe20003f84070 */
[----:B------:R-:W-:Y:S01]  /*b700*/  @!P2 IMAD.MOV R199, RZ, RZ, -R199 ;  /* 0x000000ffffc7a224 */ /* 0x000fe200078e0ac7 */
[----:B------:R-:W-:Y:S01]  /*b710*/  ISETP.GT.U32.AND P2, PT, R27, R205, PT ;  /* 0x000000cd1b00720c */ /* 0x000fe20003f44070 */
[----:B------:R-:W-:-:S04]  /*b720*/  @!P0 IMAD.IADD R202, R202, 0x1, -R27 ;  /* 0x00000001caca8824 */ /* 0x000fc800078e0a1b */
[--C-:B------:R-:W-:Y:S01]  /*b730*/  @!P3 IMAD.IADD R206, R206, 0x1, -R27.reuse ;  /* 0x00000001ceceb824 */ /* 0x100fe200078e0a1b */
[C---:B------:R-:W-:Y:S01]  /*b740*/  ISETP.GT.U32.AND P3, PT, R27.reuse, R201, PT ;  /* 0x000000c91b00720c */ /* 0x040fe20003f64070 */
[--C-:B------:R-:W-:Y:S01]  /*b750*/  @!P1 IMAD.IADD R204, R204, 0x1, -R27.reuse ;  /* 0x00000001cccc9824 */ /* 0x100fe200078e0a1b */
[C---:B------:R-:W-:Y:S02]  /*b760*/  ISETP.GT.U32.AND P0, PT, R27.reuse, R208, PT ;  /* 0x000000d01b00720c */ /* 0x040fe40003f04070 */
[----:B------:R-:W-:Y:S02]  /*b770*/  ISETP.GT.U32.AND P1, PT, R27, R210, PT ;  /* 0x000000d21b00720c */ /* 0x000fe40003f24070 */
[----:B------:R-:W-:Y:S02]  /*b780*/  @!P4 IADD3 R209, R209, -R27, RZ ;  /* 0x8000001bd1d1c210 */ /* 0x000fe40007ffe0ff */
[----:B------:R-:W-:Y:S01]  /*b790*/  ISETP.GE.AND P4, PT, R24, RZ, PT ;  /* 0x000000ff1800720c */ /* 0x000fe20003f86270 */
[----:B------:R-:W-:Y:S01]  /*b7a0*/  @!P2 IMAD.IADD R205, R205, 0x1, -R27 ;  /* 0x00000001cdcda824 */ /* 0x000fe200078e0a1b */
[----:B------:R-:W-:-:S03]  /*b7b0*/  ISETP.GT.U32.AND P2, PT, R27, R211, PT ;  /* 0x000000d31b00720c */ /* 0x000fc60003f44070 */
[--C-:B------:R-:W-:Y:S02]  /*b7c0*/  @!P3 IMAD.IADD R201, R201, 0x1, -R27.reuse ;  /* 0x00000001c9c9b824 */ /* 0x100fe400078e0a1b */
[--C-:B------:R-:W-:Y:S02]  /*b7d0*/  @!P0 IMAD.IADD R208, R208, 0x1, -R27.reuse ;  /* 0x00000001d0d08824 */ /* 0x100fe400078e0a1b */
[----:B------:R-:W-:-:S06]  /*b7e0*/  @!P1 IMAD.IADD R210, R210, 0x1, -R27 ;  /* 0x00000001d2d29824 */ /* 0x000fcc00078e0a1b */
[----:B------:R-:W-:Y:S01]  /*b7f0*/  @!P2 IMAD.IADD R211, R211, 0x1, -R27 ;  /* 0x00000001d3d3a824 */ /* 0x000fe200078e0a1b */
[----:B----4-:R-:W-:Y:S02]  /*b800*/  ISETP.GE.AND P5, PT, R23, RZ, PT ;  /* 0x000000ff1700720c */ /* 0x010fe40003fa6270 */
[----:B------:R-:W-:-:S11]  /*b810*/  IABS R23, R33 ;  /* 0x0000002100177213 */ /* 0x000fd60000000000 */
[----:B------:R-:W-:Y:S01]  /*b820*/  @!P5 IMAD.MOV R195, RZ, RZ, -R195 ;  /* 0x000000ffffc3d224 */ /* 0x000fe200078e0ac3 */
[----:B------:R-:W-:Y:S01]  /*b830*/  ISETP.GT.U32.AND P5, PT, R27, R206, PT ;  /* 0x000000ce1b00720c */ /* 0x000fe20003fa4070 */
[----:B------:R-:W-:-:S04]  /*b840*/  IMAD.HI.U32 R24, R25, R23, RZ ;  /* 0x0000001719187227 */ /* 0x000fc800078e00ff */
[----:B------:R-:W-:-:S04]  /*b850*/  IMAD.MOV R24, RZ, RZ, -R24 ;  /* 0x000000ffff187224 */ /* 0x000fc800078e0a18 */
[----:B------:R-:W-:Y:S01]  /*b860*/  IMAD R23, R27, R24, R23 ;  /* 0x000000181b177224 */ /* 0x000fe200078e0217 */
[----:B------:R-:W-:Y:S01]  /*b870*/  ISETP.GE.AND P3, PT, R40, RZ, PT ;  /* 0x000000ff2800720c */ /* 0x000fe20003f66270 */
[----:B------:R-:W4:Y:S02]  /*b880*/  LDL R24, [R1+0x1280] ;  /* 0x0012800001187983 */ /* 0x000f240000100800 */
[----:B------:R-:W-:Y:S01]  /*b890*/  @!P5 IMAD.IADD R206, R206, 0x1, -R27 ;  /* 0x00000001ceced824 */ /* 0x000fe200078e0a1b */
[----:B------:R-:W-:Y:S01]  /*b8a0*/  ISETP.GE.AND P5, PT, R35, RZ, PT ;  /* 0x000000ff2300720c */ /* 0x000fe20003fa6270 */
[----:B------:R-:W4:Y:S04]  /*b8b0*/  LDL R40, [R1+0x1274] ;  /* 0x0012740001287983 */ /* 0x000f280000100800 */
[----:B------:R-:W4:Y:S01]  /*b8c0*/  LDL R35, [R1+0x1250] ;  /* 0x0012500001237983 */ /* 0x000f220000100800 */
[----:B---3--:R-:W-:-:S03]  /*b8d0*/  ISETP.GE.AND P1, PT, R249, RZ, PT ;  /* 0x000000fff900720c */ /* 0x008fc60003f26270 */
[----:B------:R-:W3:Y:S01]  /*b8e0*/  LDL R249, [R1+0x1244] ;  /* 0x0012440001f97983 */ /* 0x000ee20000100800 */
[----:B--2---:R-:W-:-:S03]  /*b8f0*/  ISETP.GE.AND P0, PT, R7, RZ, PT ;  /* 0x000000ff0700720c */ /* 0x004fc60003f06270 */
[----:B------:R-:W2:Y:S01]  /*b900*/  LDL R7, [R1+0x1248] ;  /* 0x0012480001077983 */ /* 0x000ea20000100800 */
[----:B------:R-:W-:-:S03]  /*b910*/  ISETP.GE.AND P2, PT, R231, RZ, PT ;  /* 0x000000ffe700720c */ /* 0x000fc60003f46270 */
[----:B------:R-:W2:Y:S01]  /*b920*/  LDL R231, [R1+0x1268] ;  /* 0x0012680001e77983 */ /* 0x000ea20000100800 */
[----:B------:R-:W-:Y:S01]  /*b930*/  @!P6 IMAD.MOV R200, RZ, RZ, -R200 ;  /* 0x000000ffffc8e224 */ /* 0x000fe200078e0ac8 */
[C---:B------:R-:W-:Y:S01]  /*b940*/  ISETP.GT.U32.AND P6, PT, R27.reuse, R207, PT ;  /* 0x000000cf1b00720c */ /* 0x040fe20003fc4070 */
[----:B------:R-:W-:Y:S02]  /*b950*/  @!P3 IMAD.MOV R201, RZ, RZ, -R201 ;  /* 0x000000ffffc9b224 */ /* 0x000fe400078e0ac9 */
[----:B------:R-:W-:Y:S01]  /*b960*/  @!P5 IMAD.MOV R202, RZ, RZ, -R202 ;  /* 0x000000ffffcad224 */ /* 0x000fe200078e0aca */
[C---:B------:R-:W-:Y:S01]  /*b970*/  ISETP.GT.U32.AND P5, PT, R27.reuse, R208, PT ;  /* 0x000000d01b00720c */ /* 0x040fe20003fa4070 */
[----:B------:R-:W-:Y:S01]  /*b980*/  @!P0 IMAD.MOV R203, RZ, RZ, -R203 ;  /* 0x000000ffffcb8224 */ /* 0x000fe200078e0acb */
[----:B------:R-:W-:-:S07]  /*b990*/  ISETP.GT.U32.AND P0, PT, R27, R209, PT ;  /* 0x000000d11b00720c */ /* 0x000fce0003f04070 */
[----:B------:R-:W-:Y:S01]  /*b9a0*/  @!P6 IMAD.IADD R207, R207, 0x1, -R27 ;  /* 0x00000001cfcfe824 */ /* 0x000fe200078e0a1b */
[----:B------:R-:W-:-:S04]  /*b9b0*/  ISETP.GT.U32.AND P6, PT, R27, R212, PT ;  /* 0x000000d41b00720c */ /* 0x000fc80003fc4070 */
[C---:B------:R-:W-:Y:S01]  /*b9c0*/  ISETP.GT.U32.AND P3, PT, R27.reuse, R207, PT ;  /* 0x000000cf1b00720c */ /* 0x040fe20003f64070 */
[----:B------:R-:W-:Y:S01]  /*b9d0*/  @!P4 IMAD.MOV R204, RZ, RZ, -R204 ;  /* 0x000000ffffccc224 */ /* 0x000fe200078e0acc */
[C---:B------:R-:W-:Y:S01]  /*b9e0*/  ISETP.GT.U32.AND P4, PT, R27.reuse, R210, PT ;  /* 0x000000d21b00720c */ /* 0x040fe20003f84070 */
[----:B------:R-:W-:Y:S01]  /*b9f0*/  @!P1 IMAD.MOV R205, RZ, RZ, -R205 ;  /* 0x000000ffffcd9224 */ /* 0x000fe200078e0acd */
[----:B------:R-:W-:Y:S01]  /*ba00*/  ISETP.GT.U32.AND P1, PT, R27, R211, PT ;  /* 0x000000d31b00720c */ /* 0x000fe20003f24070 */
[----:B------:R-:W-:Y:S01]  /*ba10*/  @!P2 IMAD.MOV R206, RZ, RZ, -R206 ;  /* 0x000000ffffcea224 */ /* 0x000fe200078e0ace */
[----:B------:R-:W-:-:S03]  /*ba20*/  @!P5 IADD3 R208, R208, -R27, RZ ;  /* 0x8000001bd0d0d210 */ /* 0x000fc60007ffe0ff */
[--C-:B------:R-:W-:Y:S01]  /*ba30*/  @!P6 IMAD.IADD R212, R212, 0x1, -R27.reuse ;  /* 0x00000001d4d4e824 */ /* 0x100fe200078e0a1b */
[----:B------:R-:W-:Y:S01]  /*ba40*/  ISETP.GT.U32.AND P2, PT, R27, R213, PT ;  /* 0x000000d51b00720c */ /* 0x000fe20003f44070 */
[--C-:B------:R-:W-:Y:S01]  /*ba50*/  @!P0 IMAD.IADD R209, R209, 0x1, -R27.reuse ;  /* 0x00000001d1d18824 */ /* 0x100fe200078e0a1b */
[----:B------:R-:W-:Y:S01]  /*ba60*/  ISETP.GT.U32.AND P5, PT, R27, R215, PT ;  /* 0x000000d71b00720c */ /* 0x000fe20003fa4070 */
[--C-:B------:R-:W-:Y:S01]  /*ba70*/  @!P3 IMAD.IADD R207, R207, 0x1, -R27.reuse ;  /* 0x00000001cfcfb824 */ /* 0x100fe200078e0a1b */
[C---:B------:R-:W-:Y:S02]  /*ba80*/  ISETP.GT.U32.AND P3, PT, R27.reuse, R214, PT ;  /* 0x000000d61b00720c */ /* 0x040fe40003f64070 */
[C---:B------:R-:W-:Y:S02]  /*ba90*/  ISETP.GT.U32.AND P0, PT, R27.reuse, R216, PT ;  /* 0x000000d81b00720c */ /* 0x040fe40003f04070 */
[C---:B------:R-:W-:Y:S01]  /*baa0*/  ISETP.GT.U32.AND P6, PT, R27.reuse, R212, PT ;  /* 0x000000d41b00720c */ /* 0x040fe20003fc4070 */
[--C-:B------:R-:W-:Y:S01]  /*bab0*/  @!P4 IMAD.IADD R210, R210, 0x1, -R27.reuse ;  /* 0x00000001d2d2c824 */ /* 0x100fe200078e0a1b */
[----:B------:R-:W-:Y:S01]  /*bac0*/  ISETP.GT.U32.AND P4, PT, R27, R217, PT ;  /* 0x000000d91b00720c */ /* 0x000fe20003f84070 */
[--C-:B------:R-:W-:Y:S01]  /*bad0*/  @!P1 IMAD.IADD R211, R211, 0x1, -R27.reuse ;  /* 0x00000001d3d39824 */ /* 0x100fe200078e0a1b */
[----:B------:R-:W-:Y:S01]  /*bae0*/  ISETP.GT.U32.AND P1, PT, R27, R218, PT ;  /* 0x000000da1b00720c */ /* 0x000fe20003f24070 */
[----:B------:R-:W-:-:S02]  /*baf0*/  @!P2 IMAD.IADD R213, R213, 0x1, -R27 ;  /* 0x00000001d5d5a824 */ /* 0x000fc400078e0a1b */
[--C-:B------:R-:W-:Y:S02]  /*bb00*/  @!P5 IMAD.IADD R215, R215, 0x1, -R27.reuse ;  /* 0x00000001d7d7d824 */ /* 0x100fe400078e0a1b */
[--C-:B------:R-:W-:Y:S02]  /*bb10*/  @!P3 IMAD.IADD R214, R214, 0x1, -R27.reuse ;  /* 0x00000001d6d6b824 */ /* 0x100fe400078e0a1b */
[--C-:B------:R-:W-:Y:S02]  /*bb20*/  @!P0 IMAD.IADD R216, R216, 0x1, -R27.reuse ;  /* 0x00000001d8d88824 */ /* 0x100fe400078e0a1b */
[--C-:B------:R-:W-:Y:S02]  /*bb30*/  @!P6 IMAD.IADD R212, R212, 0x1, -R27.reuse ;  /* 0x00000001d4d4e824 */ /* 0x100fe400078e0a1b */
[--C-:B------:R-:W-:Y:S02]  /*bb40*/  @!P4 IMAD.IADD R217, R217, 0x1, -R27.reuse ;  /* 0x00000001d9d9c824 */ /* 0x100fe400078e0a1b */
[----:B------:R-:W-:Y:S01]  /*bb50*/  @!P1 IMAD.IADD R218, R218, 0x1, -R27 ;  /* 0x00000001dada9824 */ /* 0x000fe200078e0a1b */
[----:B------:R-:W-:-:S13]  /*bb60*/  ISETP.GT.U32.AND P1, PT, R27, R213, PT ;  /* 0x000000d51b00720c */ /* 0x000fda0003f24070 */
[----:B------:R-:W-:Y:S01]  /*bb70*/  @!P1 IMAD.IADD R213, R213, 0x1, -R27 ;  /* 0x00000001d5d59824 */ /* 0x000fe200078e0a1b */
[----:B------:R-:W-:Y:S02]  /*bb80*/  ISETP.GT.U32.AND P1, PT, R27, R220, PT ;  /* 0x000000dc1b00720c */ /* 0x000fe40003f24070 */
[----:B----4-:R-:W-:Y:S02]  /*bb90*/  ISETP.GE.AND P6, PT, R24, RZ, PT ;  /* 0x000000ff1800720c */ /* 0x010fe40003fc6270 */
[----:B------:R-:W-:Y:S02]  /*bba0*/  ISETP.GE.AND P2, PT, R40, RZ, PT ;  /* 0x000000ff2800720c */ /* 0x000fe40003f46270 */
[----:B------:R-:W-:Y:S01]  /*bbb0*/  ISETP.GE.AND P3, PT, R35, RZ, PT ;  /* 0x000000ff2300720c */ /* 0x000fe20003f66270 */
[----:B------:R-:W4:Y:S08]  /*bbc0*/  LDL R40, [R1+0x1220] ;  /* 0x0012200001287983 */ /* 0x000f300000100800 */
[----:B------:R-:W-:Y:S01]  /*bbd0*/  @!P6 IMAD.MOV R207, RZ, RZ, -R207 ;  /* 0x000000ffffcfe224 */ /* 0x000fe200078e0acf */
[----:B------:R-:W-:Y:S01]  /*bbe0*/  ISETP.GT.U32.AND P6, PT, R27, R218, PT ;  /* 0x000000da1b00720c */ /* 0x000fe20003fc4070 */
[----:B------:R-:W4:Y:S01]  /*bbf0*/  LDL R35, [R1+0x121c] ;  /* 0x00121c0001237983 */ /* 0x000f220000100800 */
[----:B------:R-:W-:-:S02]  /*bc00*/  @!P2 IADD3 R208, -R208, RZ, RZ ;  /* 0x000000ffd0d0a210 */ /* 0x000fc40007ffe1ff */
[C---:B------:R-:W-:Y:S01]  /*bc10*/  ISETP.GT.U32.AND P2, PT, R27.reuse, R214, PT ;  /* 0x000000d61b00720c */ /* 0x040fe20003f44070 */
[----:B------:R-:W-:Y:S01]  /*bc20*/  @!P3 IMAD.MOV R209, RZ, RZ, -R209 ;  /* 0x000000ffffd1b224 */ /* 0x000fe200078e0ad1 */
[----:B------:R-:W-:Y:S02]  /*bc30*/  ISETP.GT.U32.AND P3, PT, R27, R215, PT ;  /* 0x000000d71b00720c */ /* 0x000fe40003f64070 */
[----:B------:R-:W-:-:S05]  /*bc40*/  IADD3 R24, R252, 0xfd, RZ ;  /* 0x000000fdfc187810 */ /* 0x000fca0007ffe0ff */
[----:B------:R-:W-:-:S04]  /*bc50*/  @!P6 IMAD.IADD R218, R218, 0x1, -R27 ;  /* 0x00000001dadae824 */ /* 0x000fc800078e0a1b */
[--C-:B------:R-:W-:Y:S01]  /*bc60*/  @!P2 IMAD.IADD R214, R214, 0x1, -R27.reuse ;  /* 0x00000001d6d6a824 */ /* 0x100fe200078e0a1b */
[----:B------:R-:W-:Y:S01]  /*bc70*/  ISETP.GT.U32.AND P2, PT, R27, R221, PT ;  /* 0x000000dd1b00720c */ /* 0x000fe20003f44070 */
[----:B------:R-:W-:Y:S01]  /*bc80*/  @!P3 IMAD.IADD R215, R215, 0x1, -R27 ;  /* 0x00000001d7d7b824 */ /* 0x000fe200078e0a1b */
[----:B------:R-:W-:Y:S02]  /*bc90*/  ISETP.GT.U32.AND P3, PT, R27, R222, PT ;  /* 0x000000de1b00720c */ /* 0x000fe40003f64070 */
[----:B---3--:R-:W-:Y:S02]  /*bca0*/  ISETP.GE.AND P0, PT, R249, RZ, PT ;  /* 0x000000fff900720c */ /* 0x008fe40003f06270 */
[----:B------:R-:W3:Y:S01]  /*bcb0*/  LDL R249, [R1+0x122c] ;  /* 0x00122c0001f97983 */ /* 0x000ee20000100800 */
[----:B--2---:R-:W-:-:S03]  /*bcc0*/  ISETP.GE.AND P5, PT, R7, RZ, PT ;  /* 0x000000ff0700720c */ /* 0x004fc60003fa6270 */
[----:B------:R-:W2:Y:S01]  /*bcd0*/  LDL R7, [R1+0x1238] ;  /* 0x0012380001077983 */ /* 0x000ea20000100800 */
[----:B------:R-:W-:-:S03]  /*bce0*/  ISETP.GE.AND P4, PT, R231, RZ, PT ;  /* 0x000000ffe700720c */ /* 0x000fc60003f86270 */
[----:B------:R-:W2:Y:S03]  /*bcf0*/  LDL R231, [R1+0x1240] ;  /* 0x0012400001e77983 */ /* 0x000ea60000100800 */
[----:B------:R-:W-:Y:S01]  /*bd00*/  @!P0 IMAD.MOV R211, RZ, RZ, -R211 ;  /* 0x000000ffffd38224 */ /* 0x000fe200078e0ad3 */
[C---:B------:R-:W-:Y:S02]  /*bd10*/  ISETP.GT.U32.AND P0, PT, R27.reuse, R217, PT ;  /* 0x000000d91b00720c */ /* 0x040fe40003f04070 */
[----:B------:R-:W-:Y:S01]  /*bd20*/  @!P5 IMAD.MOV R210, RZ, RZ, -R210 ;  /* 0x000000ffffd2d224 */ /* 0x000fe200078e0ad2 */
[C---:B------:R-:W-:Y:S01]  /*bd30*/  ISETP.GT.U32.AND P5, PT, R27.reuse, R216, PT ;  /* 0x000000d81b00720c */ /* 0x040fe20003fa4070 */
[----:B------:R1:W-:Y:S02]  /*bd40*/  STL [R1+0x1064], R24 ;  /* 0x0010641801007387 */ /* 0x0003e40000100800 */
[----:B------:R-:W-:Y:S01]  /*bd50*/  @!P4 IMAD.MOV R212, RZ, RZ, -R212 ;  /* 0x000000ffffd4c224 */ /* 0x000fe200078e0ad4 */
[----:B------:R-:W-:-:S06]  /*bd60*/  ISETP.GT.U32.AND P4, PT, R27, R219, PT ;  /* 0x000000db1b00720c */ /* 0x000fcc0003f84070 */
[--C-:B------:R-:W-:Y:S01]  /*bd70*/  @!P0 IMAD.IADD R217, R217, 0x1, -R27.reuse ;  /* 0x00000001d9d98824 */ /* 0x100fe200078e0a1b */
[C---:B------:R-:W-:Y:S02]  /*bd80*/  ISETP.GT.U32.AND P0, PT, R27.reuse, R224, PT ;  /* 0x000000e01b00720c */ /* 0x040fe40003f04070 */
[----:B------:R-:W-:Y:S01]  /*bd90*/  @!P5 IMAD.IADD R216, R216, 0x1, -R27 ;  /* 0x00000001d8d8d824 */ /* 0x000fe200078e0a1b */
[----:B------:R-:W-:Y:S02]  /*bda0*/  ISETP.GT.U32.AND P5, PT, R27, R223, PT ;  /* 0x000000df1b00720c */ /* 0x000fe40003fa4070 */
[----:B------:R-:W2:Y:S02]  /*bdb0*/  LDL R27, [R1+0x1264] ;  /* 0x00126400011b7983 */ /* 0x000ea40000100800 */
[----:B--2---:R-:W-:Y:S02]  /*bdc0*/  ISETP.GE.AND P6, PT, R27, RZ, PT ;  /* 0x000000ff1b00720c */ /* 0x004fe40003fc6270 */
[----:B------:R-:W-:-:S05]  /*bdd0*/  IABS R27, c[0x0][0x17c] ;  /* 0x00005f00001b7a13 */ /* 0x000fca0000000000 */
[--C-:B------:R-:W-:Y:S01]  /*bde0*/  @!P4 IMAD.IADD R219, R219, 0x1, -R27.reuse ;  /* 0x00000001dbdbc824 */ /* 0x100fe200078e0a1b */
[----:B------:R-:W-:Y:S01]  /*bdf0*/  @!P1 IADD3 R220, R220, -R27, RZ ;  /* 0x8000001bdcdc9210 */ /* 0x000fe20007ffe0ff */
[--C-:B------:R-:W-:Y:S01]  /*be00*/  @!P2 IMAD.IADD R221, R221, 0x1, -R27.reuse ;  /* 0x00000001dddda824 */ /* 0x100fe200078e0a1b */
[----:B----4-:R-:W-:Y:S01]  /*be10*/  ISETP.GE.AND P4, PT, R40, RZ, PT ;  /* 0x000000ff2800720c */ /* 0x010fe20003f86270 */
[--C-:B------:R-:W-:Y:S01]  /*be20*/  @!P3 IMAD.IADD R222, R222, 0x1, -R27.reuse ;  /* 0x00000001dedeb824 */ /* 0x100fe200078e0a1b */
[----:B------:R-:W-:Y:S01]  /*be30*/  ISETP.GE.AND P1, PT, R35, RZ, PT ;  /* 0x000000ff2300720c */ /* 0x000fe20003f26270 */
[--C-:B------:R-:W-:Y:S01]  /*be40*/  @!P5 IMAD.IADD R223, R223, 0x1, -R27.reuse ;  /* 0x00000001dfdfd824 */ /* 0x100fe200078e0a1b */
[----:B------:R-:W-:Y:S01]  /*be50*/  ISETP.GE.AND P2, PT, R7, RZ, PT ;  /* 0x000000ff0700720c */ /* 0x000fe20003f46270 */
[----:B------:R-:W-:Y:S01]  /*be60*/  @!P0 IMAD.IADD R224, R224, 0x1, -R27 ;  /* 0x00000001e0e08824 */ /* 0x000fe200078e0a1b */
[----:B---3--:R-:W-:Y:S01]  /*be70*/  ISETP.GE.AND P3, PT, R249, RZ, PT ;  /* 0x000000fff900720c */ /* 0x008fe20003f66270 */
[----:B------:R-:W-:Y:S01]  /*be80*/  @!P6 IMAD.MOV R213, RZ, RZ, -R213 ;  /* 0x000000ffffd5e224 */ /* 0x000fe200078e0ad5 */
[----:B------:R-:W-:Y:S01]  /*be90*/  ISETP.GE.AND P5, PT, R231, RZ, PT ;  /* 0x000000ffe700720c */ /* 0x000fe20003fa6270 */
[----:B------:R-:W2:Y:S01]  /*bea0*/  LDL R7, [R1+0x1218] ;  /* 0x0012180001077983 */ /* 0x000ea20000100800 */
[----:B------:R-:W-:-:S02]  /*beb0*/  ISETP.GT.U32.AND P0, PT, R27, R219, PT ;  /* 0x000000db1b00720c */ /* 0x000fc40003f04070 */
[C---:B------:R-:W-:Y:S01]  /*bec0*/  ISETP.GT.U32.AND P6, PT, R27.reuse, R220, PT ;  /* 0x000000dc1b00720c */ /* 0x040fe20003fc4070 */
[----:B------:R-:W-:Y:S01]  /*bed0*/  @!P4 IMAD.MOV R214, RZ, RZ, -R214 ;  /* 0x000000ffffd6c224 */ /* 0x000fe200078e0ad6 */
        /* <DEDUP_REMOVED lines=8> */
[----:B------:R-:W-:Y:S01]  /*bf60*/  ISETP.GT.U32.AND P5, PT, R27, R225, PT ;  /* 0x000000e11b00720c */ /* 0x000fe20003fa4070 */
[----:B------:R-:W-:Y:S01]  /*bf70*/  @!P0 IMAD.IADD R219, R219, 0x1, -R27 ;  /* 0x00000001dbdb8824 */ /* 0x000fe200078e0a1b */
[----:B------:R-:W3:Y:S04]  /*bf80*/  LDL R231, [R1+0x11d4] ;  /* 0x0011d40001e77983 */ /* 0x000ee80000100800 */
[----:B------:R-:W4:Y:S04]  /*bf90*/  LDL R27, [R1+0x11f4] ;  /* 0x0011f400011b7983 */ /* 0x000f280000100800 */
[----:B------:R-:W2:Y:S04]  /*bfa0*/  LDL R40, [R1+0x1200] ;  /* 0x0012000001287983 */ /* 0x000ea80000100800 */
[----:B------:R-:W2:Y:S04]  /*bfb0*/  LDL R35, [R1+0x11f8] ;  /* 0x0011f80001237983 */ /* 0x000ea80000100800 */
[----:B------:R-:W2:Y:S01]  /*bfc0*/  LDL R249, [R1+0x1214] ;  /* 0x0012140001f97983 */ /* 0x000ea20000100800 */
[----:B-1----:R-:W-:-:S02]  /*bfd0*/  IABS R24, R24 ;  /* 0x0000001800187213 */ /* 0x002fc40000000000 */
[----:B----4-:R-:W-:Y:S02]  /*bfe0*/  ISETP.GE.AND P0, PT, R27, RZ, PT ;  /* 0x000000ff1b00720c */ /* 0x010fe40003f06270 */
[----:B------:R-:W-:-:S05]  /*bff0*/  IABS R27, c[0x0][0x17c] ;  /* 0x00005f00001b7a13 */ /* 0x000fca0000000000 */
[--C-:B------:R-:W-:Y:S01]  /*c000*/  @!P1 IMAD.IADD R221, R221, 0x1, -R27.reuse ;  /* 0x00000001dddd9824 */ /* 0x100fe200078e0a1b */
[----:B------:R-:W-:Y:S01]  /*c010*/  ISETP.GT.U32.AND P1, PT, R27, R227, PT ;  /* 0x000000e31b00720c */ /* 0x000fe20003f24070 */
[--C-:B------:R-:W-:Y:S01]  /*c020*/  @!P3 IMAD.IADD R223, R223, 0x1, -R27.reuse ;  /* 0x00000001dfdfb824 */ /* 0x100fe200078e0a1b */
[C---:B------:R-:W-:Y:S01]  /*c030*/  ISETP.GT.U32.AND P3, PT, R27.reuse, R229, PT ;  /* 0x000000e51b00720c */ /* 0x040fe20003f64070 */
[----:B------:R-:W-:Y:S01]  /*c040*/  @!P2 IMAD.IADD R222, R222, 0x1, -R27 ;  /* 0x00000001dedea824 */ /* 0x000fe200078e0a1b */
[----:B------:R-:W-:Y:S02]  /*c050*/  @!P6 IADD3 R220, R220, -R27, RZ ;  /* 0x8000001bdcdce210 */ /* 0x000fe40007ffe0ff */
[C---:B------:R-:W-:Y:S02]  /*c060*/  ISETP.GT.U32.AND P6, PT, R27.reuse, R226, PT ;  /* 0x000000e21b00720c */ /* 0x040fe40003fc4070 */
[----:B------:R-:W-:-:S05]  /*c070*/  ISETP.GT.U32.AND P2, PT, R27, R228, PT ;  /* 0x000000e41b00720c */ /* 0x000fca0003f44070 */
[----:B------:R-:W-:Y:S01]  /*c080*/  @!P1 IMAD.IADD R227, R227, 0x1, -R27 ;  /* 0x00000001e3e39824 */ /* 0x000fe200078e0a1b */
[----:B--2---:R-:W-:Y:S01]  /*c090*/  ISETP.GE.AND P1, PT, R7, RZ, PT ;  /* 0x000000ff0700720c */ /* 0x004fe20003f26270 */
[----:B------:R-:W-:-:S04]  /*c0a0*/  IMAD.HI.U32 R7, R25, R24, RZ ;  /* 0x0000001819077227 */ /* 0x000fc800078e00ff */
[----:B------:R-:W-:Y:S01]  /*c0b0*/  @!P3 IMAD.IADD R229, R229, 0x1, -R27 ;  /* 0x00000001e5e5b824 */ /* 0x000fe200078e0a1b */
[----:B---3--:R-:W-:Y:S01]  /*c0c0*/  ISETP.GE.AND P3, PT, R231, RZ, PT ;  /* 0x000000ffe700720c */ /* 0x008fe20003f66270 */
[----:B------:R-:W-:Y:S02]  /*c0d0*/  IMAD.MOV R231, RZ, RZ, -R7 ;  /* 0x000000ffffe77224 */ /* 0x000fe400078e0a07 */
[--C-:B------:R-:W-:Y:S01]  /*c0e0*/  @!P4 IMAD.IADD R224, R224, 0x1, -R27.reuse ;  /* 0x00000001e0e0c824 */ /* 0x100fe200078e0a1b */
[----:B------:R-:W-:Y:S01]  /*c0f0*/  ISETP.GE.AND P4, PT, R40, RZ, PT ;  /* 0x000000ff2800720c */ /* 0x000fe20003f86270 */
[--C-:B------:R-:W-:Y:S01]  /*c100*/  @!P6 IMAD.IADD R226, R226, 0x1, -R27.reuse ;  /* 0x00000001e2e2e824 */ /* 0x100fe200078e0a1b */
[----:B------:R-:W-:Y:S01]  /*c110*/  ISETP.GE.AND P6, PT, R35, RZ, PT ;  /* 0x000000ff2300720c */ /* 0x000fe20003fc6270 */
[----:B------:R-:W-:Y:S01]  /*c120*/  @!P2 IMAD.IADD R228, R228, 0x1, -R27 ;  /* 0x00000001e4e4a824 */ /* 0x000fe200078e0a1b */
[----:B------:R-:W-:Y:S01]  /*c130*/  ISETP.GE.AND P2, PT, R249, RZ, PT ;  /* 0x000000fff900720c */ /* 0x000fe20003f46270 */
[----:B------:R-:W2:Y:S01]  /*c140*/  LDL R40, [R1+0x11b8] ;  /* 0x0011b80001287983 */ /* 0x000ea20000100800 */
[----:B------:R-:W-:-:S03]  /*c150*/  IMAD R24, R27, R231, R24 ;  /* 0x000000e71b187224 */ /* 0x000fc600078e0218 */
[----:B------:R-:W3:Y:S04]  /*c160*/  LDL R35, [R1+0x11f0] ;  /* 0x0011f00001237983 */ /* 0x000ee80000100800 */
[----:B------:R-:W4:Y:S04]  /*c170*/  LDL R7, [R1+0x11a0] ;  /* 0x0011a00001077983 */ /* 0x000f280000100800 */
[----:B------:R-:W2:Y:S04]  /*c180*/  LDL R249, [R1+0x119c] ;  /* 0x00119c0001f97983 */ /* 0x000ea80000100800 */
[----:B------:R-:W2:Y:S01]  /*c190*/  LDL.LU R231, [R1+0x15f4] ;  /* 0x0015f40001e77983 */ /* 0x000ea20000300800 */
[----:B------:R-:W-:Y:S01]  /*c1a0*/  @!P5 IMAD.IADD R225, R225, 0x1, -R27 ;  /* 0x00000001e1e1d824 */ /* 0x000fe200078e0a1b */
[----:B------:R-:W-:Y:S01]  /*c1b0*/  ISETP.GT.U32.AND P5, PT, R27, R230, PT ;  /* 0x000000e61b00720c */ /* 0x000fe20003fa4070 */
[----:B------:R-:W-:Y:S01]  /*c1c0*/  @!P4 IMAD.MOV R220, RZ, RZ, -R220 ;  /* 0x000000ffffdcc224 */ /* 0x000fe200078e0adc */
[----:B------:R-:W-:Y:S01]  /*c1d0*/  @!P0 IADD3 R219, -R219, RZ, RZ ;  /* 0x000000ffdbdb8210 */ /* 0x000fe20007ffe1ff */
[----:B------:R-:W-:Y:S01]  /*c1e0*/  @!P6 IMAD.MOV R221, RZ, RZ, -R221 ;  /* 0x000000ffffdde224 */ /* 0x000fe200078e0add */
[C---:B------:R-:W-:Y:S01]  /*c1f0*/  ISETP.GT.U32.AND P0, PT, R27.reuse, R225, PT ;  /* 0x000000e11b00720c */ /* 0x040fe20003f04070 */
[----:B------:R-:W-:Y:S01]  /*c200*/  @!P1 IMAD.MOV R222, RZ, RZ, -R222 ;  /* 0x000000ffffde9224 */ /* 0x000fe200078e0ade */
[C---:B------:R-:W-:Y:S01]  /*c210*/  ISETP.GT.U32.AND P4, PT, R27.reuse, R226, PT ;  /* 0x000000e21b00720c */ /* 0x040fe20003f84070 */
[----:B------:R-:W-:Y:S01]  /*c220*/  @!P2 IMAD.MOV R223, RZ, RZ, -R223 ;  /* 0x000000ffffdfa224 */ /* 0x000fe200078e0adf */
[----:B------:R-:W-:-:S05]  /*c230*/  ISETP.GT.U32.AND P1, PT, R27, R228, PT ;  /* 0x000000e41b00720c */ /* 0x000fca0003f24070 */
[--C-:B------:R-:W-:Y:S01]  /*c240*/  @!P5 IMAD.IADD R230, R230, 0x1, -R27.reuse ;  /* 0x00000001e6e6d824 */ /* 0x100fe200078e0a1b */
[C---:B------:R-:W-:Y:S02]  /*c250*/  ISETP.GT.U32.AND P5, PT, R27.reuse, R227, PT ;  /* 0x000000e31b00720c */ /* 0x040fe40003fa4070 */
[C---:B------:R-:W-:Y:S02]  /*c260*/  ISETP.GT.U32.AND P6, PT, R27.reuse, R229, PT ;  /* 0x000000e51b00720c */ /* 0x040fe40003fc4070 */
[----:B------:R-:W-:Y:S01]  /*c270*/  ISETP.GT.U32.AND P2, PT, R27, R230, PT ;  /* 0x000000e61b00720c */ /* 0x000fe20003f44070 */
[----:B------:R-:W-:Y:S02]  /*c280*/  @!P3 IMAD.MOV R224, RZ, RZ, -R224 ;  /* 0x000000ffffe0b224 */ /* 0x000fe400078e0ae0 */
[--C-:B------:R-:W-:Y:S01]  /*c290*/  @!P0 IMAD.IADD R225, R225, 0x1, -R27.reuse ;  /* 0x00000001e1e18824 */ /* 0x100fe200078e0a1b */
[C---:B------:R-:W-:Y:S01]  /*c2a0*/  ISETP.GT.U32.AND P0, PT, R27.reuse, R232, PT ;  /* 0x000000e81b00720c */ /* 0x040fe20003f04070 */
[--C-:B------:R-:W-:Y:S01]  /*c2b0*/  @!P4 IMAD.IADD R226, R226, 0x1, -R27.reuse ;  /* 0x00000001e2e2c824 */ /* 0x100fe200078e0a1b */
[C---:B------:R-:W-:Y:S01]  /*c2c0*/  ISETP.GT.U32.AND P4, PT, R27.reuse, R233, PT ;  /* 0x000000e91b00720c */ /* 0x040fe20003f84070 */
[--C-:B------:R-:W-:Y:S01]  /*c2d0*/  @!P1 IMAD.IADD R228, R228, 0x1, -R27.reuse ;  /* 0x00000001e4e49824 */ /* 0x100fe200078e0a1b */
[----:B------:R-:W-:Y:S01]  /*c2e0*/  ISETP.GT.U32.AND P1, PT, R27, R235, PT ;  /* 0x000000eb1b00720c */ /* 0x000fe20003f24070 */
[--C-:B------:R-:W-:Y:S01]  /*c2f0*/  @!P5 IMAD.IADD R227, R227, 0x1, -R27.reuse ;  /* 0x00000001e3e3d824 */ /* 0x100fe200078e0a1b */
[----:B------:R-:W-:Y:S01]  /*c300*/  ISETP.GT.U32.AND P5, PT, R27, R234, PT ;  /* 0x000000ea1b00720c */ /* 0x000fe20003fa4070 */
[--C-:B------:R-:W-:Y:S01]  /*c310*/  @!P6 IMAD.IADD R229, R229, 0x1, -R27.reuse ;  /* 0x00000001e5e5e824 */ /* 0x100fe200078e0a1b */
[C---:B------:R-:W-:Y:S01]  /*c320*/  ISETP.GT.U32.AND P6, PT, R27.reuse, R236, PT ;  /* 0x000000ec1b00720c */ /* 0x040fe20003fc4070 */
[----:B------:R-:W-:Y:S01]  /*c330*/  @!P2 IMAD.IADD R230, R230, 0x1, -R27 ;  /* 0x00000001e6e6a824 */ /* 0x000fe200078e0a1b */
[----:B--2---:R-:W-:-:S02]  /*c340*/  ISETP.GT.U32.AND P3, PT, R27, R231, PT ;  /* 0x000000e71b00720c */ /* 0x004fc40003f64070 */
[----:B------:R-:W2:Y:S02]  /*c350*/  LDL R27, [R1+0x11bc] ;  /* 0x0011bc00011b7983 */ /* 0x000ea40000100800 */
[----:B--2---:R-:W-:Y:S02]  /*c360*/  ISETP.GE.AND P2, PT, R27, RZ, PT ;  /* 0x000000ff1b00720c */ /* 0x004fe40003f46270 */
[----:B------:R-:W-:-:S07]  /*c370*/  IABS R27, c[0x0][0x17c] ;  /* 0x00005f00001b7a13 */ /* 0x000fce0000000000 */
[----:B------:R-:W-:Y:S02]  /*c380*/  @!P3 IADD3 R231, R231, -R27, RZ ;  /* 0x8000001be7e7b210 */ /* 0x000fe40007ffe0ff */
[----:B------:R-:W2:Y:S02]  /*c390*/  LDL R27, [R1+0x11e8] ;  /* 0x0011e800011b7983 */ /* 0x000ea40000100800 */
[----:B------:R-:W-:Y:S01]  /*c3a0*/  @!P2 IMAD.MOV R225, RZ, RZ, -R225 ;  /* 0x000000ffffe1a224 */ /* 0x000fe200078e0ae1 */
[----:B--2---:R-:W-:Y:S02]  /*c3b0*/  ISETP.GE.AND P3, PT, R27, RZ, PT ;  /* 0x000000ff1b00720c */ /* 0x004fe40003f66270 */
[----:B------:R-:W-:-:S05]  /*c3c0*/  IABS R27, c[0x0][0x17c] ;  /* 0x00005f00001b7a13 */ /* 0x000fca0000000000 */
[--C-:B------:R-:W-:Y:S01]  /*c3d0*/  @!P0 IMAD.IADD R232, R232, 0x1, -R27.reuse ;  /* 0x00000001e8e88824 */ /* 0x100fe200078e0a1b */
[----:B------:R-:W-:Y:S01]  /*c3e0*/  ISETP.GE.AND P0, PT, R40, RZ, PT ;  /* 0x000000ff2800720c */ /* 0x000fe20003f06270 */
[--C-:B------:R-:W-:Y:S01]  /*c3f0*/  @!P4 IMAD.IADD R233, R233, 0x1, -R27.reuse ;  /* 0x00000001e9e9c824 */ /* 0x100fe200078e0a1b */
[----:B---3--:R-:W-:Y:S01]  /*c400*/  ISETP.GE.AND P4, PT, R35, RZ, PT ;  /* 0x000000ff2300720c */ /* 0x008fe20003f86270 */
[--C-:B------:R-:W-:Y:S01]  /*c410*/  @!P5 IMAD.IADD R234, R234, 0x1, -R27.reuse ;  /* 0x00000001eaead824 */ /* 0x100fe200078e0a1b */
[----:B----4-:R-:W-:Y:S01]  /*c420*/  ISETP.GE.AND P5, PT, R7, RZ, PT ;  /* 0x000000ff0700720c */ /* 0x010fe20003fa6270 */
[--C-:B------:R-:W-:Y:S02]  /*c430*/  @!P1 IMAD.IADD R235, R235, 0x1, -R27.reuse ;  /* 0x00000001ebeb9824 */ /* 0x100fe400078e0a1b */
[----:B------:R-:W-:Y:S01]  /*c440*/  @!P6 IMAD.IADD R236, R236, 0x1, -R27 ;  /* 0x00000001ecece824 */ /* 0x000fe200078e0a1b */
[----:B------:R-:W-:Y:S01]  /*c450*/  ISETP.GE.AND P1, PT, R249, RZ, PT ;  /* 0x000000fff900720c */ /* 0x000fe20003f26270 */
[----:B------:R-:W-:Y:S01]  /*c460*/  @!P3 IMAD.MOV R226, RZ, RZ, -R226 ;  /* 0x000000ffffe2b224 */ /* 0x000fe200078e0ae2 */
[C---:B------:R-:W-:Y:S01]  /*c470*/  ISETP.GT.U32.AND P2, PT, R27.reuse, R231, PT ;  /* 0x000000e71b00720c */ /* 0x040fe20003f44070 */
[----:B------:R-:W2:Y:S01]  /*c480*/  LDL R249, [R1+0x1190] ;  /* 0x0011900001f97983 */ /* 0x000ea20000100800 */
[C---:B------:R-:W-:Y:S01]  /*c490*/  ISETP.GT.U32.AND P3, PT, R27.reuse, R232, PT ;  /* 0x000000e81b00720c */ /* 0x040fe20003f64070 */
[----:B------:R-:W-:Y:S01]  /*c4a0*/  @!P0 IMAD.MOV R227, RZ, RZ, -R227 ;  /* 0x000000ffffe38224 */ /* 0x000fe200078e0ae3 */
[C---:B------:R-:W-:Y:S01]  /*c4b0*/  ISETP.GT.U32.AND P0, PT, R27.reuse, R233, PT ;  /* 0x000000e91b00720c */ /* 0x040fe20003f04070 */
[----:B------:R-:W-:Y:S01]  /*c4c0*/  @!P4 IMAD.MOV R228, RZ, RZ, -R228 ;  /* 0x000000ffffe4c224 */ /* 0x000fe200078e0ae4 */
[C---:B------:R-:W-:Y:S01]  /*c4d0*/  ISETP.GT.U32.AND P4, PT, R27.reuse, R234, PT ;  /* 0x000000ea1b00720c */ /* 0x040fe20003f84070 */
[----:B------:R-:W-:Y:S01]  /*c4e0*/  @!P5 IMAD.MOV R229, RZ, RZ, -R229 ;  /* 0x000000ffffe5d224 */ /* 0x000fe200078e0ae5 */
[C---:B------:R-:W-:Y:S01]  /*c4f0*/  ISETP.GT.U32.AND P6, PT, R27.reuse, R235, PT ;  /* 0x000000eb1b00720c */ /* 0x040fe20003fc4070 */
[----:B------:R-:W3:Y:S01]  /*c500*/  LDL R40, [R1+0x1174] ;  /* 0x0011740001287983 */ /* 0x000ee20000100800 */
[----:B------:R-:W-:-:S02]  /*c510*/  ISETP.GT.U32.AND P5, PT, R27, R236, PT ;  /* 0x000000ec1b00720c */ /* 0x000fc40003fa4070 */
[----:B------:R-:W-:Y:S01]  /*c520*/  IADD3 R7, R252, 0xfe, RZ ;  /* 0x000000fefc077810 */ /* 0x000fe20007ffe0ff */
[----:B------:R-:W4:Y:S01]  /*c530*/  LDL R35, [R1+0x1170] ;  /* 0x0011700001237983 */ /* 0x000f220000100800 */
[----:B------:R-:W-:Y:S01]  /*c540*/  @!P1 IMAD.MOV R230, RZ, RZ, -R230 ;  /* 0x000000ffffe69224 */ /* 0x000fe200078e0ae6 */
[----:B------:R-:W-:Y:S01]  /*c550*/  @!P2 IADD3 R231, R231, -R27, RZ ;  /* 0x8000001be7e7a210 */ /* 0x000fe20007ffe0ff */
[--C-:B------:R-:W-:Y:S01]  /*c560*/  @!P3 IMAD.IADD R232, R232, 0x1, -R27.reuse ;  /* 0x00000001e8e8b824 */ /* 0x100fe200078e0a1b */
[----:B------:R1:W-:Y:S01]  /*c570*/  STL [R1+0x1450], R252 ;  /* 0x001450fc01007387 */ /* 0x0003e20000100800 */
[--C-:B------:R-:W-:Y:S01]  /*c580*/  @!P0 IMAD.IADD R233, R233, 0x1, -R27.reuse ;  /* 0x00000001e9e98824 */ /* 0x100fe200078e0a1b */
[C---:B------:R-:W-:Y:S01]  /*c590*/  ISETP.GT.U32.AND P1, PT, R27.reuse, R237, PT ;  /* 0x000000ed1b00720c */ /* 0x040fe20003f24070 */
[--C-:B------:R-:W-:Y:S01]  /*c5a0*/  @!P4 IMAD.IADD R234, R234, 0x1, -R27.reuse ;  /* 0x00000001eaeac824 */ /* 0x100fe200078e0a1b */
[----:B------:R-:W-:Y:S01]  /*c5b0*/  ISETP.GT.U32.AND P2, PT, R27, R238, PT ;  /* 0x000000ee1b00720c */ /* 0x000fe20003f44070 */
[--C-:B------:R-:W-:Y:S01]  /*c5c0*/  @!P6 IMAD.IADD R235, R235, 0x1, -R27.reuse ;  /* 0x00000001ebebe824 */ /* 0x100fe200078e0a1b */
[C---:B------:R-:W-:Y:S01]  /*c5d0*/  ISETP.GT.U32.AND P3, PT, R27.reuse, R239, PT ;  /* 0x000000ef1b00720c */ /* 0x040fe20003f64070 */
[----:B------:R-:W-:Y:S01]  /*c5e0*/  @!P5 IMAD.IADD R236, R236, 0x1, -R27 ;  /* 0x00000001ececd824 */ /* 0x000fe200078e0a1b */
[C---:B------:R-:W-:Y:S01]  /*c5f0*/  ISETP.GT.U32.AND P0, PT, R27.reuse, R240, PT ;  /* 0x000000f01b00720c */ /* 0x040fe20003f04070 */
[----:B-1----:R-:W2:Y:S01]  /*c600*/  LDL R252, [R1+0x1178] ;  /* 0x0011780001fc7983 */ /* 0x002ea20000100800 */
[----:B------:R-:W-:-:S02]  /*c610*/  ISETP.GT.U32.AND P4, PT, R27, R241, PT ;  /* 0x000000f11b00720c */ /* 0x000fc40003f84070 */
[----:B------:R-:W-:Y:S01]  /*c620*/  ISETP.GT.U32.AND P6, PT, R27, R242, PT ;  /* 0x000000f21b00720c */ /* 0x000fe20003fc4070 */
[----:B------:R1:W-:Y:S04]  /*c630*/  STL [R1+0x1060], R7 ;  /* 0x0010600701007387 */ /* 0x0003e80000100800 */
[----:B------:R-:W2:Y:S02]  /*c640*/  LDL R27, [R1+0x1198] ;  /* 0x00119800011b7983 */ /* 0x000ea40000100800 */
[----:B--2---:R-:W-:Y:S02]  /*c650*/  ISETP.GE.AND P5, PT, R27, RZ, PT ;  /* 0x000000ff1b00720c */ /* 0x004fe40003fa6270 */
[----:B------:R-:W-:-:S05]  /*c660*/  IABS R27, c[0x0][0x17c] ;  /* 0x00005f00001b7a13 */ /* 0x000fca0000000000 */
[----:B------:R-:W-:Y:S02]  /*c670*/  @!P1 IMAD.IADD R237, R237, 0x1, -R27 ;  /* 0x00000001eded9824 */ /* 0x000fe400078e0a1b */
[----:B------:R-:W2:Y:S04]  /*c680*/  LDL R27, [R1+0x1194] ;  /* 0x00119400011b7983 */ /* 0x000ea80000100800 */
[----:B------:R-:W-:Y:S02]  /*c690*/  @!P5 IADD3 R231, -R231, RZ, RZ ;  /* 0x000000ffe7e7d210 */ /* 0x000fe40007ffe1ff */
[----:B--2---:R-:W-:Y:S02]  /*c6a0*/  ISETP.GE.AND P1, PT, R27, RZ, PT ;  /* 0x000000ff1b00720c */ /* 0x004fe40003f26270 */
[----:B------:R-:W-:-:S05]  /*c6b0*/  IABS R27, c[0x0][0x17c] ;  /* 0x00005f00001b7a13 */ /* 0x000fca0000000000 */
[--C-:B------:R-:W-:Y:S01]  /*c6c0*/  @!P2 IMAD.IADD R238, R238, 0x1, -R27.reuse ;  /* 0x00000001eeeea824 */ /* 0x100fe200078e0a1b */
[----:B------:R-:W-:Y:S01]  /*c6d0*/  ISETP.GE.AND P2, PT, R249, RZ, PT ;  /* 0x000000fff900720c */ /* 0x000fe20003f46270 */
[--C-:B------:R-:W-:Y:S01]  /*c6e0*/  @!P3 IMAD.IADD R239, R239, 0x1, -R27.reuse ;  /* 0x00000001efefb824 */ /* 0x100fe200078e0a1b */
[----:B------:R-:W-:Y:S01]  /*c6f0*/  ISETP.GE.AND P3, PT, R252, RZ, PT ;  /* 0x000000fffc00720c */ /* 0x000fe20003f66270 */
[--C-:B------:R-:W-:Y:S01]  /*c700*/  @!P0 IMAD.IADD R240, R240, 0x1, -R27.reuse ;  /* 0x00000001f0f08824 */ /* 0x100fe200078e0a1b */
[----:B---3--:R-:W-:Y:S01]  /*c710*/  ISETP.GE.AND P0, PT, R40, RZ, PT ;  /* 0x000000ff2800720c */ /* 0x008fe20003f06270 */
[--C-:B------:R-:W-:Y:S02]  /*c720*/  @!P4 IMAD.IADD R241, R241, 0x1, -R27.reuse ;  /* 0x00000001f1f1c824 */ /* 0x100fe400078e0a1b */
[----:B------:R-:W-:Y:S01]  /*c730*/  @!P6 IMAD.IADD R242, R242, 0x1, -R27 ;  /* 0x00000001f2f2e824 */ /* 0x000fe200078e0a1b */
[----:B----4-:R-:W-:Y:S01]  /*c740*/  ISETP.GE.AND P4, PT, R35, RZ, PT ;  /* 0x000000ff2300720c */ /* 0x010fe20003f86270 */
        /* <DEDUP_REMOVED lines=11> */
[C---:B------:R-:W-:Y:S01]  /*c800*/  ISETP.GT.U32.AND P0, PT, R27.reuse, R242, PT ;  /* 0x000000f21b00720c */ /* 0x040fe20003f04070 */
[----:B------:R-:W-:Y:S01]  /*c810*/  @!P4 IMAD.MOV R236, RZ, RZ, -R236 ;  /* 0x000000ffffecc224 */ /* 0x000fe200078e0aec */
[C---:B------:R-:W-:Y:S01]  /*c820*/  ISETP.GT.U32.AND P4, PT, R27.reuse, R243, PT ;  /* 0x000000f31b00720c */ /* 0x040fe20003f84070 */
[--C-:B------:R-:W-:Y:S01]  /*c830*/  @!P1 IMAD.IADD R238, R238, 0x1, -R27.reuse ;  /* 0x00000001eeee9824 */ /* 0x100fe200078e0a1b */
[----:B------:R-:W-:Y:S01]  /*c840*/  ISETP.GT.U32.AND P1, PT, R27, R244, PT ;  /* 0x000000f41b00720c */ /* 0x000fe20003f24070 */
[--C-:B------:R-:W-:Y:S01]  /*c850*/  @!P6 IMAD.IADD R241, R241, 0x1, -R27.reuse ;  /* 0x00000001f1f1e824 */ /* 0x100fe200078e0a1b */
[----:B------:R-:W-:Y:S01]  /*c860*/  ISETP.GT.U32.AND P6, PT, R27, R247, PT ;  /* 0x000000f71b00720c */ /* 0x000fe20003fc4070 */
[--C-:B------:R-:W-:Y:S01]  /*c870*/  @!P2 IMAD.IADD R239, R239, 0x1, -R27.reuse ;  /* 0x00000001efefa824 */ /* 0x100fe200078e0a1b */
[C---:B------:R-:W-:Y:S01]  /*c880*/  ISETP.GT.U32.AND P2, PT, R27.reuse, R245, PT ;  /* 0x000000f51b00720c */ /* 0x040fe20003f44070 */
[--C-:B------:R-:W-:Y:S01]  /*c890*/  @!P3 IMAD.IADD R240, R240, 0x1, -R27.reuse ;  /* 0x00000001f0f0b824 */ /* 0x100fe200078e0a1b */
[----:B------:R-:W-:Y:S01]  /*c8a0*/  ISETP.GT.U32.AND P3, PT, R27, R246, PT ;  /* 0x000000f61b00720c */ /* 0x000fe20003f64070 */
[--C-:B------:R-:W-:Y:S01]  /*c8b0*/  @!P5 IMAD.IADD R237, R237, 0x1, -R27.reuse ;  /* 0x00000001ededd824 */ /* 0x100fe200078e0a1b */
[----:B------:R-:W4:Y:S01]  /*c8c0*/  LDL R40, [R1+0x1138] ;  /* 0x0011380001287983 */ /* 0x000f220000100800 */
[----:B------:R-:W-:-:S03]  /*c8d0*/  @!P0 IMAD.IADD R242, R242, 0x1, -R27 ;  /* 0x00000001f2f28824 */ /* 0x000fc600078e0a1b */
[----:B------:R-:W2:Y:S04]  /*c8e0*/  LDL R27, [R1+0x115c] ;  /* 0x00115c00011b7983 */ /* 0x000ea80000100800 */
[----:B------:R-:W3:Y:S01]  /*c8f0*/  LDL R35, [R1+0x1130] ;  /* 0x0011300001237983 */ /* 0x000ee20000100800 */
[----:B--2---:R-:W-:Y:S02]  /*c900*/  ISETP.GE.AND P0, PT, R27, RZ, PT ;  /* 0x000000ff1b00720c */ /* 0x004fe40003f06270 */
[----:B------:R-:W-:-:S04]  /*c910*/  IABS R27, c[0x0][0x17c] ;  /* 0x00005f00001b7a13 */ /* 0x000fc80000000000 */
[----:B------:R-:W-:Y:S01]  /*c920*/  @!P4 IADD3 R243, R243, -R27, RZ ;  /* 0x8000001bf3f3c210 */ /* 0x000fe20007ffe0ff */
[----:B------:R-:W-:Y:S01]  /*c930*/  @!P1 IMAD.IADD R244, R244, 0x1, -R27 ;  /* 0x00000001f4f49824 */ /* 0x000fe200078e0a1b */
[----:B------:R-:W-:Y:S02]  /*c940*/  ISETP.GT.U32.AND P4, PT, R27, R248, PT ;  /* 0x000000f81b00720c */ /* 0x000fe40003f84070 */
[----:B------:R-:W2:Y:S01]  /*c950*/  LDL R27, [R1+0x1150] ;  /* 0x00115000011b7983 */ /* 0x000ea20000100800 */
[----:B------:R-:W-:Y:S02]  /*c960*/  ISETP.GE.AND P5, PT, R249, RZ, PT ;  /* 0x000000fff900720c */ /* 0x000fe40003fa6270 */
[----:B------:R-:W-:-:S05]  /*c970*/  IABS R249, R7 ;  /* 0x0000000700f97213 */ /* 0x000fca0000000000 */
[----:B------:R-:W-:-:S04]  /*c980*/  IMAD.HI.U32 R25, R25, R249, RZ ;  /* 0x000000f919197227 */ /* 0x000fc800078e00ff */
[----:B------:R-:W-:Y:S01]  /*c990*/  IMAD.MOV R25, RZ, RZ, -R25 ;  /* 0x000000ffff197224 */ /* 0x000fe200078e0a19 */
[----:B--2---:R-:W-:Y:S02]  /*c9a0*/  ISETP.GE.AND P1, PT, R27, RZ, PT ;  /* 0x000000ff1b00720c */ /* 0x004fe40003f26270 */
[----:B------:R-:W-:-:S05]  /*c9b0*/  IABS R27, c[0x0][0x17c] ;  /* 0x00005f00001b7a13 */ /* 0x000fca0000000000 */
[--C-:B------:R-:W-:Y:S01]  /*c9c0*/  @!P2 IMAD.IADD R245, R245, 0x1, -R27.reuse ;  /* 0x00000001f5f5a824 */ /* 0x100fe200078e0a1b */
[----:B---3--:R-:W-:Y:S01]  /*c9d0*/  ISETP.GE.AND P2, PT, R252, RZ, PT ;  /* 0x000000fffc00720c */ /* 0x008fe20003f46270 */
[--C-:B------:R-:W-:Y:S01]  /*c9e0*/  @!P3 IMAD.IADD R246, R246, 0x1, -R27.reuse ;  /* 0x00000001f6f6b824 */ /* 0x100fe200078e0a1b */
[----:B----4-:R-:W-:Y:S01]  /*c9f0*/  ISETP.GE.AND P3, PT, R40, RZ, PT ;  /* 0x000000ff2800720c */ /* 0x010fe20003f66270 */
[----:B------:R-:W-:Y:S01]  /*ca00*/  @!P6 IMAD.IADD R247, R247, 0x1, -R27 ;  /* 0x00000001f7f7e824 */ /* 0x000fe200078e0a1b */
[----:B------:R-:W-:Y:S01]  /*ca10*/  ISETP.GE.AND P6, PT, R35, RZ, PT ;  /* 0x000000ff2300720c */ /* 0x000fe20003fc6270 */
[----:B------:R-:W2:Y:S01]  /*ca20*/  LDL R252, [R1+0x1110] ;  /* 0x0011100001fc7983 */ /* 0x000ea20000100800 */
[----:B------:R-:W-:-:S03]  /*ca30*/  IMAD R25, R27, R25, R249 ;  /* 0x000000191b197224 */ /* 0x000fc600078e02f9 */
[----:B------:R-:W3:Y:S04]  /*ca40*/  LDL R40, [R1+0x110c] ;  /* 0x00110c0001287983 */ /* 0x000ee80000100800 */
[----:B------:R-:W4:Y:S04]  /*ca50*/  LDL R35, [R1+0x1100] ;  /* 0x0011000001237983 */ /* 0x000f280000100800 */
[----:B------:R-:W2:Y:S01]  /*ca60*/  LDL.LU R249, [R1+0x15f0] ;  /* 0x0015f00001f97983 */ /* 0x000ea20000300800 */
[----:B------:R-:W-:Y:S01]  /*ca70*/  @!P4 IMAD.IADD R248, R248, 0x1, -R27 ;  /* 0x00000001f8f8c824 */ /* 0x000fe200078e0a1b */
        /* <DEDUP_REMOVED lines=10> */
[----:B------:R-:W-:-:S02]  /*cb20*/  ISETP.GT.U32.AND P3, PT, R27, R248, PT ;  /* 0x000000f81b00720c */ /* 0x000fc40003f64070 */
[----:B------:R-:W-:Y:S01]  /*cb30*/  @!P6 IADD3 R242, -R242, RZ, RZ ;  /* 0x000000fff2f2e210 */ /* 0x000fe20007ffe1ff */
[--C-:B------:R-:W-:Y:S01]  /*cb40*/  @!P4 IMAD.IADD R243, R243, 0x1, -R27.reuse ;  /* 0x00000001f3f3c824 */ /* 0x100fe200078e0a1b */
[----:B------:R-:W-:Y:S01]  /*cb50*/  ISETP.GT.U32.AND P4, PT, R27, R250, PT ;  /* 0x000000fa1b00720c */ /* 0x000fe20003f84070 */
[--C-:B------:R-:W-:Y:S01]  /*cb60*/  @!P5 IMAD.IADD R247, R247, 0x1, -R27.reuse ;  /* 0x00000001f7f7d824 */ /* 0x100fe200078e0a1b */
[C---:B------:R-:W-:Y:S01]  /*cb70*/  ISETP.GT.U32.AND P5, PT, R27.reuse, R3, PT ;  /* 0x000000031b00720c */ /* 0x040fe20003fa4070 */
[--C-:B------:R-:W-:Y:S01]  /*cb80*/  @!P0 IMAD.IADD R244, R244, 0x1, -R27.reuse ;  /* 0x00000001f4f48824 */ /* 0x100fe200078e0a1b */
[----:B------:R-:W-:Y:S01]  /*cb90*/  ISETP.GT.U32.AND P0, PT, R27, R251, PT ;  /* 0x000000fb1b00720c */ /* 0x000fe20003f04070 */
[--C-:B------:R-:W-:Y:S01]  /*cba0*/  @!P1 IMAD.IADD R245, R245, 0x1, -R27.reuse ;  /* 0x00000001f5f59824 */ /* 0x100fe200078e0a1b */
[C---:B------:R-:W-:Y:S01]  /*cbb0*/  ISETP.GT.U32.AND P1, PT, R27.reuse, R0, PT ;  /* 0x000000001b00720c */ /* 0x040fe20003f24070 */
[--C-:B------:R-:W-:Y:S01]  /*cbc0*/  @!P2 IMAD.IADD R246, R246, 0x1, -R27.reuse ;  /* 0x00000001f6f6a824 */ /* 0x100fe200078e0a1b */
[C---:B------:R-:W-:Y:S01]  /*cbd0*/  ISETP.GT.U32.AND P2, PT, R27.reuse, R2, PT ;  /* 0x000000021b00720c */ /* 0x040fe20003f44070 */
[----:B------:R-:W-:Y:S01]  /*cbe0*/  @!P3 IMAD.IADD R248, R248, 0x1, -R27 ;  /* 0x00000001f8f8b824 */ /* 0x000fe200078e0a1b */
[----:B--2---:R-:W-:-:S02]  /*cbf0*/  ISETP.GT.U32.AND P6, PT, R27, R249, PT ;  /* 0x000000f91b00720c */ /* 0x004fc40003fc4070 */
[----:B------:R-:W2:Y:S02]  /*cc00*/  LDL R27, [R1+0x112c] ;  /* 0x00112c00011b7983 */ /* 0x000ea40000100800 */
[----:B--2---:R-:W-:Y:S02]  /*cc10*/  ISETP.GE.AND P3, PT, R27, RZ, PT ;  /* 0x000000ff1b00720c */ /* 0x004fe40003f66270 */
[----:B------:R-:W-:-:S07]  /*cc20*/  IABS R27, c[0x0][0x17c] ;  /* 0x00005f00001b7a13 */ /* 0x000fce0000000000 */
[----:B------:R-:W-:Y:S02]  /*cc30*/  @!P6 IMAD.IADD R249, R249, 0x1, -R27 ;  /* 0x00000001f9f9e824 */ /* 0x000fe400078e0a1b */
[----:B------:R-:W2:Y:S02]  /*cc40*/  LDL R27, [R1+0x1124] ;  /* 0x00112400011b7983 */ /* 0x000ea40000100800 */
[----:B--2---:R-:W-:Y:S02]  /*cc50*/  ISETP.GE.AND P6, PT, R27, RZ, PT ;  /* 0x000000ff1b00720c */ /* 0x004fe40003fc6270 */
[----:B------:R-:W-:-:S05]  /*cc60*/  IABS R27, c[0x0][0x17c] ;  /* 0x00005f00001b7a13 */ /* 0x000fca0000000000 */
[----:B------:R-:W-:Y:S02]  /*cc70*/  @!P4 IMAD.IADD R250, R250, 0x1, -R27 ;  /* 0x00000001fafac824 */ /* 0x000fe400078e0a1b */
[----:B------:R-:W2:Y:S01]  /*cc80*/  LDL R27, [R1+0x1114] ;  /* 0x00111400011b7983 */ /* 0x000ea20000100800 */
[----:B------:R-:W-:-:S03]  /*cc90*/  @!P3 IMAD.MOV R243, RZ, RZ, -R243 ;  /* 0x000000fffff3b224 */ /* 0x000fc600078e0af3 */
[----:B------:R-:W-:Y:S01]  /*cca0*/  @!P6 IMAD.MOV R244, RZ, RZ, -R244 ;  /* 0x000000fffff4e224 */ /* 0x000fe200078e0af4 */
[----:B--2---:R-:W-:Y:S02]  /*ccb0*/  ISETP.GE.AND P4, PT, R27, RZ, PT ;  /* 0x000000ff1b00720c */ /* 0x004fe40003f86270 */
[----:B------:R-:W-:-:S05]  /*ccc0*/  IABS R27, c[0x0][0x17c] ;  /* 0x00005f00001b7a13 */ /* 0x000fca0000000000 */
[--C-:B------:R-:W-:Y:S01]  /*ccd0*/  @!P0 IMAD.IADD R251, R251, 0x1, -R27.reuse ;  /* 0x00000001fbfb8824 */ /* 0x100fe200078e0a1b */
[----:B------:R-:W-:Y:S01]  /*cce0*/  ISETP.GE.AND P0, PT, R252, RZ, PT ;  /* 0x000000fffc00720c */ /* 0x000fe20003f06270 */
[--C-:B------:R-:W-:Y:S01]  /*ccf0*/  @!P1 IMAD.IADD R0, R0, 0x1, -R27.reuse ;  /* 0x0000000100009824 */ /* 0x100fe200078e0a1b */
[----:B---3--:R-:W-:Y:S01]  /*cd00*/  ISETP.GE.AND P1, PT, R40, RZ, PT ;  /* 0x000000ff2800720c */ /* 0x008fe20003f26270 */
[----:B------:R-:W-:Y:S01]  /*cd10*/  @!P2 IMAD.IADD R2, R2, 0x1, -R27 ;  /* 0x000000010202a824 */ /* 0x000fe200078e0a1b */
[----:B------:R-:W-:Y:S01]  /*cd20*/  @!P5 IADD3 R3, R3, -R27, RZ ;  /* 0x8000001b0303d210 */ /* 0x000fe20007ffe0ff */
[----:B------:R-:W-:Y:S01]  /*cd30*/  @!P4 IMAD.MOV R245, RZ, RZ, -R245 ;  /* 0x000000fffff5c224 */ /* 0x000fe200078e0af5 */
[----:B----4-:R-:W-:Y:S01]  /*cd40*/  ISETP.GE.AND P2, PT, R35, RZ, PT ;  /* 0x000000ff2300720c */ /* 0x010fe20003f46270 */
[----:B------:R-:W2:Y:S01]  /*cd50*/  LDL R252, [R1+0x10c0] ;  /* 0x0010c00001fc7983 */ /* 0x000ea20000100800 */
[C---:B------:R-:W-:Y:S02]  /*cd60*/  ISETP.GT.U32.AND P3, PT, R27.reuse, R249, PT ;  /* 0x000000f91b00720c */ /* 0x040fe40003f64070 */
[C---:B------:R-:W-:Y:S01]  /*cd70*/  ISETP.GT.U32.AND P5, PT, R27.reuse, R250, PT ;  /* 0x000000fa1b00720c */ /* 0x040fe20003fa4070 */
[----:B------:R-:W3:Y:S01]  /*cd80*/  LDL R40, [R1+0x10b4] ;  /* 0x0010b40001287983 */ /* 0x000ee20000100800 */
[C---:B------:R-:W-:Y:S01]  /*cd90*/  ISETP.GT.U32.AND P4, PT, R27.reuse, R251, PT ;  /* 0x000000fb1b00720c */ /* 0x040fe20003f84070 */
[----:B------:R-:W-:Y:S01]  /*cda0*/  @!P0 IMAD.MOV R246, RZ, RZ, -R246 ;  /* 0x000000fffff68224 */ /* 0x000fe200078e0af6 */
[C---:B------:R-:W-:Y:S01]  /*cdb0*/  ISETP.GT.U32.AND P0, PT, R27.reuse, R0, PT ;  /* 0x000000001b00720c */ /* 0x040fe20003f04070 */
[----:B------:R-:W-:Y:S01]  /*cdc0*/  @!P1 IMAD.MOV R247, RZ, RZ, -R247 ;  /* 0x000000fffff79224 */ /* 0x000fe200078e0af7 */
[----:B------:R-:W-:-:S02]  /*cdd0*/  ISETP.GT.U32.AND P6, PT, R27, R2, PT ;  /* 0x000000021b00720c */ /* 0x000fc40003fc4070 */
[C---:B------:R-:W-:Y:S01]  /*cde0*/  ISETP.GT.U32.AND P1, PT, R27.reuse, R3, PT ;  /* 0x000000031b00720c */ /* 0x040fe20003f24070 */
[----:B------:R-:W-:Y:S01]  /*cdf0*/  @!P2 IMAD.MOV R248, RZ, RZ, -R248 ;  /* 0x000000fffff8a224 */ /* 0x000fe200078e0af8 */
[----:B------:R-:W-:Y:S01]  /*ce00*/  ISETP.GT.U32.AND P2, PT, R27, R4, PT ;  /* 0x000000041b00720c */ /* 0x000fe20003f44070 */
[--C-:B------:R-:W-:Y:S01]  /*ce10*/  @!P3 IMAD.IADD R249, R249, 0x1, -R27.reuse ;  /* 0x00000001f9f9b824 */ /* 0x100fe200078e0a1b */
[C---:B------:R-:W-:Y:S01]  /*ce20*/  ISETP.GT.U32.AND P3, PT, R27.reuse, R5, PT ;  /* 0x000000051b00720c */ /* 0x040fe20003f64070 */
[--C-:B------:R-:W-:Y:S01]  /*ce30*/  @!P5 IMAD.IADD R250, R250, 0x1, -R27.reuse ;  /* 0x00000001fafad824 */ /* 0x100fe200078e0a1b */
[----:B------:R-:W-:Y:S01]  /*ce40*/  ISETP.GT.U32.AND P5, PT, R27, R6, PT ;  /* 0x000000061b00720c */ /* 0x000fe20003fa4070 */
[--C-:B------:R-:W-:Y:S01]  /*ce50*/  @!P4 IMAD.IADD R251, R251, 0x1, -R27.reuse ;  /* 0x00000001fbfbc824 */ /* 0x100fe200078e0a1b */
[C---:B------:R-:W-:Y:S01]  /*ce60*/  ISETP.GT.U32.AND P4, PT, R27.reuse, R8, PT ;  /* 0x000000081b00720c */ /* 0x040fe20003f84070 */
[----:B------:R-:W-:Y:S01]  /*ce70*/  @!P0 IMAD.IADD R0, R0, 0x1, -R27 ;  /* 0x0000000100008824 */ /* 0x000fe200078e0a1b */
[----:B------:R-:W-:-:S02]  /*ce80*/  ISETP.GT.U32.AND P0, PT, R27, R9, PT ;  /* 0x000000091b00720c */ /* 0x000fc40003f04070 */
[----:B------:R-:W-:Y:S01]  /*ce90*/  @!P6 IADD3 R2, R2, -R27, RZ ;  /* 0x8000001b0202e210 */ /* 0x000fe20007ffe0ff */
[----:B------:R-:W-:Y:S01]  /*cea0*/  @!P1 IMAD.IADD R3, R3, 0x1, -R27 ;  /* 0x0000000103039824 */ /* 0x000fe200078e0a1b */
[----:B------:R-:W-:Y:S02]  /*ceb0*/  ISETP.GT.U32.AND P6, PT, R27, R10, PT ;  /* 0x0000000a1b00720c */ /* 0x000fe40003fc4070 */
[----:B------:R-:W4:Y:S02]  /*cec0*/  LDL R27, [R1+0x10f0] ;  /* 0x0010f000011b7983 */ /* 0x000f240000100800 */
[----:B----4-:R-:W-:Y:S02]  /*ced0*/  ISETP.GE.AND P1, PT, R27, RZ, PT ;  /* 0x000000ff1b00720c */ /* 0x010fe40003f26270 */
[----:B------:R-:W-:-:S05]  /*cee0*/  IABS R27, c[0x0][0x17c] ;  /* 0x00005f00001b7a13 */ /* 0x000fca0000000000 */
[----:B------:R-:W-:Y:S02]  /*cef0*/  @!P2 IMAD.IADD R4, R4, 0x1, -R27 ;  /* 0x000000010404a824 */ /* 0x000fe400078e0a1b */
        /* <DEDUP_REMOVED lines=8> */
[----:B------:R-:W4:Y:S01]  /*cf80*/  LDL R27, [R1+0x10d0] ;  /* 0x0010d000011b7983 */ /* 0x000f220000100800 */
[----:B------:R-:W-:Y:S02]  /*cf90*/  @!P1 IMAD.MOV R249, RZ, RZ, -R249 ;  /* 0x000000fffff99224 */ /* 0x000fe400078e0af9 */
[----:B------:R-:W-:Y:S02]  /*cfa0*/  @!P2 IMAD.MOV R250, RZ, RZ, -R250 ;  /* 0x000000fffffaa224 */ /* 0x000fe400078e0afa */
[----:B------:R-:W-:Y:S01]  /*cfb0*/  @!P3 IMAD.MOV R251, RZ, RZ, -R251 ;  /* 0x000000fffffbb224 */ /* 0x000fe200078e0afb */
[----:B----4-:R-:W-:Y:S02]  /*cfc0*/  ISETP.GE.AND P5, PT, R27, RZ, PT ;  /* 0x000000ff1b00720c */ /* 0x010fe40003fa6270 */
[----:B------:R-:W-:-:S05]  /*cfd0*/  IABS R27, c[0x0][0x17c] ;  /* 0x00005f00001b7a13 */ /* 0x000fca0000000000 */
[--C-:B------:R-:W-:Y:S01]  /*cfe0*/  @!P4 IMAD.IADD R8, R8, 0x1, -R27.reuse ;  /* 0x000000010808c824 */ /* 0x100fe200078e0a1b */
[----:B--2---:R-:W-:Y:S01]  /*cff0*/  ISETP.GE.AND P4, PT, R252, RZ, PT ;  /* 0x000000fffc00720c */ /* 0x004fe20003f86270 */
[--C-:B------:R-:W-:Y:S02]  /*d000*/  @!P0 IMAD.IADD R9, R9, 0x1, -R27.reuse ;  /* 0x0000000109098824 */ /* 0x100fe400078e0a1b */
[----:B------:R-:W-:Y:S01]  /*d010*/  @!P6 IMAD.IADD R10, R10, 0x1, -R27 ;  /* 0x000000010a0ae824 */ /* 0x000fe200078e0a1b */
[----:B---3--:R-:W-:Y:S01]  /*d020*/  ISETP.GE.AND P0, PT, R40, RZ, PT ;  /* 0x000000ff2800720c */ /* 0x008fe20003f06270 */
[----:B------:R-:W-:Y:S01]  /*d030*/  @!P5 IMAD.MOV R0, RZ, RZ, -R0 ;  /* 0x000000ffff00d224 */ /* 0x000fe200078e0a00 */
[C---:B------:R-:W-:Y:S01]  /*d040*/  ISETP.GT.U32.AND P1, PT, R27.reuse, R4, PT ;  /* 0x000000041b00720c */ /* 0x040fe20003f24070 */
[----:B------:R-:W2:Y:S01]  /*d050*/  LDL R252, [R1+0x109c] ;  /* 0x00109c0001fc7983 */ /* 0x000ea20000100800 */
[C---:B------:R-:W-:Y:S02]  /*d060*/  ISETP.GT.U32.AND P2, PT, R27.reuse, R5, PT ;  /* 0x000000051b00720c */ /* 0x040fe40003f44070 */
[----:B------:R-:W-:-:S02]  /*d070*/  ISETP.GT.U32.AND P3, PT, R27, R6, PT ;  /* 0x000000061b00720c */ /* 0x000fc40003f64070 */
[C---:B------:R-:W-:Y:S02]  /*d080*/  ISETP.GT.U32.AND P5, PT, R27.reuse, R8, PT ;  /* 0x000000081b00720c */ /* 0x040fe40003fa4070 */
[----:B------:R-:W-:Y:S02]  /*d090*/  @!P4 IADD3 R2, -R2, RZ, RZ ;  /* 0x000000ff0202c210 */ /* 0x000fe40007ffe1ff */
[C---:B------:R-:W-:Y:S02]  /*d0a0*/  ISETP.GT.U32.AND P6, PT, R27.reuse, R9, PT ;  /* 0x000000091b00720c */ /* 0x040fe40003fc4070 */
[C---:B------:R-:W-:Y:S01]  /*d0b0*/  ISETP.GT.U32.AND P4, PT, R27.reuse, R10, PT ;  /* 0x0000000a1b00720c */ /* 0x040fe20003f84070 */
[----:B------:R-:W-:Y:S01]  /*d0c0*/  @!P0 IMAD.MOV R3, RZ, RZ, -R3 ;  /* 0x000000ffff038224 */ /* 0x000fe200078e0a03 */
[C---:B------:R-:W-:Y:S01]  /*d0d0*/  ISETP.GT.U32.AND P0, PT, R27.reuse, R11, PT ;  /* 0x0000000b1b00720c */ /* 0x040fe20003f04070 */
[--C-:B------:R-:W-:Y:S01]  /*d0e0*/  @!P1 IMAD.IADD R4, R4, 0x1, -R27.reuse ;  /* 0x0000000104049824 */ /* 0x100fe200078e0a1b */
[----:B------:R-:W-:Y:S01]  /*d0f0*/  ISETP.GT.U32.AND P1, PT, R27, R12, PT ;  /* 0x0000000c1b00720c */ /* 0x000fe20003f24070 */
        /* <DEDUP_REMOVED lines=8> */
[----:B------:R-:W-:-:S02]  /*d180*/  @!P4 IMAD.IADD R10, R10, 0x1, -R27 ;  /* 0x000000010a0ac824 */ /* 0x000fc400078e0a1b */
[----:B------:R-:W3:Y:S02]  /*d190*/  LDL R27, [R1+0x10b0] ;  /* 0x0010b000011b7983 */ /* 0x000ee40000100800 */
[----:B---3--:R-:W-:Y:S02]  /*d1a0*/  ISETP.GE.AND P4, PT, R27, RZ, PT ;  /* 0x000000ff1b00720c */ /* 0x008fe40003f86270 */
[----:B------:R-:W-:-:S05]  /*d1b0*/  IABS R27, c[0x0][0x17c] ;  /* 0x00005f00001b7a13 */ /* 0x000fca0000000000 */
[----:B------:R-:W-:Y:S02]  /*d1c0*/  @!P0 IMAD.IADD R11, R11, 0x1, -R27 ;  /* 0x000000010b0b8824 */ /* 0x000fe400078e0a1b */
        /* <DEDUP_REMOVED lines=12> */
[----:B------:R-:W3:Y:S01]  /*d290*/  LDL R27, [R1+0x10a0] ;  /* 0x0010a000011b7983 */ /* 0x000ee20000100800 */
[----:B------:R-:W-:Y:S02]  /*d2a0*/  @!P4 IMAD.MOV R4, RZ, RZ, -R4 ;  /* 0x000000ffff04c224 */ /* 0x000fe400078e0a04 */
[----:B------:R-:W-:Y:S02]  /*d2b0*/  @!P0 IMAD.MOV R5, RZ, RZ, -R5 ;  /* 0x000000ffff058224 */ /* 0x000fe400078e0a05 */
[----:B------:R-:W-:Y:S02]  /*d2c0*/  @!P1 IMAD.MOV R6, RZ, RZ, -R6 ;  /* 0x000000ffff069224 */ /* 0x000fe400078e0a06 */
[----:B------:R-:W-:Y:S01]  /*d2d0*/  @!P2 IMAD.MOV R8, RZ, RZ, -R8 ;  /* 0x000000ffff08a224 */ /* 0x000fe200078e0a08 */
[----:B---3--:R-:W-:-:S02]  /*d2e0*/  ISETP.GE.AND P3, PT, R27, RZ, PT ;  /* 0x000000ff1b00720c */ /* 0x008fc40003f66270 */
[----:B------:R-:W-:-:S04]  /*d2f0*/  IABS R27, c[0x0][0x17c] ;  /* 0x00005f00001b7a13 */ /* 0x000fc80000000000 */
[----:B------:R-:W-:Y:S02]  /*d300*/  @!P5 IADD3 R15, R15, -R27, RZ ;  /* 0x8000001b0f0fd210 */ /* 0x000fe40007ffe0ff */
[----:B--2---:R-:W-:Y:S02]  /*d310*/  ISETP.GE.AND P5, PT, R252, RZ, PT ;  /* 0x000000fffc00720c */ /* 0x004fe40003fa6270 */
[C---:B------:R-:W-:Y:S02]  /*d320*/  ISETP.GT.U32.AND P4, PT, R27.reuse, R11, PT ;  /* 0x0000000b1b00720c */ /* 0x040fe40003f84070 */
[C---:B------:R-:W-:Y:S01]  /*d330*/  ISETP.GT.U32.AND P0, PT, R27.reuse, R12, PT ;  /* 0x0000000c1b00720c */ /* 0x040fe20003f04070 */
[----:B------:R-:W-:Y:S01]  /*d340*/  @!P3 IMAD.MOV R9, RZ, RZ, -R9 ;  /* 0x000000ffff09b224 */ /* 0x000fe200078e0a09 */
[C---:B------:R-:W-:Y:S02]  /*d350*/  ISETP.GT.U32.AND P1, PT, R27.reuse, R13, PT ;  /* 0x0000000d1b00720c */ /* 0x040fe40003f24070 */
[C---:B------:R-:W-:Y:S01]  /*d360*/  ISETP.GT.U32.AND P2, PT, R27.reuse, R14, PT ;  /* 0x0000000e1b00720c */ /* 0x040fe20003f44070 */
[--C-:B------:R-:W-:Y:S01]  /*d370*/  @!P6 IMAD.IADD R16, R16, 0x1, -R27.reuse ;  /* 0x000000011010e824 */ /* 0x100fe200078e0a1b */
[C---:B------:R-:W-:Y:S01]  /*d380*/  ISETP.GT.U32.AND P3, PT, R27.reuse, R15, PT ;  /* 0x0000000f1b00720c */ /* 0x040fe20003f64070 */
[----:B------:R-:W2:Y:S02]  /*d390*/  LDL R252, [R1+0x108c] ;  /* 0x00108c0001fc7983 */ /* 0x000ea40000100800 */
        /* <DEDUP_REMOVED lines=10> */
[----:B------:R-:W-:Y:S02]  /*d440*/  ISETP.GT.U32.AND P2, PT, R27, R21, PT ;  /* 0x000000151b00720c */ /* 0x000fe40003f44070 */
[----:B------:R-:W-:Y:S02]  /*d450*/  @!P3 IADD3 R15, R15, -R27, RZ ;  /* 0x8000001b0f0fb210 */ /* 0x000fe40007ffe0ff */
        /* <DEDUP_REMOVED lines=9> */
[----:B------:R-:W-:-:S03]  /*d4f0*/  @!P3 IMAD.MOV R11, RZ, RZ, -R11 ;  /* 0x000000ffff0bb224 */ /* 0x000fc600078e0a0b */
[----:B------:R-:W-:Y:S02]  /*d500*/  @!P6 IMAD.MOV R12, RZ, RZ, -R12 ;  /* 0x000000ffff0ce224 */ /* 0x000fe400078e0a0c */
[----:B------:R-:W-:-:S05]  /*d510*/  IMAD.MOV.U32 R35, RZ, RZ, c[0x0][0x180] ;  /* 0x00006000ff237624 */ /* 0x000fca00078e00ff */
[C---:B------:R-:W-:Y:S02]  /*d520*/  IADD3 R40, R35.reuse, -0x1, RZ ;  /* 0xffffffff23287810 */ /* 0x040fe40007ffe0ff */
[----:B------:R-:W-:Y:S02]  /*d530*/  IADD3 R35, R35, -0x5, RZ ;  /* 0xfffffffb23237810 */ /* 0x000fe40007ffe0ff */
[----:B---3--:R-:W-:Y:S02]  /*d540*/  ISETP.GE.AND P5, PT, R27, RZ, PT ;  /* 0x000000ff1b00720c */ /* 0x008fe40003fa6270 */
[----:B------:R-:W-:-:S05]  /*d550*/  IABS R27, c[0x0][0x17c] ;  /* 0x00005f00001b7a13 */ /* 0x000fca0000000000 */
[--C-:B------:R-:W-:Y:S02]  /*d560*/  @!P4 IMAD.IADD R18, R18, 0x1, -R27.reuse ;  /* 0x000000011212c824 */ /* 0x100fe400078e0a1b */
[--C-:B------:R-:W-:Y:S01]  /*d570*/  @!P0 IMAD.IADD R19, R19, 0x1, -R27.reuse ;  /* 0x0000000113138824 */ /* 0x100fe200078e0a1b */
[----:B------:R-:W-:Y:S01]  /*d580*/  ISETP.GE.AND P0, PT, R32, RZ, PT ;  /* 0x000000ff2000720c */ /* 0x000fe20003f06270 */
[----:B------:R-:W-:Y:S01]  /*d590*/  @!P1 IMAD.IADD R20, R20, 0x1, -R27 ;  /* 0x0000000114149824 */ /* 0x000fe200078e0a1b */
[----:B------:R-:W-:Y:S01]  /*d5a0*/  ISETP.GE.AND P1, PT, R31, RZ, PT ;  /* 0x000000ff1f00720c */ /* 0x000fe20003f26270 */
[----:B------:R-:W-:Y:S01]  /*d5b0*/  @!P5 IMAD.MOV R13, RZ, RZ, -R13 ;  /* 0x000000ffff0dd224 */ /* 0x000fe200078e0a0d */
[----:B------:R-:W-:Y:S01]  /*d5c0*/  ISETP.GT.U32.AND P3, PT, R27, R18, PT ;  /* 0x000000121b00720c */ /* 0x000fe20003f64070 */
[----:B------:R-:W-:Y:S01]  /*d5d0*/  @!P2 IMAD.IADD R21, R21, 0x1, -R27 ;  /* 0x000000011515a824 */ /* 0x000fe200078e0a1b */
[----:B--2---:R-:W-:Y:S01]  /*d5e0*/  ISETP.GE.AND P4, PT, R252, RZ, PT ;  /* 0x000000fffc00720c */ /* 0x004fe20003f86270 */
[----:B------:R-:W2:Y:S01]  /*d5f0*/  LDL.LU R32, [R1+0x15ec] ;  /* 0x0015ec0001207983 */ /* 0x000ea20000300800 */
[----:B------:R-:W-:-:S02]  /*d600*/  ISETP.GT.U32.AND P5, PT, R27, R19, PT ;  /* 0x000000131b00720c */ /* 0x000fc40003fa4070 */
[C---:B------:R-:W-:Y:S01]  /*d610*/  ISETP.GT.U32.AND P2, PT, R27.reuse, R17, PT ;  /* 0x000000111b00720c */ /* 0x040fe20003f44070 */
[----:B------:R-:W3:Y:S02]  /*d620*/  LDL.LU R31, [R1+0x15e8] ;  /* 0x0015e800011f7983 */ /* 0x000ee40000300800 */
[----:B------:R-:W-:Y:S01]  /*d630*/  @!P0 IMAD.MOV R15, RZ, RZ, -R15 ;  /* 0x000000ffff0f8224 */ /* 0x000fe200078e0a0f */
[C---:B------:R-:W-:Y:S02]  /*d640*/  ISETP.GT.U32.AND P0, PT, R27.reuse, R22, PT ;  /* 0x000000161b00720c */ /* 0x040fe40003f04070 */
[----:B------:R-:W-:Y:S01]  /*d650*/  @!P1 IADD3 R16, -R16, RZ, RZ ;  /* 0x000000ff10109210 */ /* 0x000fe20007ffe1ff */
[--C-:B------:R-:W-:Y:S01]  /*d660*/  @!P3 IMAD.IADD R18, R18, 0x1, -R27.reuse ;  /* 0x000000011212b824 */ /* 0x100fe200078e0a1b */
[C---:B------:R-:W-:Y:S01]  /*d670*/  ISETP.GT.U32.AND P1, PT, R27.reuse, R23, PT ;  /* 0x000000171b00720c */ /* 0x040fe20003f24070 */
[----:B------:R-:W-:Y:S01]  /*d680*/  @!P4 IMAD.MOV R14, RZ, RZ, -R14 ;  /* 0x000000ffff0ec224 */ /* 0x000fe200078e0a0e */
[----:B------:R-:W-:Y:S01]  /*d690*/  ISETP.GT.U32.AND P3, PT, R27, R25, PT ;  /* 0x000000191b00720c */ /* 0x000fe20003f64070 */
[----:B------:R-:W-:Y:S01]  /*d6a0*/  @!P5 IMAD.IADD R19, R19, 0x1, -R27 ;  /* 0x000000011313d824 */ /* 0x000fe200078e0a1b */
[----:B------:R-:W-:-:S02]  /*d6b0*/  ISETP.GT.U32.AND P6, PT, R27, R20, PT ;  /* 0x000000141b00720c */ /* 0x000fc40003fc4070 */
[----:B------:R-:W-:Y:S02]  /*d6c0*/  ISETP.GT.U32.AND P4, PT, R27, R21, PT ;  /* 0x000000151b00720c */ /* 0x000fe40003f84070 */
[----:B------:R-:W-:Y:S01]  /*d6d0*/  ISETP.GE.AND P5, PT, R30, RZ, PT ;  /* 0x000000ff1e00720c */ /* 0x000fe20003fa6270 */
[--C-:B------:R-:W-:Y:S01]  /*d6e0*/  @!P0 IMAD.IADD R22, R22, 0x1, -R27.reuse ;  /* 0x0000000116168824 */ /* 0x100fe200078e0a1b */
[----:B------:R-:W-:Y:S01]  /*d6f0*/  ISETP.GE.AND P0, PT, R26, RZ, PT ;  /* 0x000000ff1a00720c */ /* 0x000fe20003f06270 */
[--C-:B------:R-:W-:Y:S01]  /*d700*/  @!P2 IMAD.IADD R17, R17, 0x1, -R27.reuse ;  /* 0x000000011111a824 */ /* 0x100fe200078e0a1b */
[----:B------:R-:W-:Y:S01]  /*d710*/  ISETP.GT.U32.AND P2, PT, R27, R24, PT ;  /* 0x000000181b00720c */ /* 0x000fe20003f44070 */
[--C-:B------:R-:W-:Y:S02]  /*d720*/  @!P1 IMAD.IADD R23, R23, 0x1, -R27.reuse ;  /* 0x0000000117179824 */ /* 0x100fe400078e0a1b */
[--C-:B------:R-:W-:Y:S01]  /*d730*/  @!P3 IMAD.IADD R25, R25, 0x1, -R27.reuse ;  /* 0x000000011919b824 */ /* 0x100fe200078e0a1b */
[----:B------:R-:W-:Y:S01]  /*d740*/  ISETP.GT.U32.AND P3, PT, R27, R22, PT ;  /* 0x000000161b00720c */ /* 0x000fe20003f64070 */
[--C-:B------:R-:W-:Y:S01]  /*d750*/  @!P6 IMAD.IADD R20, R20, 0x1, -R27.reuse ;  /* 0x000000011414e824 */ /* 0x100fe200078e0a1b */
[----:B------:R-:W-:Y:S01]  /*d760*/  ISETP.GE.AND P1, PT, R141, RZ, PT ;  /* 0x000000ff8d00720c */ /* 0x000fe20003f26270 */
[----:B------:R-:W-:Y:S01]  /*d770*/  @!P4 IMAD.IADD R21, R21, 0x1, -R27 ;  /* 0x000000011515c824 */ /* 0x000fe200078e0a1b */
[----:B------:R-:W-:Y:S01]  /*d780*/  ISETP.GE.AND P6, PT, R29, RZ, PT ;  /* 0x000000ff1d00720c */ /* 0x000fe20003fc6270 */
[----:B------:R-:W-:Y:S01]  /*d790*/  @!P5 IMAD.MOV R17, RZ, RZ, -R17 ;  /* 0x000000ffff11d224 */ /* 0x000fe200078e0a11 */
[----:B------:R-:W-:Y:S01]  /*d7a0*/  ISETP.GE.AND P4, PT, R28, RZ, PT ;  /* 0x000000ff1c00720c */ /* 0x000fe20003f86270 */
[----:B------:R-:W4:Y:S01]  /*d7b0*/  LDL.LU R30, [R1+0x15e4] ;  /* 0x0015e400011e7983 */ /* 0x000f220000300800 */
[----:B------:R-:W-:Y:S01]  /*d7c0*/  ISETP.GT.U32.AND P5, PT, R27, R23, PT ;  /* 0x000000171b00720c */ /* 0x000fe20003fa4070 */
[----:B------:R-:W-:-:S02]  /*d7d0*/  @!P0 IMAD.MOV R20, RZ, RZ, -R20 ;  /* 0x000000ffff148224 */ /* 0x000fc400078e0a14 */
[----:B------:R-:W2:Y:S01]  /*d7e0*/  LDL.LU R29, [R1+0x15e0] ;  /* 0x0015e000011d7983 */ /* 0x000ea20000300800 */
[----:B------:R-:W-:Y:S01]  /*d7f0*/  ISETP.GE.U32.AND P0, PT, R40, 0x7fffff80, PT ;  /* 0x7fffff802800780c */ /* 0x000fe20003f06070 */
[----:B------:R-:W-:Y:S02]  /*d800*/  @!P2 IMAD.IADD R24, R24, 0x1, -R27 ;  /* 0x000000011818a824 */ /* 0x000fe400078e0a1b */
[----:B------:R-:W2:Y:S01]  /*d810*/  LDL.LU R28, [R1+0x15dc] ;  /* 0x0015dc00011c7983 */ /* 0x000ea20000300800 */
[----:B------:R-:W-:-:S03]  /*d820*/  ISETP.GE.AND P2, PT, R42, RZ, PT ;  /* 0x000000ff2a00720c */ /* 0x000fc60003f46270 */
[----:B------:R-:W2:Y:S01]  /*d830*/  LDL.LU R26, [R1+0x15d8] ;  /* 0x0015d800011a7983 */ /* 0x000ea20000300800 */
[----:B------:R-:W-:-:S03]  /*d840*/  @!P3 IMAD.IADD R22, R22, 0x1, -R27 ;  /* 0x000000011616b824 */ /* 0x000fc600078e0a1b */
[----:B------:R-:W2:Y:S01]  /*d850*/  LDL.LU R40, [R1] ;  /* 0x0000000001287983 */ /* 0x000ea20000300800 */
[----:B------:R-:W-:Y:S01]  /*d860*/  @!P1 IMAD.MOV R21, RZ, RZ, -R21 ;  /* 0x000000ffff159224 */ /* 0x000fe200078e0a15 */
[----:B------:R-:W-:Y:S02]  /*d870*/  ISETP.GE.AND P3, PT, R33, RZ, PT ;  /* 0x000000ff2100720c */ /* 0x000fe40003f66270 */
[----:B------:R-:W2:Y:S01]  /*d880*/  LDL.LU R141, [R1+0x1c] ;  /* 0x00001c00018d7983 */ /* 0x000ea20000300800 */
[----:B------:R-:W-:Y:S01]  /*d890*/  @!P6 IMAD.MOV R18, RZ, RZ, -R18 ;  /* 0x000000ffff12e224 */ /* 0x000fe200078e0a12 */
[----:B------:R-:W-:Y:S02]  /*d8a0*/  @!P4 IADD3 R19, -R19, RZ, RZ ;  /* 0x000000ff1313c210 */ /* 0x000fe40007ffe1ff */
[----:B------:R-:W2:Y:S01]  /*d8b0*/  LDL.LU R42, [R1+0x18] ;  /* 0x00001800012a7983 */ /* 0x000ea20000300800 */
[----:B------:R-:W-:Y:S01]  /*d8c0*/  ISETP.GE.U32.AND P1, PT, R35, 0x7fffff7c, PT ;  /* 0x7fffff7c2300780c */ /* 0x000fe20003f26070 */
[----:B------:R-:W-:-:S02]  /*d8d0*/  @!P5 IMAD.IADD R23, R23, 0x1, -R27 ;  /* 0x000000011717d824 */ /* 0x000fc400078e0a1b */
[----:B------:R-:W2:Y:S01]  /*d8e0*/  LDL.LU R252, [R1+0x14] ;  /* 0x0000140001fc7983 */ /* 0x000ea20000300800 */
[C---:B------:R-:W-:Y:S02]  /*d8f0*/  ISETP.GT.U32.AND P6, PT, R27.reuse, R24, PT ;  /* 0x000000181b00720c */ /* 0x040fe40003fc4070 */
[----:B------:R-:W-:Y:S01]  /*d900*/  ISETP.GT.U32.AND P4, PT, R27, R25, PT ;  /* 0x000000191b00720c */ /* 0x000fe20003f84070 */
[----:B------:R-:W2:Y:S04]  /*d910*/  LDL.LU R33, [R1+0x10] ;  /* 0x0000100001217983 */ /* 0x000ea80000300800 */
[----:B------:R-:W2:Y:S04]  /*d920*/  LDL.LU R35, [R1+0x4] ;  /* 0x0000040001237983 */ /* 0x000ea80000300800 */
[----:B------:R-:W2:Y:S01]  /*d930*/  LDL R27, [R1+0x1064] ;  /* 0x00106400011b7983 */ /* 0x000ea20000100800 */
[----:B------:R-:W-:-:S02]  /*d940*/  @!P3 IMAD.MOV R23, RZ, RZ, -R23 ;  /* 0x000000ffff17b224 */ /* 0x000fc400078e0a17 */
[----:B------:R-:W-:Y:S01]  /*d950*/  @!P2 IMAD.MOV R22, RZ, RZ, -R22 ;  /* 0x000000ffff16a224 */ /* 0x000fe200078e0a16 */
[----:B------:R-:W-:Y:S02]  /*d960*/  ISETP.GE.AND P2, PT, R7, RZ, PT ;  /* 0x000000ff0700720c */ /* 0x000fe40003f46270 */
[----:B-1----:R-:W3:Y:S01]  /*d970*/  LDL.LU R7, [R1+0x15d4] ;  /* 0x0015d40001077983 */ /* 0x002ee20000300800 */
[----:B--2---:R-:W-:Y:S02]  /*d980*/  ISETP.GE.AND P5, PT, R27, RZ, PT ;  /* 0x000000ff1b00720c */ /* 0x004fe40003fa6270 */
[----:B------:R-:W-:-:S05]  /*d990*/  IABS R27, c[0x0][0x17c] ;  /* 0x00005f00001b7a13 */ /* 0x000fca0000000000 */
[----:B------:R-:W-:Y:S02]  /*d9a0*/  @!P6 IMAD.IADD R24, R24, 0x1, -R27 ;  /* 0x000000011818e824 */ /* 0x000fe400078e0a1b */
[----:B------:R-:W-:-:S05]  /*d9b0*/  IMAD.MOV.U32 R27, RZ, RZ, c[0x0][0x180] ;  /* 0x00006000ff1b7624 */ /* 0x000fca00078e00ff */
[----:B------:R-:W-:-:S04]  /*d9c0*/  IADD3 R27, R27, -0x9, RZ ;  /* 0xfffffff71b1b7810 */ /* 0x000fc80007ffe0ff */
[----:B------:R-:W-:Y:S02]  /*d9d0*/  ISETP.GE.U32.AND P6, PT, R27, 0x7fffff78, PT ;  /* 0x7fffff781b00780c */ /* 0x000fe40003fc6070 */
[----:B------:R-:W-:-:S05]  /*d9e0*/  IABS R27, c[0x0][0x17c] ;  /* 0x00005f00001b7a13 */ /* 0x000fca0000000000 */
[----:B------:R-:W-:Y:S02]  /*d9f0*/  @!P4 IMAD.IADD R25, R25, 0x1, -R27 ;  /* 0x000000011919c824 */ /* 0x000fe400078e0a1b */
[----:B------:R-:W-:-:S05]  /*da00*/  IMAD.MOV.U32 R27, RZ, RZ, c[0x0][0x180] ;  /* 0x00006000ff1b7624 */ /* 0x000fca00078e00ff */
[----:B------:R-:W-:-:S04]  /*da10*/  IADD3 R27, R27, -0xd, RZ ;  /* 0xfffffff31b1b7810 */ /* 0x000fc80007ffe0ff */
[----:B------:R-:W-:Y:S01]  /*da20*/  ISETP.GE.U32.AND P3, PT, R27, 0x7fffff74, PT ;  /* 0x7fffff741b00780c */ /* 0x000fe20003f66070 */
[----:B------:R-:W-:-:S05]  /*da30*/  IMAD.MOV.U32 R27, RZ, RZ, c[0x0][0x180] ;  /* 0x00006000ff1b7624 */ /* 0x000fca00078e00ff */
[----:B------:R-:W-:-:S04]  /*da40*/  IADD3 R27, R27, -0x11, RZ ;  /* 0xffffffef1b1b7810 */ /* 0x000fc80007ffe0ff */
[----:B------:R-:W-:Y:S02]  /*da50*/  ISETP.GE.U32.AND P4, PT, R27, 0x7fffff70, PT ;  /* 0x7fffff701b00780c */ /* 0x000fe40003f86070 */
[----:B------:R-:W2:Y:S01]  /*da60*/  LDL R27, [R1+0x1050] ;  /* 0x00105000011b7983 */ /* 0x000ea20000100800 */
[----:B------:R-:W-:Y:S01]  /*da70*/  @!P2 IMAD.MOV R25, RZ, RZ, -R25 ;  /* 0x000000ffff19a224 */ /* 0x000fe200078e0a19 */
[----:B------:R-:W-:Y:S02]  /*da80*/  @!P5 IADD3 R24, -R24, RZ, RZ ;  /* 0x000000ff1818d210 */ /* 0x000fe40007ffe1ff */
[----:B------:R-:W-:Y:S02]  /*da90*/  ISETP.NE.AND P5, PT, RZ, c[0x0][0x17c], PT ;  /* 0x00005f00ff007a0c */ /* 0x000fe40003fa5270 */
[----:B--2---:R-:W-:Y:S02]  /*daa0*/  ISETP.GE.AND P2, PT, R27, RZ, PT ;  /* 0x000000ff1b00720c */ /* 0x004fe40003f46270 */
[----:B------:R-:W-:-:S04]  /*dab0*/  LOP3.LUT R27, RZ, c[0x0][0x17c], RZ, 0x33, !PT ;  /* 0x00005f00ff1b7a12 */ /* 0x000fc800078e33ff */
[C---:B------:R-:W-:Y:S02]  /*dac0*/  SEL R26, R27.reuse, R26, !P5 ;  /* 0x0000001a1b1a7207 */ /* 0x040fe40006800000 */
[C---:B------:R-:W-:Y:S02]  /*dad0*/  SEL R28, R27.reuse, R28, !P5 ;  /* 0x0000001c1b1c7207 */ /* 0x040fe40006800000 */
[C---:B------:R-:W-:Y:S02]  /*dae0*/  SEL R29, R27.reuse, R29, !P5 ;  /* 0x0000001d1b1d7207 */ /* 0x040fe40006800000 */
[C---:B------:R-:W-:Y:S01]  /*daf0*/  SEL R33, R27.reuse, R33, !P5 ;  /* 0x000000211b217207 */ /* 0x040fe20006800000 */
[----:B------:R1:W-:Y:S01]  /*db00*/  STL [R1+0x190], R26 ;  /* 0x0001901a01007387 */ /* 0x0003e20000100800 */
[C---:B------:R-:W-:Y:S02]  /*db10*/  SEL R35, R27.reuse, R35, !P5 ;  /* 0x000000231b237207 */ /* 0x040fe40006800000 */
[----:B----4-:R-:W-:-:S02]  /*db20*/  SEL R30, R27, R30, !P5 ;  /* 0x0000001e1b1e7207 */ /* 0x010fc40006800000 */
[C---:B---3--:R-:W-:Y:S02]  /*db30*/  SEL R31, R27.reuse, R31, !P5 ;  /* 0x0000001f1b1f7207 */ /* 0x048fe40006800000 */
[C---:B------:R-:W-:Y:S01]  /*db40*/  SEL R40, R27.reuse, R40, !P5 ;  /* 0x000000281b287207 */ /* 0x040fe20006800000 */
[----:B-1----:R-:W2:Y:S01]  /*db50*/  LDL.LU R26, [R1+0xc] ;  /* 0x00000c00011a7983 */ /* 0x002ea20000300800 */
[----:B------:R-:W-:-:S03]  /*db60*/  SEL R42, R27, R42, !P5 ;  /* 0x0000002a1b2a7207 */ /* 0x000fc60006800000 */
[----:B------:R1:W-:Y:S01]  /*db70*/  STL.64 [R1+0x15b0], R28 ;  /* 0x0015b01c01007387 */ /* 0x0003e20000100a00 */
[C---:B------:R-:W-:Y:S02]  /*db80*/  SEL R134, R27.reuse, R134, !P5 ;  /* 0x000000861b867207 */ /* 0x040fe40006800000 */
[----:B------:R-:W-:Y:S01]  /*db90*/  SEL R141, R27, R141, !P5 ;  /* 0x0000008d1b8d7207 */ /* 0x000fe20006800000 */
[----:B-1----:R-:W-:Y:S02]  /*dba0*/  IMAD.MOV.U32 R28, RZ, RZ, R33 ;  /* 0x000000ffff1c7224 */ /* 0x002fe400078e0021 */
[----:B------:R-:W3:Y:S01]  /*dbb0*/  LDL.LU R33, [R1+0x15d0] ;  /* 0x0015d00001217983 */ /* 0x000ee20000300800 */
[----:B------:R-:W-:-:S03]  /*dbc0*/  IMAD.MOV.U32 R29, RZ, RZ, R35 ;  /* 0x000000ffff1d7224 */ /* 0x000fc600078e0023 */
[----:B------:R-:W4:Y:S04]  /*dbd0*/  LDL.LU R35, [R1+0x15cc] ;  /* 0x0015cc0001237983 */ /* 0x000f280000300800 */
[----:B------:R1:W-:Y:S02]  /*dbe0*/  STL.64 [R1+0x15b8], R30 ;  /* 0x0015b81e01007387 */ /* 0x0003e40000100a00 */
[----:B-1----:R-:W-:Y:S02]  /*dbf0*/  IMAD.MOV.U32 R31, RZ, RZ, R40 ;  /* 0x000000ffff1f7224 */ /* 0x002fe400078e0028 */
[----:B------:R-:W2:Y:S01]  /*dc00*/  LDL.LU R40, [R1+0x15c8] ;  /* 0x0015c80001287983 */ /* 0x000ea20000300800 */
[----:B------:R-:W-:-:S03]  /*dc10*/  IMAD.MOV.U32 R30, RZ, RZ, R42 ;  /* 0x000000ffff1e7224 */ /* 0x000fc600078e002a */
[----:B------:R-:W2:Y:S04]  /*dc20*/  LDL.LU R42, [R1+0x15c4] ;  /* 0x0015c400012a7983 */ /* 0x000ea80000300800 */
[----:B------:R1:W-:Y:S02]  /*dc30*/  STL [R1+0x130], R134 ;  /* 0x0001308601007387 */ /* 0x0003e40000100800 */
[----:B-1----:R-:W-:Y:S02]  /*dc40*/  IMAD.MOV.U32 R134, RZ, RZ, R141 ;  /* 0x000000ffff867224 */ /* 0x002fe400078e008d */
[----:B------:R-:W2:Y:S01]  /*dc50*/  LDL.LU R141, [R1+0x15c0] ;  /* 0x0015c000018d7983 */ /* 0x000ea20000300800 */
[----:B------:R-:W-:-:S05]  /*dc60*/  SEL R135, R27, R135, !P5 ;  /* 0x000000871b877207 */ /* 0x000fca0006800000 */
[----:B------:R1:W-:Y:S02]  /*dc70*/  STL [R1+0x138], R135 ;  /* 0x0001388701007387 */ /* 0x0003e40000100800 */
[C---:B-1----:R-:W-:Y:S02]  /*dc80*/  SEL R135, R27.reuse, R136, !P5 ;  /* 0x000000881b877207 */ /* 0x042fe40006800000 */
[----:B------:R-:W-:-:S03]  /*dc90*/  SEL R136, R27, R137, !P5 ;  /* 0x000000891b887207 */ /* 0x000fc60006800000 */
[----:B------:R1:W-:Y:S01]  /*dca0*/  STL [R1+0x140], R135 ;  /* 0x0001408701007387 */ /* 0x0003e20000100800 */
[----:B------:R-:W-:-:S03]  /*dcb0*/  SEL R137, R27, R139, !P5 ;  /* 0x0000008b1b897207 */ /* 0x000fc60006800000 */
[----:B------:R1:W-:Y:S02]  /*dcc0*/  STL [R1+0x144], R136 ;  /* 0x0001448801007387 */ /* 0x0003e40000100800 */
[C---:B-1----:R-:W-:Y:S02]  /*dcd0*/  SEL R135, R27.reuse, R138, !P5 ;  /* 0x0000008a1b877207 */ /* 0x042fe40006800000 */
[----:B------:R-:W-:-:S03]  /*dce0*/  SEL R136, R27, R140, !P5 ;  /* 0x0000008c1b887207 */ /* 0x000fc60006800000 */
[----:B------:R-:W-:Y:S04]  /*dcf0*/  STL [R1+0x148], R135 ;  /* 0x0001488701007387 */ /* 0x000fe80000100800 */
[----:B------:R1:W-:Y:S04]  /*dd00*/  STL [R1+0x14c], R137 ;  /* 0x00014c8901007387 */ /* 0x0003e80000100800 */
[----:B------:R1:W-:Y:S02]  /*dd10*/  STL [R1+0x150], R136 ;  /* 0x0001508801007387 */ /* 0x0003e40000100800 */
[----:B-1----:R-:W-:-:S02]  /*dd20*/  SEL R137, R27, R142, !P5 ;  /* 0x0000008e1b897207 */ /* 0x002fc40006800000 */
[C---:B------:R-:W-:Y:S02]  /*dd30*/  SEL R136, R27.reuse, R143, !P5 ;  /* 0x0000008f1b887207 */ /* 0x040fe40006800000 */
[C---:B------:R-:W-:Y:S02]  /*dd40*/  SEL R3, R27.reuse, R3, !P5 ;  /* 0x000000031b037207 */ /* 0x040fe40006800000 */
[----:B--2---:R-:W-:-:S05]  /*dd50*/  SEL R135, R27, R141, !P5 ;  /* 0x0000008d1b877207 */ /* 0x004fca0006800000 */
[----:B------:R1:W-:Y:S04]  /*dd60*/  STL [R1+0x154], R135 ;  /* 0x0001548701007387 */ /* 0x0003e80000100800 */
[----:B------:R2:W-:Y:S01]  /*dd70*/  STL [R1+0x158], R137 ;  /* 0x0001588901007387 */ /* 0x0005e20000100800 */
[----:B-1----:R-:W-:-:S03]  /*dd80*/  SEL R135, R27, R144, !P5 ;  /* 0x000000901b877207 */ /* 0x002fc60006800000 */
[----:B------:R1:W-:Y:S04]  /*dd90*/  STL [R1+0x15c], R136 ;  /* 0x00015c8801007387 */ /* 0x0003e80000100800 */
[----:B------:R3:W-:Y:S01]  /*dda0*/  STL [R1+0x160], R135 ;  /* 0x0001608701007387 */ /* 0x0007e20000100800 */
[C---:B--2---:R-:W-:Y:S02]  /*ddb0*/  SEL R137, R27.reuse, R147, !P5 ;  /* 0x000000931b897207 */ /* 0x044fe40006800000 */
[C---:B-1----:R-:W-:Y:S02]  /*ddc0*/  SEL R136, R27.reuse, R145, !P5 ;  /* 0x000000911b887207 */ /* 0x042fe40006800000 */
[----:B---3--:R-:W-:-:S03]  /*ddd0*/  SEL R135, R27, R146, !P5 ;  /* 0x000000921b877207 */ /* 0x008fc60006800000 */
[----:B------:R1:W-:Y:S04]  /*dde0*/  STL [R1+0x164], R136 ;  /* 0x0001648801007387 */ /* 0x0003e80000100800 */
[----:B------:R2:W-:Y:S01]  /*ddf0*/  STL [R1+0x168], R135 ;  /* 0x0001688701007387 */ /* 0x0005e20000100800 */
[----:B-1----:R-:W-:-:S03]  /*de00*/  SEL R136, R27, R148, !P5 ;  /* 0x000000941b887207 */ /* 0x002fc60006800000 */
[----:B------:R1:W-:Y:S01]  /*de10*/  STL [R1+0x16c], R137 ;  /* 0x00016c8901007387 */ /* 0x0003e20000100800 */
[----:B--2---:R-:W-:-:S03]  /*de20*/  SEL R135, R27, R149, !P5 ;  /* 0x000000951b877207 */ /* 0x004fc60006800000 */
[----:B------:R2:W-:Y:S04]  /*de30*/  STL [R1+0x170], R136 ;  /* 0x0001708801007387 */ /* 0x0005e80000100800 */
[----:B------:R3:W-:Y:S01]  /*de40*/  STL [R1+0x174], R135 ;  /* 0x0001748701007387 */ /* 0x0007e20000100800 */
[C---:B-1----:R-:W-:Y:S02]  /*de50*/  SEL R137, R27.reuse, R150, !P5 ;  /* 0x000000961b897207 */ /* 0x042fe40006800000 */
[----:B--2---:R-:W-:-:S03]  /*de60*/  SEL R136, R27, R151, !P5 ;  /* 0x000000971b887207 */ /* 0x004fc60006800000 */
[----:B------:R1:W-:Y:S01]  /*de70*/  STL [R1+0x178], R137 ;  /* 0x0001788901007387 */ /* 0x0003e20000100800 */
[----:B---3--:R-:W-:-:S03]  /*de80*/  SEL R135, R27, R152, !P5 ;  /* 0x000000981b877207 */ /* 0x008fc60006800000 */
        /* <DEDUP_REMOVED lines=34> */
[----:B------:R-:W-:Y:S01]  /*e0b0*/  STL [R1+0x1c4], R137 ;  /* 0x0001c48901007387 */ /* 0x000fe20000100800 */
[----:B---3--:R-:W-:-:S03]  /*e0c0*/  SEL R135, R27, R170, !P5 ;  /* 0x000000aa1b877207 */ /* 0x008fc60006800000 */
[----:B------:R1:W-:Y:S04]  /*e0d0*/  STL [R1+0x1c8], R136 ;  /* 0x0001c88801007387 */ /* 0x0003e80000100800 */
[----:B------:R2:W-:Y:S01]  /*e0e0*/  STL [R1+0x1cc], R135 ;  /* 0x0001cc8701007387 */ /* 0x0005e20000100800 */
[C---:B-1----:R-:W-:Y:S02]  /*e0f0*/  SEL R136, R27.reuse, R171, !P5 ;  /* 0x000000ab1b887207 */ /* 0x042fe40006800000 */
[----:B--2---:R-:W-:-:S03]  /*e100*/  SEL R135, R27, R172, !P5 ;  /* 0x000000ac1b877207 */ /* 0x004fc60006800000 */
[----:B------:R1:W-:Y:S01]  /*e110*/  STL [R1+0x1d0], R136 ;  /* 0x0001d08801007387 */ /* 0x0003e20000100800 */
[----:B------:R-:W-:-:S03]  /*e120*/  SEL R137, R27, R173, !P5 ;  /* 0x000000ad1b897207 */ /* 0x000fc60006800000 */
        /* <DEDUP_REMOVED lines=150> */
[----:B------:R-:W-:Y:S04]  /*ea90*/  STL [R1+0x738], R136 ;  /* 0x0007388801007387 */ /* 0x000fe80000100800 */
[----:B------:R2:W-:Y:S01]  /*eaa0*/  STL [R1+0x740], R135 ;  /* 0x0007408701007387 */ /* 0x0005e20000100800 */
[C---:B-1----:R-:W-:Y:S02]  /*eab0*/  SEL R137, R27.reuse, R250, !P5 ;  /* 0x000000fa1b897207 */ /* 0x042fe40006800000 */
[C---:B--2---:R-:W-:Y:S02]  /*eac0*/  SEL R135, R27.reuse, R249, !P5 ;  /* 0x000000f91b877207 */ /* 0x044fe40006800000 */
[----:B------:R-:W-:-:S03]  /*ead0*/  SEL R136, R27, R251, !P5 ;  /* 0x000000fb1b887207 */ /* 0x000fc60006800000 */
[----:B------:R1:W-:Y:S04]  /*eae0*/  STL [R1+0x748], R135 ;  /* 0x0007488701007387 */ /* 0x0003e80000100800 */
[----:B------:R-:W-:Y:S01]  /*eaf0*/  STL [R1+0x750], R137 ;  /* 0x0007508901007387 */ /* 0x000fe20000100800 */
[C---:B-1----:R-:W-:Y:S02]  /*eb00*/  SEL R135, R27.reuse, R0, !P5 ;  /* 0x000000001b877207 */ /* 0x042fe40006800000 */
[C---:B------:R-:W-:Y:S01]  /*eb10*/  SEL R0, R27.reuse, R2, !P5 ;  /* 0x000000021b007207 */ /* 0x040fe20006800000 */
[----:B------:R-:W-:Y:S01]  /*eb20*/  STL [R1+0x758], R136 ;  /* 0x0007588801007387 */ /* 0x000fe20000100800 */
[----:B------:R-:W-:-:S03]  /*eb30*/  SEL R2, R27, R4, !P5 ;  /* 0x000000041b027207 */ /* 0x000fc60006800000 */
[----:B------:R-:W-:Y:S04]  /*eb40*/  STL [R1+0x760], R135 ;  /* 0x0007608701007387 */ /* 0x000fe80000100800 */
[----:B------:R1:W-:Y:S04]  /*eb50*/  STL [R1+0x768], R0 ;  /* 0x0007680001007387 */ /* 0x0003e80000100800 */
[----:B------:R2:W-:Y:S01]  /*eb60*/  STL [R1+0x770], R3 ;  /* 0x0007700301007387 */ /* 0x0005e20000100800 */
[----:B-1----:R-:W-:-:S03]  /*eb70*/  SEL R0, R27, R5, !P5 ;  /* 0x000000051b007207 */ /* 0x002fc60006800000 */
[----:B------:R1:W-:Y:S01]  /*eb80*/  STL [R1+0x778], R2 ;  /* 0x0007780201007387 */ /* 0x0003e20000100800 */
[----:B--2---:R-:W-:-:S03]  /*eb90*/  SEL R3, R27, R6, !P5 ;  /* 0x000000061b037207 */ /* 0x004fc60006800000 */
        /* <DEDUP_REMOVED lines=10> */
[----:B------:R2:W-:Y:S01]  /*ec40*/  STL [R1+0x794], R2 ;  /* 0x0007940201007387 */ /* 0x0005e20000100800 */
[----:B------:R-:W-:Y:S01]  /*ec50*/  @!P2 IMAD.MOV R7, RZ, RZ, -R7 ;  /* 0x000000ffff07a224 */ /* 0x000fe200078e0a07 */
[----:B------:R-:W-:Y:S02]  /*ec60*/  ISETP.NE.AND P2, PT, RZ, c[0x0][0x178], PT ;  /* 0x00005e00ff007a0c */ /* 0x000fe40003f45270 */
        /* <DEDUP_REMOVED lines=11> */
[----:B------:R2:W-:Y:S01]  /*ed20*/  STL [R1+0x7c0], R2 ;  /* 0x0007c00201007387 */ /* 0x0005e20000100800 */
[----:B------:R-:W-:-:S03]  /*ed30*/  @!P2 LOP3.LUT R7, RZ, c[0x0][0x178], RZ, 0x33, !PT ;  /* 0x00005e00ff07aa12 */ /* 0x000fc600078e33ff */
[----:B------:R3:W-:Y:S01]  /*ed40*/  STL [R1+0x7c8], R0 ;  /* 0x0007c80001007387 */ /* 0x0007e20000100800 */
[C---:B-1----:R-:W-:Y:S02]  /*ed50*/  SEL R3, R27.reuse, R19, !P5 ;  /* 0x000000131b037207 */ /* 0x042fe40006800000 */
[----:B--2---:R-:W-:-:S03]  /*ed60*/  SEL R2, R27, R20, !P5 ;  /* 0x000000141b027207 */ /* 0x004fc60006800000 */
[----:B------:R1:W-:Y:S01]  /*ed70*/  STL [R1+0x7d0], R3 ;  /* 0x0007d00301007387 */ /* 0x0003e20000100800 */
[----:B---3--:R-:W-:-:S03]  /*ed80*/  SEL R0, R27, R21, !P5 ;  /* 0x000000151b007207 */ /* 0x008fc60006800000 */
[----:B------:R2:W-:Y:S01]  /*ed90*/  STL [R1+0x7d8], R2 ;  /* 0x0007d80201007387 */ /* 0x0005e20000100800 */
[----:B------:R-:W-:-:S03]  /*eda0*/  IMAD R7, R7, c[0x0][0x184], RZ ;  /* 0x0000610007077a24 */ /* 0x000fc600078e02ff */
[----:B------:R3:W-:Y:S01]  /*edb0*/  STL [R1+0x7e0], R0 ;  /* 0x0007e00001007387 */ /* 0x0007e20000100800 */
[C---:B-1----:R-:W-:Y:S01]  /*edc0*/  SEL R3, R27.reuse, R22, !P5 ;  /* 0x000000161b037207 */ /* 0x042fe20006800000 */
[----:B------:R-:W-:Y:S01]  /*edd0*/  IMAD.MOV.U32 R215, RZ, RZ, c[0x0][0x188] ;  /* 0x00006200ffd77624 */ /* 0x000fe200078e00ff */
[----:B--2---:R-:W-:-:S03]  /*ede0*/  SEL R2, R27, R23, !P5 ;  /* 0x000000171b027207 */ /* 0x004fc60006800000 */
[----:B------:R-:W-:Y:S01]  /*edf0*/  STL [R1+0x7e8], R3 ;  /* 0x0007e80301007387 */ /* 0x000fe20000100800 */
[----:B---3--:R-:W-:-:S03]  /*ee00*/  SEL R0, R27, R24, !P5 ;  /* 0x000000181b007207 */ /* 0x008fc60006800000 */
[----:B------:R-:W-:Y:S01]  /*ee10*/  STL [R1+0x7ec], R2 ;  /* 0x0007ec0201007387 */ /* 0x000fe20000100800 */
[----:B------:R-:W-:Y:S01]  /*ee20*/  SEL R252, R27, R252, !P5 ;  /* 0x000000fc1bfc7207 */ /* 0x000fe20006800000 */
[----:B------:R-:W-:Y:S01]  /*ee30*/  IMAD.MOV.U32 R191, RZ, RZ, R31 ;  /* 0x000000ffffbf7224 */ /* 0x000fe200078e001f */
[----:B------:R-:W-:Y:S01]  /*ee40*/  LEA R244, P2, R7, c[0x0][0x160], 0x2 ;  /* 0x0000580007f47a11 */ /* 0x000fe200078410ff */
[----:B------:R1:W-:Y:S01]  /*ee50*/  STL [R1+0x7f4], R0 ;  /* 0x0007f40001007387 */ /* 0x0003e20000100800 */
[----:B------:R-:W-:Y:S01]  /*ee60*/  IMAD.MOV.U32 R195, RZ, RZ, R30 ;  /* 0x000000ffffc37224 */ /* 0x000fe200078e001e */
[----:B------:R-:W-:Y:S01]  /*ee70*/  SHF.L.U32 R12, R215, 0x1, RZ ;  /* 0x00000001d70c7819 */ /* 0x000fe200000006ff */
[----:B------:R-:W-:Y:S01]  /*ee80*/  IMAD.MOV.U32 R31, RZ, RZ, R252 ;  /* 0x000000ffff1f7224 */ /* 0x000fe200078e00fc */
[----:B------:R-:W-:Y:S01]  /*ee90*/  LEA.HI.X.SX32 R245, R7, c[0x0][0x164], 0x2, P2 ;  /* 0x0000590007f57a11 */ /* 0x000fe200010f16ff */
[----:B------:R-:W-:Y:S01]  /*eea0*/  IMAD.MOV.U32 R189, RZ, RZ, R134 ;  /* 0x000000ffffbd7224 */ /* 0x000fe200078e0086 */
[----:B------:R-:W-:Y:S01]  /*eeb0*/  LEA R30, P2, R215, R244, 0x3 ;  /* 0x000000f4d71e7211 */ /* 0x000fe200078418ff */
[----:B------:R-:W-:-:S02]  /*eec0*/  IMAD.MOV.U32 R197, RZ, RZ, R191 ;  /* 0x000000ffffc57224 */ /* 0x000fc400078e00bf */
[----:B-1----:R-:W-:Y:S01]  /*eed0*/  IMAD R0, R215, 0xc, RZ ;  /* 0x0000000cd7007824 */ /* 0x002fe200078e02ff */
[----:B------:R-:W-:Y:S01]  /*eee0*/  SEL R26, R27, R26, !P5 ;  /* 0x0000001a1b1a7207 */ /* 0x000fe20006800000 */
[----:B------:R-:W-:Y:S01]  /*eef0*/  IMAD R13, R215, 0x3, RZ ;  /* 0x00000003d70d7824 */ /* 0x000fe200078e02ff */
[C---:B------:R-:W-:Y:S01]  /*ef00*/  SEL R32, R27.reuse, R32, !P5 ;  /* 0x000000201b207207 */ /* 0x040fe20006800000 */
[----:B------:R-:W-:Y:S01]  /*ef10*/  IMAD.MOV.U32 R191, RZ, RZ, R28 ;  /* 0x000000ffffbf7224 */ /* 0x000fe200078e001c */
[C---:B------:R-:W-:Y:S02]  /*ef20*/  SEL R33, R27.reuse, R33, !P5 ;  /* 0x000000211b217207 */ /* 0x040fe40006800000 */
[C---:B------:R-:W-:Y:S02]  /*ef30*/  SEL R34, R27.reuse, R34, !P5 ;  /* 0x000000221b227207 */ /* 0x040fe40006800000 */
[C---:B----4-:R-:W-:Y:S02]  /*ef40*/  SEL R35, R27.reuse, R35, !P5 ;  /* 0x000000231b237207 */ /* 0x050fe40006800000 */
[----:B------:R-:W-:-:S02]  /*ef50*/  SEL R36, R27, R36, !P5 ;  /* 0x000000241b247207 */ /* 0x000fc40006800000 */
[C---:B------:R-:W-:Y:S02]  /*ef60*/  SEL R37, R27.reuse, R37, !P5 ;  /* 0x000000251b257207 */ /* 0x040fe40006800000 */
[C---:B------:R-:W-:Y:S02]  /*ef70*/  SEL R38, R27.reuse, R38, !P5 ;  /* 0x000000261b267207 */ /* 0x040fe40006800000 */
[C---:B------:R-:W-:Y:S02]  /*ef80*/  SEL R39, R27.reuse, R39, !P5 ;  /* 0x000000271b277207 */ /* 0x040fe40006800000 */
[C---:B------:R-:W-:Y:S02]  /*ef90*/  SEL R40, R27.reuse, R40, !P5 ;  /* 0x000000281b287207 */ /* 0x040fe40006800000 */
[C---:B------:R-:W-:Y:S02]  /*efa0*/  SEL R41, R27.reuse, R41, !P5 ;  /* 0x000000291b297207 */ /* 0x040fe40006800000 */
        /* <DEDUP_REMOVED lines=92> */
[----:B------:R-:W-:Y:S01]  /*f570*/  SEL R252, R27, R25, !P5 ;  /* 0x000000191bfc7207 */ /* 0x000fe20006800000 */
[----:B------:R-:W-:Y:S01]  /*f580*/  IMAD R2, R215, 0x14, RZ ;  /* 0x00000014d7027824 */ /* 0x000fe200078e02ff */
[-C--:B------:R-:W-:Y:S01]  /*f590*/  IADD3 R28, P5, R0, R244.reuse, RZ ;  /* 0x000000f4001c7210 */ /* 0x080fe20007fbe0ff */
[----:B------:R-:W-:Y:S01]  /*f5a0*/  IMAD.MOV.U32 R193, RZ, RZ, R31 ;  /* 0x000000ffffc17224 */ /* 0x000fe200078e001f */
[-C--:B------:R-:W-:Y:S01]  /*f5b0*/  LEA.HI.X.SX32 R31, R12, R245.reuse, 0x2, P2 ;  /* 0x000000f50c1f7211 */ /* 0x080fe200010f16ff */
[----:B------:R-:W-:Y:S02]  /*f5c0*/  IMAD.MOV.U32 R196, RZ, RZ, R189 ;  /* 0x000000ffffc47224 */ /* 0x000fe400078e00bd */
[----:B------:R-:W-:Y:S01]  /*f5d0*/  IMAD.MOV.U32 R189, RZ, RZ, R29 ;  /* 0x000000ffffbd7224 */ /* 0x000fe200078e001d */
[-C--:B------:R-:W-:Y:S01]  /*f5e0*/  LEA.HI.X.SX32 R29, R13, R245.reuse, 0x2, P5 ;  /* 0x000000f50d1d7211 */ /* 0x080fe200028f16ff */
[----:B------:R-:W-:Y:S01]  /*f5f0*/  STL [R1+0x14b8], R252 ;  /* 0x0014b8fc01007387 */ /* 0x000fe20000100800 */
[C---:B------:R-:W-:Y:S01]  /*f600*/  IMAD R15, R215.reuse, 0x5, RZ ;  /* 0x00000005d70f7824 */ /* 0x040fe200078e02ff */
[----:B------:R-:W-:Y:S01]  /*f610*/  IADD3 R250, P2, R2, R244, RZ ;  /* 0x000000f402fa7210 */ /* 0x000fe20007f5e0ff */
[C---:B------:R-:W-:Y:S01]  /*f620*/  IMAD R3, R215.reuse, 0x18, RZ ;  /* 0x00000018d7037824 */ /* 0x040fe200078e02ff */
[----:B------:R1:W-:Y:S01]  /*f630*/  STL.64 [R1+0x120], R30 ;  /* 0x0001201e01007387 */ /* 0x0003e20000100a00 */
[----:B------:R-:W-:Y:S01]  /*f640*/  IMAD R4, R215, 0x1c, RZ ;  /* 0x0000001cd7047824 */ /* 0x000fe200078e02ff */
[----:B------:R-:W-:Y:S01]  /*f650*/  MOV R12, R250 ;  /* 0x000000fa000c7202 */ /* 0x000fe20000000f00 */
[----:B------:R-:W-:Y:S01]  /*f660*/  IMAD.MOV.U32 R13, RZ, RZ, R251 ;  /* 0x000000ffff0d7224 */ /* 0x000fe200078e00fb */
[----:B------:R-:W-:Y:S01]  /*f670*/  LEA.HI.X.SX32 R13, R15, R245, 0x2, P2 ;  /* 0x000000f50f0d7211 */ /* 0x000fe200010f16ff */
[C---:B------:R-:W-:Y:S01]  /*f680*/  IMAD R16, R215.reuse, 0x6, RZ ;  /* 0x00000006d7107824 */ /* 0x040fe200078e02ff */
[----:B------:R-:W-:Y:S01]  /*f690*/  IADD3 R12, P2, R4, R244, RZ ;  /* 0x000000f4040c7210 */ /* 0x000fe20007f5e0ff */
[C---:B------:R-:W-:Y:S01]  /*f6a0*/  IMAD R17, R215.reuse, 0x7, RZ ;  /* 0x00000007d7117824 */ /* 0x040fe200078e02ff */
[----:B-1----:R-:W2:Y:S04]  /*f6b0*/  LDL.LU.64 R30, [R1+0x15b8] ;  /* 0x0015b800011e7983 */ /* 0x002ea80000300a00 */
[----:B------:R1:W-:Y:S01]  /*f6c0*/  STL.64 [R1+0x118], R28 ;  /* 0x0001181c01007387 */ /* 0x0003e20000100a00 */
[----:B------:R-:W-:-:S03]  /*f6d0*/  IMAD R5, R215, 0x24, RZ ;  /* 0x00000024d7057824 */ /* 0x000fc600078e02ff */
[----:B-1----:R-:W3:Y:S04]  /*f6e0*/  LDL.LU.64 R28, [R1+0x15b0] ;  /* 0x0015b000011c7983 */ /* 0x002ee80000300a00 */
[----:B------:R1:W-:Y:S04]  /*f6f0*/  STL [R1+0x108], R250 ;  /* 0x000108fa01007387 */ /* 0x0003e80000100800 */
[----:B------:R4:W-:Y:S01]  /*f700*/  STL [R1+0x10c], R13 ;  /* 0x00010c0d01007387 */ /* 0x0009e20000100800 */
[----:B-1----:R-:W-:-:S04]  /*f710*/  IADD3 R250, P5, R3, R244, RZ ;  /* 0x000000f403fa7210 */ /* 0x002fc80007fbe0ff */
[-C--:B------:R-:W-:Y:S02]  /*f720*/  LEA.HI.X.SX32 R251, R16, R245.reuse, 0x2, P5 ;  /* 0x000000f510fb7211 */ /* 0x080fe400028f16ff */
[----:B----4-:R-:W-:Y:S01]  /*f730*/  LEA.HI.X.SX32 R13, R17, R245, 0x2, P2 ;  /* 0x000000f5110d7211 */ /* 0x010fe200010f16ff */
[C---:B------:R-:W-:Y:S02]  /*f740*/  IMAD.SHL.U32 R18, R215.reuse, 0x8, RZ ;  /* 0x00000008d7127824 */ /* 0x040fe400078e00ff */
[----:B------:R1:W-:Y:S01]  /*f750*/  STL.64 [R1+0x100], R250 ;  /* 0x000100fa01007387 */ /* 0x0003e20000100a00 */
[----:B------:R-:W-:-:S03]  /*f760*/  IMAD R19, R215, 0x9, RZ ;  /* 0x00000009d7137824 */ /* 0x000fc600078e02ff */
[----:B------:R4:W-:Y:S01]  /*f770*/  STL.64 [R1+0xf8], R12 ;  /* 0x0000f80c01007387 */ /* 0x0009e20000100a00 */
[C---:B------:R-:W-:Y:S01]  /*f780*/  IMAD R6, R215.reuse, 0x28, RZ ;  /* 0x00000028d7067824 */ /* 0x040fe200078e02ff */
[-C--:B-1----:R-:W-:Y:S02]  /*f790*/  LEA R250, P5, R215, R244.reuse, 0x5 ;  /* 0x000000f4d7fa7211 */ /* 0x082fe400078a28ff */
[-C--:B----4-:R-:W-:Y:S02]  /*f7a0*/  IADD3 R12, P2, R5, R244.reuse, RZ ;  /* 0x000000f4050c7210 */ /* 0x090fe40007f5e0ff */
[-C--:B------:R-:W-:Y:S01]  /*f7b0*/  LEA.HI.X.SX32 R251, R18, R245.reuse, 0x2, P5 ;  /* 0x000000f512fb7211 */ /* 0x080fe200028f16ff */
[----:B------:R-:W-:Y:S01]  /*f7c0*/  IMAD R8, R215, 0x2c, RZ ;  /* 0x0000002cd7087824 */ /* 0x000fe200078e02ff */
[----:B------:R-:W-:Y:S01]  /*f7d0*/  LEA.HI.X.SX32 R13, R19, R245, 0x2, P2 ;  /* 0x000000f5130d7211 */ /* 0x000fe200010f16ff */
[C---:B------:R-:W-:Y:S01]  /*f7e0*/  IMAD R20, R215.reuse, 0xa, RZ ;  /* 0x0000000ad7147824 */ /* 0x040fe200078e02ff */
[----:B------:R-:W-:Y:S01]  /*f7f0*/  IADD3 R16, P5, R6, R244, RZ ;  /* 0x000000f406107210 */ /* 0x000fe20007fbe0ff */
[----:B------:R-:W-:Y:S01]  /*f800*/  STL.64 [R1+0xf0], R250 ;  /* 0x0000f0fa01007387 */ /* 0x000fe20000100a00 */
[----:B------:R-:W-:-:S03]  /*f810*/  IMAD R21, R215, 0xb, RZ ;  /* 0x0000000bd7157824 */ /* 0x000fc600078e02ff */
[----:B------:R1:W-:Y:S01]  /*f820*/  STL.64 [R1+0xe8], R12 ;  /* 0x0000e80c01007387 */ /* 0x0003e20000100a00 */
[----:B------:R-:W-:Y:S01]  /*f830*/  LEA.HI.X.SX32 R17, R20, R245, 0x2, P5 ;  /* 0x000000f514117211 */ /* 0x000fe200028f16ff */
[C---:B------:R-:W-:Y:S02]  /*f840*/  IMAD R9, R215.reuse, 0x30, RZ ;  /* 0x00000030d7097824 */ /* 0x040fe400078e02ff */
[----:B------:R-:W-:Y:S01]  /*f850*/  IMAD R10, R215, 0x34, RZ ;  /* 0x00000034d70a7824 */ /* 0x000fe200078e02ff */
[----:B-1----:R-:W-:-:S04]  /*f860*/  IADD3 R12, P2, R8, R244, RZ ;  /* 0x000000f4080c7210 */ /* 0x002fc80007f5e0ff */
[----:B------:R-:W-:Y:S01]  /*f870*/  LEA.HI.X.SX32 R13, R21, R245, 0x2, P2 ;  /* 0x000000f5150d7211 */ /* 0x000fe200010f16ff */
[----:B------:R1:W-:Y:S01]  /*f880*/  STL.64 [R1+0xe0], R16 ;  /* 0x0000e01001007387 */ /* 0x0003e20000100a00 */
[----:B------:R-:W-:-:S03]  /*f890*/  IMAD R22, R215, 0xd, RZ ;  /* 0x0000000dd7167824 */ /* 0x000fc600078e02ff */
[----:B------:R4:W-:Y:S01]  /*f8a0*/  STL.64 [R1+0xd8], R12 ;  /* 0x0000d80c01007387 */ /* 0x0009e20000100a00 */
[----:B------:R-:W-:Y:S01]  /*f8b0*/  IMAD R11, R215, 0x38, RZ ;  /* 0x00000038d70b7824 */ /* 0x000fe200078e02ff */
[-C--:B-1----:R-:W-:Y:S02]  /*f8c0*/  IADD3 R16, P5, R9, R244.reuse, RZ ;  /* 0x000000f409107210 */ /* 0x082fe40007fbe0ff */
[----:B----4-:R-:W-:Y:S02]  /*f8d0*/  IADD3 R12, P2, R10, R244, RZ ;  /* 0x000000f40a0c7210 */ /* 0x010fe40007f5e0ff */
[-C--:B------:R-:W-:Y:S01]  /*f8e0*/  LEA.HI.X.SX32 R17, R0, R245.reuse, 0x2, P5 ;  /* 0x000000f500117211 */ /* 0x080fe200028f16ff */
[C---:B------:R-:W-:Y:S01]  /*f8f0*/  IMAD R14, R215.reuse, 0x3c, RZ ;  /* 0x0000003cd70e7824 */ /* 0x040fe200078e02ff */
[----:B------:R-:W-:Y:S01]  /*f900*/  LEA.HI.X.SX32 R13, R22, R245, 0x2, P2 ;  /* 0x000000f5160d7211 */ /* 0x000fe200010f16ff */
[C---:B------:R-:W-:Y:S02]  /*f910*/  IMAD R23, R215.reuse, 0xe, RZ ;  /* 0x0000000ed7177824 */ /* 0x040fe400078e02ff */
[----:B------:R1:W-:Y:S01]  /*f920*/  STL.64 [R1+0xd0], R16 ;  /* 0x0000d01001007387 */ /* 0x0003e20000100a00 */
[----:B------:R-:W-:-:S03]  /*f930*/  IMAD R24, R215, 0xf, RZ ;  /* 0x0000000fd7187824 */ /* 0x000fc600078e02ff */
[----:B------:R4:W-:Y:S01]  /*f940*/  STL.64 [R1+0xc8], R12 ;  /* 0x0000c80c01007387 */ /* 0x0009e20000100a00 */
[----:B------:R-:W-:Y:S01]  /*f950*/  IMAD R134, R215, 0x44, RZ ;  /* 0x00000044d7867824 */ /* 0x000fe200078e02ff */
[-C--:B-1----:R-:W-:Y:S02]  /*f960*/  IADD3 R16, P5, R11, R244.reuse, RZ ;  /* 0x000000f40b107210 */ /* 0x082fe40007fbe0ff */
[----:B----4-:R-:W-:Y:S02]  /*f970*/  IADD3 R12, P2, R14, R244, RZ ;  /* 0x000000f40e0c7210 */ /* 0x010fe40007f5e0ff */
[-C--:B------:R-:W-:Y:S02]  /*f980*/  LEA.HI.X.SX32 R17, R23, R245.reuse, 0x2, P5 ;  /* 0x000000f517117211 */ /* 0x080fe400028f16ff */
[----:B------:R-:W-:Y:S01]  /*f990*/  LEA.HI.X.SX32 R13, R24, R245, 0x2, P2 ;  /* 0x000000f5180d7211 */ /* 0x000fe200010f16ff */
[C---:B------:R-:W-:Y:S02]  /*f9a0*/  IMAD.SHL.U32 R25, R215.reuse, 0x10, RZ ;  /* 0x00000010d7197824 */ /* 0x040fe400078e00ff */
[----:B------:R1:W-:Y:S01]  /*f9b0*/  STL.64 [R1+0xc0], R16 ;  /* 0x0000c01001007387 */ /* 0x0003e20000100a00 */
[----:B------:R-:W-:-:S03]  /*f9c0*/  IMAD R27, R215, 0x11, RZ ;  /* 0x00000011d71b7824 */ /* 0x000fc600078e02ff */
[----:B------:R4:W-:Y:S01]  /*f9d0*/  STL.64 [R1+0xb8], R12 ;  /* 0x0000b80c01007387 */ /* 0x0009e20000100a00 */
[C---:B------:R-:W-:Y:S01]  /*f9e0*/  IMAD R135, R215.reuse, 0x48, RZ ;  /* 0x00000048d7877824 */ /* 0x040fe200078e02ff */
[-C--:B-1----:R-:W-:Y:S02]  /*f9f0*/  LEA R16, P5, R215, R244.reuse, 0x6 ;  /* 0x000000f4d7107211 */ /* 0x082fe400078a30ff */
[----:B----4-:R-:W-:Y:S02]  /*fa00*/  IADD3 R12, P2, R134, R244, RZ ;  /* 0x000000f4860c7210 */ /* 0x010fe40007f5e0ff */
[-C--:B------:R-:W-:Y:S01]  /*fa10*/  LEA.HI.X.SX32 R17, R25, R245.reuse, 0x2, P5 ;  /* 0x000000f519117211 */ /* 0x080fe200028f16ff */
[----:B------:R-:W-:Y:S01]  /*fa20*/  IMAD R137, R215, 0x4c, RZ ;  /* 0x0000004cd7897824 */ /* 0x000fe200078e02ff */
[----:B------:R-:W-:Y:S01]  /*fa30*/  LEA.HI.X.SX32 R13, R27, R245, 0x2, P2 ;  /* 0x000000f51b0d7211 */ /* 0x000fe200010f16ff */
[C---:B------:R-:W-:Y:S02]  /*fa40*/  IMAD R142, R215.reuse, 0x12, RZ ;  /* 0x00000012d78e7824 */ /* 0x040fe400078e02ff */
[----:B------:R1:W-:Y:S01]  /*fa50*/  STL.64 [R1+0xb0], R16 ;  /* 0x0000b01001007387 */ /* 0x0003e20000100a00 */
[----:B------:R-:W-:-:S03]  /*fa60*/  IMAD R143, R215, 0x13, RZ ;  /* 0x00000013d78f7824 */ /* 0x000fc600078e02ff */
[----:B------:R4:W-:Y:S01]  /*fa70*/  STL.64 [R1+0xa8], R12 ;  /* 0x0000a80c01007387 */ /* 0x0009e20000100a00 */
[----:B------:R-:W-:Y:S01]  /*fa80*/  IMAD R138, R215, 0x50, RZ ;  /* 0x00000050d78a7824 */ /* 0x000fe200078e02ff */
[-C--:B-1----:R-:W-:Y:S02]  /*fa90*/  IADD3 R16, P5, R135, R244.reuse, RZ ;  /* 0x000000f487107210 */ /* 0x082fe40007fbe0ff */
[-C--:B----4-:R-:W-:Y:S02]  /*faa0*/  IADD3 R12, P2, R137, R244.reuse, RZ ;  /* 0x000000f4890c7210 */ /* 0x090fe40007f5e0ff */
[-C--:B------:R-:W-:Y:S01]  /*fab0*/  LEA.HI.X.SX32 R17, R142, R245.reuse, 0x2, P5 ;  /* 0x000000f58e117211 */ /* 0x080fe200028f16ff */
[----:B------:R-:W-:Y:S01]  /*fac0*/  IMAD R139, R215, 0x54, RZ ;  /* 0x00000054d78b7824 */ /* 0x000fe200078e02ff */
[----:B------:R-:W-:Y:S01]  /*fad0*/  LEA.HI.X.SX32 R13, R143, R245, 0x2, P2 ;  /* 0x000000f58f0d7211 */ /* 0x000fe200010f16ff */
[C---:B------:R-:W-:Y:S02]  /*fae0*/  IMAD R144, R215.reuse, 0x15, RZ ;  /* 0x00000015d7907824 */ /* 0x040fe400078e02ff */
[----:B------:R1:W-:Y:S04]  /*faf0*/  STL.64 [R1+0xa0], R16 ;  /* 0x0000a01001007387 */ /* 0x0003e80000100a00 */
[----:B------:R4:W-:Y:S01]  /*fb00*/  STL.64 [R1+0x98], R12 ;  /* 0x0000980c01007387 */ /* 0x0009e20000100a00 */
[----:B------:R-:W-:Y:S01]  /*fb10*/  IMAD R140, R215, 0x58, RZ ;  /* 0x00000058d78c7824 */ /* 0x000fe200078e02ff */
[----:B-1----:R-:W-:-:S02]  /*fb20*/  IADD3 R16, P5, R138, R244, RZ ;  /* 0x000000f48a107210 */ /* 0x002fc40007fbe0ff */
        /* <DEDUP_REMOVED lines=12> */
[C---:B------:R-:W-:Y:S01]  /*fbf0*/  IMAD R211, R215.reuse, 0x64, RZ ;  /* 0x00000064d7d37824 */ /* 0x040fe200078e02ff */
[----:B------:R-:W-:Y:S01]  /*fc00*/  LEA.HI.X.SX32 R13, R146, R245, 0x2, P2 ;  /* 0x000000f5920d7211 */ /* 0x000fe200010f16ff */
[C---:B------:R-:W-:Y:S02]  /*fc10*/  IMAD R147, R215.reuse, 0x19, RZ ;  /* 0x00000019d7937824 */ /* 0x040fe400078e02ff */
[----:B------:R1:W-:Y:S04]  /*fc20*/  STL.64 [R1+0x80], R16 ;  /* 0x0000801001007387 */ /* 0x0003e80000100a00 */
[----:B------:R4:W-:Y:S01]  /*fc30*/  STL.64 [R1+0x78], R12 ;  /* 0x0000780c01007387 */ /* 0x0009e20000100a00 */
[----:B------:R-:W-:Y:S01]  /*fc40*/  IMAD R207, R215, 0x6c, RZ ;  /* 0x0000006cd7cf7824 */ /* 0x000fe200078e02ff */
[----:B-1----:R-:W-:-:S02]  /*fc50*/  IADD3 R16, P5, R213, R244, RZ ;  /* 0x000000f4d5107210 */ /* 0x002fc40007fbe0ff */
[----:B----4-:R-:W-:Y:S02]  /*fc60*/  IADD3 R12, P2, R211, R244, RZ ;  /* 0x000000f4d30c7210 */ /* 0x010fe40007f5e0ff */
[-C--:B------:R-:W-:Y:S02]  /*fc70*/  LEA.HI.X.SX32 R17, R3, R245.reuse, 0x2, P5 ;  /* 0x000000f503117211 */ /* 0x080fe400028f16ff */
[----:B------:R-:W-:Y:S01]  /*fc80*/  LEA.HI.X.SX32 R13, R147, R245, 0x2, P2 ;  /* 0x000000f5930d7211 */ /* 0x000fe200010f16ff */
[C---:B------:R-:W-:Y:S02]  /*fc90*/  IMAD R209, R215.reuse, 0x68, RZ ;  /* 0x00000068d7d17824 */ /* 0x040fe400078e02ff */
[----:B------:R1:W-:Y:S01]  /*fca0*/  STL.64 [R1+0x70], R16 ;  /* 0x0000701001007387 */ /* 0x0003e20000100a00 */
[----:B------:R-:W-:-:S03]  /*fcb0*/  IMAD R149, R215, 0x1b, RZ ;  /* 0x0000001bd7957824 */ /* 0x000fc600078e02ff */
[----:B------:R4:W-:Y:S01]  /*fcc0*/  STL.64 [R1+0x68], R12 ;  /* 0x0000680c01007387 */ /* 0x0009e20000100a00 */
[C---:B------:R-:W-:Y:S02]  /*fcd0*/  IMAD R148, R215.reuse, 0x1a, RZ ;  /* 0x0000001ad7947824 */ /* 0x040fe400078e02ff */
[C---:B------:R-:W-:Y:S02]  /*fce0*/  IMAD R205, R215.reuse, 0x70, RZ ;  /* 0x00000070d7cd7824 */ /* 0x040fe400078e02ff */
[----:B------:R-:W-:Y:S01]  /*fcf0*/  IMAD R203, R215, 0x74, RZ ;  /* 0x00000074d7cb7824 */ /* 0x000fe200078e02ff */
[-C--:B-1----:R-:W-:Y:S02]  /*fd00*/  IADD3 R16, P5, R209, R244.reuse, RZ ;  /* 0x000000f4d1107210 */ /* 0x082fe40007fbe0ff */
[----:B----4-:R-:W-:-:S04]  /*fd10*/  IADD3 R12, P2, R207, R244, RZ ;  /* 0x000000f4cf0c7210 */ /* 0x010fc80007f5e0ff */
[-C--:B------:R-:W-:Y:S01]  /*fd20*/  LEA.HI.X.SX32 R13, R149, R245.reuse, 0x2, P2 ;  /* 0x000000f5950d7211 */ /* 0x080fe200010f16ff */
[----:B------:R-:W-:Y:S01]  /*fd30*/  IMAD R150, R215, 0x1d, RZ ;  /* 0x0000001dd7967824 */ /* 0x000fe200078e02ff */
[-C--:B------:R-:W-:Y:S02]  /*fd40*/  LEA.HI.X.SX32 R17, R148, R245.reuse, 0x2, P5 ;  /* 0x000000f594117211 */ /* 0x080fe400028f16ff */
[-C--:B------:R-:W-:Y:S01]  /*fd50*/  IADD3 R2, P5, R205, R244.reuse, RZ ;  /* 0x000000f4cd027210 */ /* 0x080fe20007fbe0ff */
[----:B------:R1:W-:Y:S01]  /*fd60*/  STL.64 [R1+0x58], R12 ;  /* 0x0000580c01007387 */ /* 0x0003e20000100a00 */
[C---:B------:R-:W-:Y:S02]  /*fd70*/  IMAD R201, R215.reuse, 0x78, RZ ;  /* 0x00000078d7c97824 */ /* 0x040fe400078e02ff */
[----:B------:R-:W-:Y:S01]  /*fd80*/  LEA.HI.X.SX32 R3, R4, R245, 0x2, P5 ;  /* 0x000000f504037211 */ /* 0x000fe200028f16ff */
[----:B------:R-:W-:Y:S01]  /*fd90*/  IMAD R199, R215, 0x7c, RZ ;  /* 0x0000007cd7c77824 */ /* 0x000fe200078e02ff */
[----:B------:R-:W-:Y:S01]  /*fda0*/  STL.64 [R1+0x60], R16 ;  /* 0x0000601001007387 */ /* 0x000fe20000100a00 */
[----:B-1----:R-:W-:-:S04]  /*fdb0*/  IADD3 R12, P2, R203, R244, RZ ;  /* 0x000000f4cb0c7210 */ /* 0x002fc80007f5e0ff */
[----:B------:R-:W-:Y:S01]  /*fdc0*/  LEA.HI.X.SX32 R13, R150, R245, 0x2, P2 ;  /* 0x000000f5960d7211 */ /* 0x000fe200010f16ff */
[C---:B------:R-:W-:Y:S01]  /*fdd0*/  IMAD R151, R215.reuse, 0x1e, RZ ;  /* 0x0000001ed7977824 */ /* 0x040fe200078e02ff */
[----:B------:R1:W-:Y:S01]  /*fde0*/  STL.64 [R1+0x50], R2 ;  /* 0x0000500201007387 */ /* 0x0003e20000100a00 */
[----:B------:R-:W-:-:S03]  /*fdf0*/  IMAD R153, R215, 0x1f, RZ ;  /* 0x0000001fd7997824 */ /* 0x000fc600078e02ff */
[----:B------:R4:W-:Y:S01]  /*fe00*/  STL.64 [R1+0x48], R12 ;  /* 0x0000480c01007387 */ /* 0x0009e20000100a00 */
[----:B------:R-:W-:Y:S01]  /*fe10*/  IMAD.MOV.U32 R143, RZ, RZ, c[0x0][0x188] ;  /* 0x00006200ff8f7624 */ /* 0x000fe200078e00ff */
[-C--:B-1----:R-:W-:Y:S02]  /*fe20*/  IADD3 R2, P5, R201, R244.reuse, RZ ;  /* 0x000000f4c9027210 */ /* 0x082fe40007fbe0ff */
[----:B----4-:R-:W-:Y:S02]  /*fe30*/  IADD3 R12, P2, R199, R244, RZ ;  /* 0x000000f4c70c7210 */ /* 0x010fe40007f5e0ff */
[-C--:B------:R-:W-:Y:S01]  /*fe40*/  LEA.HI.X.SX32 R3, R151, R245.reuse, 0x2, P5 ;  /* 0x000000f597037211 */ /* 0x080fe200028f16ff */
[----:B------:R-:W-:Y:S01]  /*fe50*/  IMAD R152, R215, 0x84, RZ ;  /* 0x00000084d7987824 */ /* 0x000fe200078e02ff */
[----:B------:R-:W-:Y:S01]  /*fe60*/  LEA.HI.X.SX32 R13, R153, R245, 0x2, P2 ;  /* 0x000000f5990d7211 */ /* 0x000fe200010f16ff */
[C---:B------:R-:W-:Y:S02]  /*fe70*/  IMAD.SHL.U32 R155, R215.reuse, 0x20, RZ ;  /* 0x00000020d79b7824 */ /* 0x040fe400078e00ff */
[----:B------:R1:W-:Y:S01]  /*fe80*/  STL.64 [R1+0x40], R2 ;  /* 0x0000400201007387 */ /* 0x0003e20000100a00 */
[----:B------:R-:W-:-:S03]  /*fe90*/  IMAD R157, R215, 0x21, RZ ;  /* 0x00000021d79d7824 */ /* 0x000fc600078e02ff */
[----:B------:R4:W-:Y:S01]  /*fea0*/  STL.64 [R1+0x38], R12 ;  /* 0x0000380c01007387 */ /* 0x0009e20000100a00 */
[----:B------:R-:W-:Y:S01]  /*feb0*/  IMAD R154, R215, 0x88, RZ ;  /* 0x00000088d79a7824 */ /* 0x000fe200078e02ff */
        /* <DEDUP_REMOVED lines=14> */
[C---:B------:R-:W-:Y:S02]  /*ffa0*/  IMAD R163, R215.reuse, 0x25, RZ ;  /* 0x00000025d7a37824 */ /* 0x040fe400078e02ff */
[----:B------:R-:W-:Y:S01]  /*ffb0*/  STL.64 [R1+0x20], R2 ;  /* 0x0000200201007387 */ /* 0x000fe20000100a00 */
[----:B------:R-:W-:-:S03]  /*ffc0*/  IMAD R246, R215, 0x9c, RZ ;  /* 0x0000009cd7f67824 */ /* 0x000fc600078e02ff */
[----:B------:R1:W-:Y:S01]  /*ffd0*/  STL.64 [R1+0x18], R12 ;  /* 0x0000180c01007387 */ /* 0x0003e20000100a00 */
[C---:B------:R-:W-:Y:S02]  /*ffe0*/  IMAD R165, R215.reuse, 0x27, RZ ;  /* 0x00000027d7a57824 */ /* 0x040fe400078e02ff */
[----:B------:R-:W-:Y:S01]  /*fff0*/  IMAD R242, R215, 0xa4, RZ ;  /* 0x000000a4d7f27824 */ /* 0x000fe200078e02ff */
[----:B-1----:R-:W-:-:S04]  /*10000*/  IADD3 R12, P2, R160, R244, RZ ;  /* 0x000000f4a00c7210 */ /* 0x002fc80007f5e0ff */
[-C--:B------:R-:W-:Y:S02]  /*10010*/  LEA.HI.X.SX32 R13, R163, R245.reuse, 0x2, P2 ;  /* 0x000000f5a30d7211 */ /* 0x080fe400010f16ff */
[-C--:B------:R-:W-:Y:S01]  /*10020*/  IADD3 R246, P2, R246, R244.reuse, RZ ;  /* 0x000000f4f6f67210 */ /* 0x080fe20007f5e0ff */
[C---:B------:R-:W-:Y:S02]  /*10030*/  IMAD R166, R215.reuse, 0x29, RZ ;  /* 0x00000029d7a67824 */ /* 0x040fe400078e02ff */
[----:B------:R-:W-:Y:S01]  /*10040*/  IMAD R240, R215, 0xa8, RZ ;  /* 0x000000a8d7f07824 */ /* 0x000fe200078e02ff */
[-C--:B------:R-:W-:Y:S02]  /*10050*/  LEA.HI.X.SX32 R247, R165, R245.reuse, 0x2, P2 ;  /* 0x000000f5a5f77211 */ /* 0x080fe400010f16ff */
[----:B------:R-:W-:Y:S01]  /*10060*/  IADD3 R242, P2, R242, R244, RZ ;  /* 0x000000f4f2f27210 */ /* 0x000fe20007f5e0ff */
[C---:B------:R-:W-:Y:S02]  /*10070*/  IMAD R167, R215.reuse, 0x2a, RZ ;  /* 0x0000002ad7a77824 */ /* 0x040fe400078e02ff */
[----:B------:R-:W-:Y:S01]  /*10080*/  IMAD R238, R215, 0xac, RZ ;  /* 0x000000acd7ee7824 */ /* 0x000fe200078e02ff */
[----:B------:R-:W-:-:S02]  /*10090*/  LEA.HI.X.SX32 R243, R166, R245, 0x2, P2 ;  /* 0x000000f5a6f37211 */ /* 0x000fc400010f16ff */
[-C--:B------:R-:W-:Y:S01]  /*100a0*/  IADD3 R240, P2, R240, R244.reuse, RZ ;  /* 0x000000f4f0f07210 */ /* 0x080fe20007f5e0ff */
[C---:B------:R-:W-:Y:S02]  /*100b0*/  IMAD R168, R215.reuse, 0x2b, RZ ;  /* 0x0000002bd7a87824 */ /* 0x040fe400078e02ff */
[----:B------:R-:W-:Y:S01]  /*100c0*/  IMAD R236, R215, 0xb0, RZ ;  /* 0x000000b0d7ec7824 */ /* 0x000fe200078e02ff */
[----:B------:R-:W-:Y:S02]  /*100d0*/  LEA.HI.X.SX32 R241, R167, R245, 0x2, P2 ;  /* 0x000000f5a7f17211 */ /* 0x000fe400010f16ff */
[----:B------:R-:W-:Y:S01]  /*100e0*/  IADD3 R238, P2, R238, R244, RZ ;  /* 0x000000f4eeee7210 */ /* 0x000fe20007f5e0ff */
[----:B------:R-:W-:-:S03]  /*100f0*/  IMAD R234, R215, 0xb4, RZ ;  /* 0x000000b4d7ea7824 */ /* 0x000fc600078e02ff */
[-C--:B------:R-:W-:Y:S02]  /*10100*/  LEA.HI.X.SX32 R239, R168, R245.reuse, 0x2, P2 ;  /* 0x000000f5a8ef7211 */ /* 0x080fe400010f16ff */
[-C--:B------:R-:W-:Y:S01]  /*10110*/  IADD3 R236, P2, R236, R244.reuse, RZ ;  /* 0x000000f4ecec7210 */ /* 0x080fe20007f5e0ff */
[C---:B------:R-:W-:Y:S02]  /*10120*/  IMAD R169, R215.reuse, 0x2d, RZ ;  /* 0x0000002dd7a97824 */ /* 0x040fe400078e02ff */
[C---:B------:R-:W-:Y:S01]  /*10130*/  IMAD R232, R215.reuse, 0xb8, RZ ;  /* 0x000000b8d7e87824 */ /* 0x040fe200078e02ff */
[-C--:B------:R-:W-:Y:S02]  /*10140*/  LEA.HI.X.SX32 R237, R8, R245.reuse, 0x2, P2 ;  /* 0x000000f508ed7211 */ /* 0x080fe400010f16ff */
[----:B------:R-:W-:Y:S01]  /*10150*/  IADD3 R234, P2, R234, R244, RZ ;  /* 0x000000f4eaea7210 */ /* 0x000fe20007f5e0ff */
[C---:B------:R-:W-:Y:S02]  /*10160*/  IMAD R170, R215.reuse, 0x2e, RZ ;  /* 0x0000002ed7aa7824 */ /* 0x040fe400078e02ff */
[----:B------:R-:W-:Y:S01]  /*10170*/  IMAD R230, R215, 0xbc, RZ ;  /* 0x000000bcd7e67824 */ /* 0x000fe200078e02ff */
[----:B------:R-:W-:-:S02]  /*10180*/  LEA.HI.X.SX32 R235, R169, R245, 0x2, P2 ;  /* 0x000000f5a9eb7211 */ /* 0x000fc400010f16ff */
[-C--:B------:R-:W-:Y:S01]  /*10190*/  IADD3 R232, P2, R232, R244.reuse, RZ ;  /* 0x000000f4e8e87210 */ /* 0x080fe20007f5e0ff */
[C---:B------:R-:W-:Y:S02]  /*101a0*/  IMAD R171, R215.reuse, 0x2f, RZ ;  /* 0x0000002fd7ab7824 */ /* 0x040fe400078e02ff */
[C---:B------:R-:W-:Y:S01]  /*101b0*/  IMAD R228, R215.reuse, 0xc0, RZ ;  /* 0x000000c0d7e47824 */ /* 0x040fe200078e02ff */
[----:B------:R-:W-:Y:S02]  /*101c0*/  LEA.HI.X.SX32 R233, R170, R245, 0x2, P2 ;  /* 0x000000f5aae97211 */ /* 0x000fe400010f16ff */
[----:B------:R-:W-:Y:S01]  /*101d0*/  IADD3 R230, P2, R230, R244, RZ ;  /* 0x000000f4e6e67210 */ /* 0x000fe20007f5e0ff */
[----:B------:R-:W-:-:S03]  /*101e0*/  IMAD R226, R215, 0xc4, RZ ;  /* 0x000000c4d7e27824 */ /* 0x000fc600078e02ff */
        /* <DEDUP_REMOVED lines=20> */
[-C--:B------:R-:W-:Y:S01]  /*10330*/  IADD3 R218, P2, R218, R244.reuse, RZ ;  /* 0x000000f4dada7210 */ /* 0x080fe20007f5e0ff */
[C---:B------:R-:W-:Y:S02]  /*10340*/  IMAD R158, R215.reuse, 0x90, RZ ;  /* 0x00000090d79e7824 */ /* 0x040fe400078e02ff */
[----:B------:R-:W-:Y:S01]  /*10350*/  IMAD R176, R215, 0x36, RZ ;  /* 0x00000036d7b07824 */ /* 0x000fe200078e02ff */
[-C--:B------:R-:W-:Y:S01]  /*10360*/  LEA.HI.X.SX32 R219, R175, R245.reuse, 0x2, P2 ;  /* 0x000000f5afdb7211 */ /* 0x080fe200010f16ff */
[C---:B------:R-:W-:Y:S01]  /*10370*/  IMAD R214, R215.reuse, 0xdc, RZ ;  /* 0x000000dcd7d67824 */ /* 0x040fe200078e02ff */
[-C--:B------:R-:W-:Y:S01]  /*10380*/  IADD3 R216, P2, R216, R244.reuse, RZ ;  /* 0x000000f4d8d87210 */ /* 0x080fe20007f5e0ff */
[C---:B------:R-:W-:Y:S01]  /*10390*/  IMAD R177, R215.reuse, 0x37, RZ ;  /* 0x00000037d7b17824 */ /* 0x040fe200078e02ff */
[----:B------:R-:W-:Y:S01]  /*103a0*/  IADD3 R2, P5, R158, R244, RZ ;  /* 0x000000f49e027210 */ /* 0x000fe20007fbe0ff */
[----:B------:R-:W-:Y:S01]  /*103b0*/  IMAD R212, R215, 0xe0, RZ ;  /* 0x000000e0d7d47824 */ /* 0x000fe200078e02ff */
[----:B------:R-:W-:-:S02]  /*103c0*/  LEA.HI.X.SX32 R217, R176, R245, 0x2, P2 ;  /* 0x000000f5b0d97211 */ /* 0x000fc400010f16ff */
[----:B------:R-:W-:Y:S01]  /*103d0*/  IADD3 R214, P2, R214, R244, RZ ;  /* 0x000000f4d6d67210 */ /* 0x000fe20007f5e0ff */
[----:B------:R-:W-:Y:S01]  /*103e0*/  IMAD.SHL.U32 R136, R215, 0x4, RZ ;  /* 0x00000004d7887824 */ /* 0x000fe200078e00ff */
[----:B------:R-:W-:Y:S01]  /*103f0*/  LEA.HI.X.SX32 R3, R5, R245, 0x2, P5 ;  /* 0x000000f505037211 */ /* 0x000fe200028f16ff */
[C---:B------:R-:W-:Y:S02]  /*10400*/  IMAD R164, R215.reuse, 0x26, RZ ;  /* 0x00000026d7a47824 */ /* 0x040fe400078e02ff */
[C---:B------:R-:W-:Y:S02]  /*10410*/  IMAD R162, R215.reuse, 0x98, RZ ;  /* 0x00000098d7a27824 */ /* 0x040fe400078e02ff */
[C---:B------:R-:W-:Y:S02]  /*10420*/  IMAD R248, R215.reuse, 0xa0, RZ ;  /* 0x000000a0d7f87824 */ /* 0x040fe400078e02ff */
[C---:B------:R-:W-:Y:S02]  /*10430*/  IMAD R178, R215.reuse, 0x39, RZ ;  /* 0x00000039d7b27824 */ /* 0x040fe400078e02ff */
[----:B------:R-:W-:-:S02]  /*10440*/  IMAD R210, R215, 0xe4, RZ ;  /* 0x000000e4d7d27824 */ /* 0x000fc400078e02ff */
[C---:B------:R-:W-:Y:S02]  /*10450*/  IMAD R179, R215.reuse, 0x3a, RZ ;  /* 0x0000003ad7b37824 */ /* 0x040fe400078e02ff */
        /* <DEDUP_REMOVED lines=10> */
[----:B------:R-:W-:-:S02]  /*10500*/  IMAD.SHL.U32 R184, R215, 0x40, RZ ;  /* 0x00000040d7b87824 */ /* 0x000fc400078e00ff */
[C---:B------:R-:W-:Y:S02]  /*10510*/  IMAD R185, R215.reuse, 0x41, RZ ;  /* 0x00000041d7b97824 */ /* 0x040fe400078e02ff */
[C---:B------:R-:W-:Y:S02]  /*10520*/  IMAD R194, R215.reuse, 0x104, RZ ;  /* 0x00000104d7c27824 */ /* 0x040fe400078e02ff */
[C---:B------:R-:W-:Y:S02]  /*10530*/  IMAD R186, R215.reuse, 0x42, RZ ;  /* 0x00000042d7ba7824 */ /* 0x040fe400078e02ff */
[C---:B------:R-:W-:Y:S02]  /*10540*/  IMAD R192, R215.reuse, 0x108, RZ ;  /* 0x00000108d7c07824 */ /* 0x040fe400078e02ff */
[C---:B------:R-:W-:Y:S02]  /*10550*/  IMAD R187, R215.reuse, 0x43, RZ ;  /* 0x00000043d7bb7824 */ /* 0x040fe400078e02ff */
[----:B------:R-:W-:-:S02]  /*10560*/  IMAD R190, R215, 0x10c, RZ ;  /* 0x0000010cd7be7824 */ /* 0x000fc400078e02ff */
[C---:B------:R-:W-:Y:S02]  /*10570*/  IMAD R188, R215.reuse, 0x110, RZ ;  /* 0x00000110d7bc7824 */ /* 0x040fe400078e02ff */
[----:B------:R-:W-:Y:S01]  /*10580*/  IMAD R252, R215, 0x66, RZ ;  /* 0x00000066d7fc7824 */ /* 0x000fe200078e02ff */
[-C--:B------:R-:W-:Y:S02]  /*10590*/  LEA.HI.X.SX32 R215, R177, R245.reuse, 0x2, P2 ;  /* 0x000000f5b1d77211 */ /* 0x080fe400010f16ff */
[-C--:B------:R-:W-:Y:S01]  /*105a0*/  IADD3 R212, P2, R212, R244.reuse, RZ ;  /* 0x000000f4d4d47210 */ /* 0x080fe20007f5e0ff */
[----:B------:R1:W-:Y:S03]  /*105b0*/  STL.64 [R1+0x10], R2 ;  /* 0x0000100201007387 */ /* 0x0003e60000100a00 */
[----:B------:R-:W-:Y:S02]  /*105c0*/  LEA.HI.X.SX32 R213, R11, R245, 0x2, P2 ;  /* 0x000000f50bd57211 */ /* 0x000fe400010f16ff */
[-C--:B------:R-:W-:Y:S01]  /*105d0*/  IADD3 R210, P2, R210, R244.reuse, RZ ;  /* 0x000000f4d2d27210 */ /* 0x080fe20007f5e0ff */
[----:B------:R-:W4:Y:S01]  /*105e0*/  S2R R199, SR_TID.X ;  /* 0x0000000000c77919 */ /* 0x000f220000002100 */
[----:B-1----:R-:W-:-:S02]  /*105f0*/  IADD3 R2, P5, R162, R244, RZ ;  /* 0x000000f4a2027210 */ /* 0x002fc40007fbe0ff */
[-C--:B------:R-:W-:Y:S02]  /*10600*/  LEA.HI.X.SX32 R211, R178, R245.reuse, 0x2, P2 ;  /* 0x000000f5b2d37211 */ /* 0x080fe400010f16ff */
[-C--:B------:R-:W-:Y:S02]  /*10610*/  LEA.HI.X.SX32 R3, R164, R245.reuse, 0x2, P5 ;  /* 0x000000f5a4037211 */ /* 0x080fe400028f16ff */
[-C--:B------:R-:W-:Y:S02]  /*10620*/  IADD3 R248, P5, R248, R244.reuse, RZ ;  /* 0x000000f4f8f87210 */ /* 0x080fe40007fbe0ff */
[-C--:B------:R-:W-:Y:S01]  /*10630*/  IADD3 R208, P2, R208, R244.reuse, RZ ;  /* 0x000000f4d0d07210 */ /* 0x080fe20007f5e0ff */
[----:B------:R-:W-:Y:S01]  /*10640*/  STL.64 [R1+0x8], R12 ;  /* 0x0000080c01007387 */ /* 0x000fe20000100a00 */
[-C--:B------:R-:W-:Y:S02]  /*10650*/  LEA.HI.X.SX32 R249, R6, R245.reuse, 0x2, P5 ;  /* 0x000000f506f97211 */ /* 0x080fe400028f16ff */
[----:B------:R-:W-:Y:S01]  /*10660*/  LEA.HI.X.SX32 R209, R179, R245, 0x2, P2 ;  /* 0x000000f5b3d17211 */ /* 0x000fe200010f16ff */
[----:B------:R-:W-:Y:S01]  /*10670*/  STL.64 [R1], R2 ;  /* 0x0000000201007387 */ /* 0x000fe20000100a00 */
[----:B------:R-:W-:-:S03]  /*10680*/  IADD3 R206, P2, R206, R244, RZ ;  /* 0x000000f4cece7210 */ /* 0x000fc60007f5e0ff */
[----:B------:R-:W-:Y:S01]  /*10690*/  STL.64 [R1+0x1458], R246 ;  /* 0x001458f601007387 */ /* 0x000fe20000100a00 */
[----:B------:R-:W-:-:S03]  /*106a0*/  LEA.HI.X.SX32 R207, R180, R245, 0x2, P2 ;  /* 0x000000f5b4cf7211 */ /* 0x000fc600010f16ff */
[----:B------:R-:W-:Y:S01]  /*106b0*/  STL [R1+0x14c0], R248 ;  /* 0x0014c0f801007387 */ /* 0x000fe20000100800 */
[----:B------:R-:W-:-:S03]  /*106c0*/  IADD3 R204, P2, R204, R244, RZ ;  /* 0x000000f4cccc7210 */ /* 0x000fc60007f5e0ff */
[----:B------:R-:W-:Y:S04]  /*106d0*/  STL [R1+0x14bc], R249 ;  /* 0x0014bcf901007387 */ /* 0x000fe80000100800 */
[----:B------:R-:W-:Y:S04]  /*106e0*/  STL.64 [R1+0x14b0], R242 ;  /* 0x0014b0f201007387 */ /* 0x000fe80000100a00 */
[----:B------:R-:W-:Y:S04]  /*106f0*/  STL.64 [R1+0x14a8], R240 ;  /* 0x0014a8f001007387 */ /* 0x000fe80000100a00 */
[----:B------:R-:W-:Y:S01]  /*10700*/  STL.64 [R1+0x1460], R238 ;  /* 0x001460ee01007387 */ /* 0x000fe20000100a00 */
[----:B------:R-:W-:-:S03]  /*10710*/  LEA.HI.X.SX32 R205, R14, R245, 0x2, P2 ;  /* 0x000000f50ecd7211 */ /* 0x000fc600010f16ff */
[----:B------:R-:W-:Y:S01]  /*10720*/  STL [R1+0x14c8], R236 ;  /* 0x0014c8ec01007387 */ /* 0x000fe20000100800 */
[----:B------:R-:W-:-:S03]  /*10730*/  IADD3 R202, P2, R202, R244, RZ ;  /* 0x000000f4caca7210 */ /* 0x000fc60007f5e0ff */
[----:B------:R-:W-:Y:S04]  /*10740*/  STL [R1+0x14c4], R237 ;  /* 0x0014c4ed01007387 */ /* 0x000fe80000100800 */
[----:B------:R-:W-:Y:S04]  /*10750*/  STL [R1+0x14d0], R234 ;  /* 0x0014d0ea01007387 */ /* 0x000fe80000100800 */
[----:B------:R-:W-:Y:S04]  /*10760*/  STL [R1+0x14cc], R235 ;  /* 0x0014cceb01007387 */ /* 0x000fe80000100800 */
[----:B------:R-:W-:Y:S01]  /*10770*/  STL [R1+0x14d8], R232 ;  /* 0x0014d8e801007387 */ /* 0x000fe20000100800 */
[----:B------:R-:W-:-:S03]  /*10780*/  LEA.HI.X.SX32 R203, R181, R245, 0x2, P2 ;  /* 0x000000f5b5cb7211 */ /* 0x000fc600010f16ff */
[----:B------:R-:W-:Y:S01]  /*10790*/  STL [R1+0x14d4], R233 ;  /* 0x0014d4e901007387 */ /* 0x000fe20000100800 */
[----:B------:R-:W-:-:S03]  /*107a0*/  IADD3 R200, P2, R200, R244, RZ ;  /* 0x000000f4c8c87210 */ /* 0x000fc60007f5e0ff */
[----:B------:R1:W-:Y:S04]  /*107b0*/  STL.64 [R1+0x1468], R230 ;  /* 0x001468e601007387 */ /* 0x0003e80000100a00 */
[----:B------:R-:W-:Y:S04]  /*107c0*/  STL [R1+0x14e0], R228 ;  /* 0x0014e0e401007387 */ /* 0x000fe80000100800 */
[----:B------:R-:W-:Y:S01]  /*107d0*/  STL [R1+0x14dc], R229 ;  /* 0x0014dce501007387 */ /* 0x000fe20000100800 */
[----:B----4-:R-:W-:-:S03]  /*107e0*/  LOP3.LUT R199, R199, 0x7f, RZ, 0xc0, !PT ;  /* 0x0000007fc7c77812 */ /* 0x010fc600078ec0ff */
[----:B------:R-:W-:Y:S01]  /*107f0*/  STL [R1+0x14e8], R226 ;  /* 0x0014e8e201007387 */ /* 0x000fe20000100800 */
[----:B------:R-:W-:-:S03]  /*10800*/  LEA.HI.X.SX32 R201, R182, R245, 0x2, P2 ;  /* 0x000000f5b6c97211 */ /* 0x000fc600010f16ff */
[----:B------:R-:W-:Y:S01]  /*10810*/  STL [R1+0x14e4], R227 ;  /* 0x0014e4e301007387 */ /* 0x000fe20000100800 */
[----:B------:R-:W-:-:S03]  /*10820*/  IADD3 R198, P2, R198, R244, RZ ;  /* 0x000000f4c6c67210 */ /* 0x000fc60007f5e0ff */
[----:B------:R-:W-:Y:S01]  /*10830*/  STL [R1+0x14f0], R224 ;  /* 0x0014f0e001007387 */ /* 0x000fe20000100800 */
[----:B-1----:R-:W-:-:S03]  /*10840*/  IMAD.MOV.U32 R231, RZ, RZ, c[0x0][0x188] ;  /* 0x00006200ffe77624 */ /* 0x002fc600078e00ff */
[----:B------:R-:W-:Y:S04]  /*10850*/  STL [R1+0x14ec], R225 ;  /* 0x0014ece101007387 */ /* 0x000fe80000100800 */
[----:B------:R-:W-:Y:S01]  /*10860*/  STL.64 [R1+0x1470], R222 ;  /* 0x001470de01007387 */ /* 0x000fe20000100a00 */
[----:B------:R-:W-:-:S03]  /*10870*/  IMAD R250, R199, c[0x0][0x18c], RZ ;  /* 0x00006300c7fa7a24 */ /* 0x000fc600078e02ff */
[----:B------:R-:W-:Y:S01]  /*10880*/  STL [R1+0x14f8], R220 ;  /* 0x0014f8dc01007387 */ /* 0x000fe20000100800 */
[----:B------:R-:W-:-:S03]  /*10890*/  IMAD R3, R196, c[0x0][0x190], RZ ;  /* 0x00006400c4037a24 */ /* 0x000fc600078e02ff */
[----:B------:R-:W-:Y:S01]  /*108a0*/  STL [R1+0x14f4], R221 ;  /* 0x0014f4dd01007387 */ /* 0x000fe20000100800 */
[----:B------:R-:W-:-:S03]  /*108b0*/  LEA.HI.X.SX32 R199, R183, R245, 0x2, P2 ;  /* 0x000000f5b7c77211 */ /* 0x000fc600010f16ff */
[----:B------:R-:W-:Y:S01]  /*108c0*/  STL [R1+0x1500], R218 ;  /* 0x001500da01007387 */ /* 0x000fe20000100800 */
[----:B------:R-:W-:-:S03]  /*108d0*/  LEA R196, P2, R231, R244, 0x8 ;  /* 0x000000f4e7c47211 */ /* 0x000fc600078440ff */
[----:B------:R-:W-:Y:S04]  /*108e0*/  STL [R1+0x14fc], R219 ;  /* 0x0014fcdb01007387 */ /* 0x000fe80000100800 */
[----:B------:R-:W-:Y:S01]  /*108f0*/  STL [R1+0x1508], R216 ;  /* 0x001508d801007387 */ /* 0x000fe20000100800 */
[----:B------:R-:W-:-:S03]  /*10900*/  IMAD R2, R197, c[0x0][0x190], RZ ;  /* 0x00006400c5027a24 */ /* 0x000fc600078e02ff */
[----:B------:R-:W-:Y:S01]  /*10910*/  STL [R1+0x1504], R217 ;  /* 0x001504d901007387 */ /* 0x000fe20000100800 */
[----:B------:R-:W-:-:S03]  /*10920*/  LEA.HI.X.SX32 R197, R184, R245, 0x2, P2 ;  /* 0x000000f5b8c57211 */ /* 0x000fc600010f16ff */
[----:B------:R-:W-:Y:S01]  /*10930*/  STL.64 [R1+0x1478], R214 ;  /* 0x001478d601007387 */ /* 0x000fe20000100a00 */
[----:B------:R-:W-:-:S03]  /*10940*/  IADD3 R194, P2, R194, R244, RZ ;  /* 0x000000f4c2c27210 */ /* 0x000fc60007f5e0ff */
[----:B------:R-:W-:Y:S04]  /*10950*/  STL [R1+0x1510], R212 ;  /* 0x001510d401007387 */ /* 0x000fe80000100800 */
[----:B------:R-:W-:Y:S04]  /*10960*/  STL [R1+0x150c], R213 ;  /* 0x00150cd501007387 */ /* 0x000fe80000100800 */
[----:B------:R-:W-:Y:S01]  /*10970*/  STL [R1+0x1518], R210 ;  /* 0x001518d201007387 */ /* 0x000fe20000100800 */
[----:B------:R-:W-:-:S03]  /*10980*/  IMAD R4, R195, c[0x0][0x190], RZ ;  /* 0x00006400c3047a24 */ /* 0x000fc600078e02ff */
[----:B------:R-:W-:Y:S01]  /*10990*/  STL [R1+0x1514], R211 ;  /* 0x001514d301007387 */ /* 0x000fe20000100800 */
[----:B------:R-:W-:-:S03]  /*109a0*/  LEA.HI.X.SX32 R195, R185, R245, 0x2, P2 ;  /* 0x000000f5b9c37211 */ /* 0x000fc600010f16ff */
[----:B------:R-:W-:Y:S01]  /*109b0*/  STL [R1+0x1520], R208 ;  /* 0x001520d001007387 */ /* 0x000fe20000100800 */
[----:B------:R-:W-:-:S03]  /*109c0*/  IADD3 R192, P2, R192, R244, RZ ;  /* 0x000000f4c0c07210 */ /* 0x000fc60007f5e0ff */
[----:B------:R-:W-:Y:S04]  /*109d0*/  STL [R1+0x151c], R209 ;  /* 0x00151cd101007387 */ /* 0x000fe80000100800 */
[----:B------:R-:W-:Y:S04]  /*109e0*/  STL.64 [R1+0x1480], R206 ;  /* 0x001480ce01007387 */ /* 0x000fe80000100a00 */
[----:B------:R-:W-:Y:S01]  /*109f0*/  STL [R1+0x1528], R204 ;  /* 0x001528cc01007387 */ /* 0x000fe20000100800 */
[----:B------:R-:W-:-:S03]  /*10a00*/  IMAD R5, R193, c[0x0][0x190], RZ ;  /* 0x00006400c1057a24 */ /* 0x000fc600078e02ff */
[----:B------:R-:W-:Y:S01]  /*10a10*/  STL [R1+0x1524], R205 ;  /* 0x001524cd01007387 */ /* 0x000fe20000100800 */
[----:B------:R-:W-:-:S03]  /*10a20*/  IMAD R8, R90, c[0x0][0x190], RZ ;  /* 0x000064005a087a24 */ /* 0x000fc600078e02ff */
[----:B------:R-:W-:Y:S01]  /*10a30*/  STL [R1+0x1538], R202 ;  /* 0x001538ca01007387 */ /* 0x000fe20000100800 */
[----:B------:R-:W-:-:S03]  /*10a40*/  LEA.HI.X.SX32 R193, R186, R245, 0x2, P2 ;  /* 0x000000f5bac17211 */ /* 0x000fc600010f16ff */
[----:B------:R-:W-:Y:S01]  /*10a50*/  STL [R1+0x152c], R203 ;  /* 0x00152ccb01007387 */ /* 0x000fe20000100800 */
[----:B------:R-:W-:-:S03]  /*10a60*/  IADD3 R190, P2, R190, R244, RZ ;  /* 0x000000f4bebe7210 */ /* 0x000fc60007f5e0ff */
[----:B------:R-:W-:Y:S01]  /*10a70*/  STL.64 [R1+0x1530], R200 ;  /* 0x001530c801007387 */ /* 0x000fe20000100a00 */
[----:B------:R-:W-:-:S03]  /*10a80*/  IMAD R10, R71, c[0x0][0x190], RZ ;  /* 0x00006400470a7a24 */ /* 0x000fc600078e02ff */
[----:B------:R-:W-:Y:S01]  /*10a90*/  STL.64 [R1+0x1488], R198 ;  /* 0x001488c601007387 */ /* 0x000fe20000100a00 */
[----:B------:R-:W-:-:S03]  /*10aa0*/  IMAD R9, R70, c[0x0][0x190], RZ ;  /* 0x0000640046097a24 */ /* 0x000fc600078e02ff */
[----:B------:R-:W-:Y:S01]  /*10ab0*/  STL [R1+0x1540], R196 ;  /* 0x001540c401007387 */ /* 0x000fe20000100800 */
[----:B------:R-:W-:-:S03]  /*10ac0*/  IMAD R71, R93, c[0x0][0x190], RZ ;  /* 0x000064005d477a24 */ /* 0x000fc600078e02ff */
[----:B------:R-:W-:Y:S01]  /*10ad0*/  STL [R1+0x153c], R197 ;  /* 0x00153cc501007387 */ /* 0x000fe20000100800 */
[----:B------:R-:W-:Y:S01]  /*10ae0*/  IMAD R6, R191, c[0x0][0x190], RZ ;  /* 0x00006400bf067a24 */ /* 0x000fe200078e02ff */
[----:B------:R-:W-:Y:S01]  /*10af0*/  LEA.HI.X.SX32 R191, R187, R245, 0x2, P2 ;  /* 0x000000f5bbbf7211 */ /* 0x000fe200010f16ff */
[----:B------:R-:W-:Y:S01]  /*10b00*/  IMAD R70, R94, c[0x0][0x190], RZ ;  /* 0x000064005e467a24 */ /* 0x000fe200078e02ff */
[----:B------:R-:W-:Y:S04]  /*10b10*/  STL [R1+0x1548], R194 ;  /* 0x001548c201007387 */ /* 0x000fe80000100800 */
[----:B------:R-:W-:Y:S04]  /*10b20*/  STL [R1+0x1544], R195 ;  /* 0x001544c301007387 */ /* 0x000fe80000100800 */
[----:B------:R1:W-:Y:S04]  /*10b30*/  STL [R1+0x13c], R8 ;  /* 0x00013c0801007387 */ /* 0x0003e80000100800 */
[----:B------:R-:W-:Y:S01]  /*10b40*/  STL [R1+0x1550], R192 ;  /* 0x001550c001007387 */ /* 0x000fe20000100800 */
[----:B------:R-:W-:-:S03]  /*10b50*/  IMAD.MOV.U32 R142, RZ, RZ, c[0x0][0x188] ;  /* 0x00006200ff8e7624 */ /* 0x000fc600078e00ff */
[----:B------:R-:W-:Y:S01]  /*10b60*/  STL [R1+0x154c], R193 ;  /* 0x00154cc101007387 */ /* 0x000fe20000100800 */
[----:B-1----:R-:W-:-:S03]  /*10b70*/  IMAD R8, R95, c[0x0][0x190], RZ ;  /* 0x000064005f087a24 */ /* 0x002fc600078e02ff */
[----:B------:R-:W-:Y:S04]  /*10b80*/  STL [R1+0x440], R71 ;  /* 0x0004404701007387 */ /* 0x000fe80000100800 */
[----:B------:R1:W-:Y:S01]  /*10b90*/  STL [R1+0x444], R70 ;  /* 0x0004444601007387 */ /* 0x0003e20000100800 */
[----:B------:R-:W-:-:S03]  /*10ba0*/  IADD3 R188, P2, R188, R244, RZ ;  /* 0x000000f4bcbc7210 */ /* 0x000fc60007f5e0ff */
[----:B------:R-:W-:Y:S01]  /*10bb0*/  STL.64 [R1+0x1490], R190 ;  /* 0x001490be01007387 */ /* 0x000fe20000100a00 */
[----:B------:R-:W-:-:S03]  /*10bc0*/  IMAD R144, R142, 0x114, RZ ;  /* 0x000001148e907824 */ /* 0x000fc600078e02ff */
[----:B------:R4:W-:Y:S01]  /*10bd0*/  STL [R1+0x44c], R8 ;  /* 0x00044c0801007387 */ /* 0x0009e20000100800 */
[----:B-1----:R-:W-:Y:S02]  /*10be0*/  IMAD R70, R97, c[0x0][0x190], RZ ;  /* 0x0000640061467a24 */ /* 0x002fe400078e02ff */
[----:B------:R-:W-:Y:S01]  /*10bf0*/  IMAD R7, R189, c[0x0][0x190], RZ ;  /* 0x00006400bd077a24 */ /* 0x000fe200078e02ff */
[----:B------:R-:W-:Y:S01]  /*10c00*/  LEA.HI.X.SX32 R189, R134, R245, 0x2, P2 ;  /* 0x000000f586bd7211 */ /* 0x000fe200010f16ff */
[----:B----4-:R-:W-:Y:S01]  /*10c10*/  IMAD R8, R98, c[0x0][0x190], RZ ;  /* 0x0000640062087a24 */ /* 0x010fe200078e02ff */
[----:B------:R-:W-:Y:S01]  /*10c20*/  STL [R1+0x458], R70 ;  /* 0x0004584601007387 */ /* 0x000fe20000100800 */
[----:B------:R-:W-:-:S03]  /*10c30*/  IADD3 R186, P2, R144, R244, RZ ;  /* 0x000000f490ba7210 */ /* 0x000fc60007f5e0ff */
[----:B------:R1:W-:Y:S01]  /*10c40*/  STL [R1+0x460], R8 ;  /* 0x0004600801007387 */ /* 0x0003e20000100800 */
[----:B------:R-:W-:-:S03]  /*10c50*/  IMAD R144, R142, 0x45, RZ ;  /* 0x000000458e907824 */ /* 0x000fc600078e02ff */
[----:B------:R-:W-:Y:S01]  /*10c60*/  STL [R1+0x1558], R188 ;  /* 0x001558bc01007387 */ /* 0x000fe20000100800 */
[----:B-1----:R-:W-:-:S03]  /*10c70*/  IMAD R8, R99, c[0x0][0x190], RZ ;  /* 0x0000640063087a24 */ /* 0x002fc600078e02ff */
[----:B------:R-:W-:Y:S01]  /*10c80*/  STL [R1+0x1554], R189 ;  /* 0x001554bd01007387 */ /* 0x000fe20000100800 */
[----:B------:R-:W-:-:S03]  /*10c90*/  LEA.HI.X.SX32 R187, R144, R245, 0x2, P2 ;  /* 0x000000f590bb7211 */ /* 0x000fc600010f16ff */
[----:B------:R1:W-:Y:S01]  /*10ca0*/  STL [R1+0x464], R8 ;  /* 0x0004640801007387 */ /* 0x0003e20000100800 */
[C---:B------:R-:W-:Y:S02]  /*10cb0*/  IMAD R144, R142.reuse, 0x118, RZ ;  /* 0x000001188e907824 */ /* 0x040fe400078e02ff */
[----:B------:R-:W-:Y:S02]  /*10cc0*/  IMAD R142, R142, 0x46, RZ ;  /* 0x000000468e8e7824 */ /* 0x000fe400078e02ff */
[----:B-1----:R-:W-:Y:S01]  /*10cd0*/  IMAD R8, R100, c[0x0][0x190], RZ ;  /* 0x0000640064087a24 */ /* 0x002fe200078e02ff */
[----:B------:R-:W-:-:S04]  /*10ce0*/  IADD3 R184, P2, R144, R244, RZ ;  /* 0x000000f490b87210 */ /* 0x000fc80007f5e0ff */
[----:B------:R1:W-:Y:S01]  /*10cf0*/  STL [R1+0x46c], R8 ;  /* 0x00046c0801007387 */ /* 0x0003e20000100800 */
[----:B------:R-:W-:-:S03]  /*10d00*/  LEA.HI.X.SX32 R185, R142, R245, 0x2, P2 ;  /* 0x000000f58eb97211 */ /* 0x000fc600010f16ff */
[----:B------:R-:W-:Y:S01]  /*10d10*/  STL [R1+0x1560], R186 ;  /* 0x001560ba01007387 */ /* 0x000fe20000100800 */
[----:B-1----:R-:W-:-:S03]  /*10d20*/  IMAD R8, R102, c[0x0][0x190], RZ ;  /* 0x0000640066087a24 */ /* 0x002fc600078e02ff */
[----:B------:R-:W-:Y:S04]  /*10d30*/  STL [R1+0x155c], R187 ;  /* 0x00155cbb01007387 */ /* 0x000fe80000100800 */
[----:B------:R1:W-:Y:S04]  /*10d40*/  STL [R1+0x478], R8 ;  /* 0x0004780801007387 */ /* 0x0003e80000100800 */
[----:B------:R-:W4:Y:S01]  /*10d50*/  LDL.LU R142, [R1+0x190] ;  /* 0x00019000018e7983 */ /* 0x000f220000300800 */
[----:B------:R-:W-:-:S04]  /*10d60*/  IMAD.MOV.U32 R144, RZ, RZ, c[0x0][0x188] ;  /* 0x00006200ff907624 */ /* 0x000fc800078e00ff */
[----:B------:R-:W-:-:S05]  /*10d70*/  IMAD R145, R144, 0x11c, RZ ;  /* 0x0000011c90917824 */ /* 0x000fca00078e02ff */
[----:B------:R-:W-:Y:S01]  /*10d80*/  IADD3 R182, P2, R145, R244, RZ ;  /* 0x000000f491b67210 */ /* 0x000fe20007f5e0ff */
[C---:B------:R-:W-:Y:S02]  /*10d90*/  IMAD R145, R144.reuse, 0x47, RZ ;  /* 0x0000004790917824 */ /* 0x040fe400078e02ff */
[----:B------:R-:W-:-:S03]  /*10da0*/  IMAD R144, R144, 0x120, RZ ;  /* 0x0000012090907824 */ /* 0x000fc600078e02ff */
[-C--:B------:R-:W-:Y:S02]  /*10db0*/  LEA.HI.X.SX32 R183, R145, R245.reuse, 0x2, P2 ;  /* 0x000000f591b77211 */ /* 0x080fe400010f16ff */
[----:B------:R-:W-:Y:S01]  /*10dc0*/  IADD3 R180, P2, R144, R244, RZ ;  /* 0x000000f490b47210 */ /* 0x000fe20007f5e0ff */
[----:B------:R-:W-:Y:S02]  /*10dd0*/  IMAD.MOV.U32 R144, RZ, RZ, c[0x0][0x188] ;  /* 0x00006200ff907624 */ /* 0x000fe400078e00ff */
[----:B------:R-:W-:Y:S02]  /*10de0*/  IMAD R70, R105, c[0x0][0x190], RZ ;  /* 0x0000640069467a24 */ /* 0x000fe400078e02ff */
[----:B-1----:R-:W-:Y:S02]  /*10df0*/  IMAD R8, R106, c[0x0][0x190], RZ ;  /* 0x000064006a087a24 */ /* 0x002fe400078e02ff */
[----:B------:R-:W-:Y:S01]  /*10e00*/  IMAD R145, R144, 0x124, RZ ;  /* 0x0000012490917824 */ /* 0x000fe200078e02ff */
[----:B------:R-:W-:Y:S01]  /*10e10*/  STL [R1+0x1568], R184 ;  /* 0x001568b801007387 */ /* 0x000fe20000100800 */
[----:B------:R-:W-:-:S03]  /*10e20*/  LEA.HI.X.SX32 R181, R135, R245, 0x2, P2 ;  /* 0x000000f587b57211 */ /* 0x000fc600010f16ff */
[----:B------:R-:W-:Y:S01]  /*10e30*/  STL [R1+0x1564], R185 ;  /* 0x001564b901007387 */ /* 0x000fe20000100800 */
[----:B------:R-:W-:Y:S01]  /*10e40*/  IADD3 R178, P2, R145, R244, RZ ;  /* 0x000000f491b27210 */ /* 0x000fe20007f5e0ff */
[C---:B------:R-:W-:Y:S02]  /*10e50*/  IMAD R145, R144.reuse, 0x49, RZ ;  /* 0x0000004990917824 */ /* 0x040fe400078e02ff */
[----:B------:R-:W-:Y:S04]  /*10e60*/  STL [R1+0x48c], R70 ;  /* 0x00048c4601007387 */ /* 0x000fe80000100800 */
[----:B------:R1:W-:Y:S01]  /*10e70*/  STL [R1+0x494], R8 ;  /* 0x0004940801007387 */ /* 0x0003e20000100800 */
[----:B------:R-:W-:Y:S01]  /*10e80*/  LEA.HI.X.SX32 R179, R145, R245, 0x2, P2 ;  /* 0x000000f591b37211 */ /* 0x000fe200010f16ff */
[----:B------:R-:W-:-:S02]  /*10e90*/  IMAD R145, R144, 0x128, RZ ;  /* 0x0000012890917824 */ /* 0x000fc400078e02ff */
[----:B------:R-:W-:Y:S01]  /*10ea0*/  STL.64 [R1+0x1498], R182 ;  /* 0x001498b601007387 */ /* 0x000fe20000100a00 */
[----:B-1----:R-:W-:-:S05]  /*10eb0*/  IMAD R8, R109, c[0x0][0x190], RZ ;  /* 0x000064006d087a24 */ /* 0x002fca00078e02ff */
[----:B------:R1:W-:Y:S01]  /*10ec0*/  STL [R1+0x4a0], R8 ;  /* 0x0004a00801007387 */ /* 0x0003e20000100800 */
[----:B------:R-:W-:-:S03]  /*10ed0*/  IADD3 R176, P2, R145, R244, RZ ;  /* 0x000000f491b07210 */ /* 0x000fc60007f5e0ff */
[----:B------:R-:W-:Y:S01]  /*10ee0*/  STL [R1+0x1570], R180 ;  /* 0x001570b401007387 */ /* 0x000fe20000100800 */
[----:B-1----:R-:W-:-:S03]  /*10ef0*/  IMAD R8, R112, c[0x0][0x190], RZ ;  /* 0x0000640070087a24 */ /* 0x002fc600078e02ff */
[----:B------:R-:W-:Y:S01]  /*10f00*/  STL [R1+0x156c], R181 ;  /* 0x00156cb501007387 */ /* 0x000fe20000100800 */
[----:B------:R-:W-:-:S03]  /*10f10*/  IMAD R144, R144, 0x4a, RZ ;  /* 0x0000004a90907824 */ /* 0x000fc600078e02ff */
[----:B------:R1:W-:Y:S04]  /*10f20*/  STL [R1+0x4b4], R8 ;  /* 0x0004b40801007387 */ /* 0x0003e80000100800 */
[----:B------:R-:W-:Y:S01]  /*10f30*/  STL [R1+0x1578], R178 ;  /* 0x001578b201007387 */ /* 0x000fe20000100800 */
[----:B------:R-:W-:Y:S01]  /*10f40*/  LEA.HI.X.SX32 R177, R144, R245, 0x2, P2 ;  /* 0x000000f590b17211 */ /* 0x000fe200010f16ff */
[----:B-1----:R-:W-:Y:S02]  /*10f50*/  IMAD R8, R116, c[0x0][0x190], RZ ;  /* 0x0000640074087a24 */ /* 0x002fe400078e02ff */
[----:B------:R-:W-:Y:S01]  /*10f60*/  STL [R1+0x1574], R179 ;  /* 0x001574b301007387 */ /* 0x000fe20000100800 */
[----:B------:R-:W-:-:S03]  /*10f70*/  LEA R182, P2, R231, R244, 0x4 ;  /* 0x000000f4e7b67211 */ /* 0x000fc600078420ff */
[----:B------:R-:W-:Y:S04]  /*10f80*/  STL [R1+0x1580], R176 ;  /* 0x001580b001007387 */ /* 0x000fe80000100800 */
[----:B------:R-:W-:Y:S01]  /*10f90*/  STL [R1+0x4d0], R8 ;  /* 0x0004d00801007387 */ /* 0x000fe20000100800 */
[----:B------:R-:W-:Y:S01]  /*10fa0*/  IMAD R70, R118, c[0x0][0x190], RZ ;  /* 0x0000640076467a24 */ /* 0x000fe200078e02ff */
[C---:B------:R-:W-:Y:S02]  /*10fb0*/  LEA.HI.X.SX32 R183, R136.reuse, R245, 0x2, P2 ;  /* 0x000000f588b77211 */ /* 0x040fe400010f16ff */
[----:B------:R-:W-:Y:S01]  /*10fc0*/  IADD3 R242, P2, R136, R244, RZ ;  /* 0x000000f488f27210 */ /* 0x000fe20007f5e0ff */
[----:B------:R-:W-:Y:S01]  /*10fd0*/  STL [R1+0x157c], R177 ;  /* 0x00157cb101007387 */ /* 0x000fe20000100800 */
[----:B------:R-:W-:-:S02]  /*10fe0*/  LEA R0, P5, R250, c[0x0][0x168], 0x2 ;  /* 0x00005a00fa007a11 */ /* 0x000fc400078a10ff */
[----:B------:R-:W-:Y:S01]  /*10ff0*/  LEA.HI.X.SX32 R243, R231, R245, 0x2, P2 ;  /* 0x000000f5e7f37211 */ /* 0x000fe200010f16ff */
[----:B------:R1:W-:Y:S01]  /*11000*/  STL [R1+0x4e0], R70 ;  /* 0x0004e04601007387 */ /* 0x0003e20000100800 */
[----:B------:R-:W-:Y:S01]  /*11010*/  IMAD R71, R122, c[0x0][0x190], RZ ;  /* 0x000064007a477a24 */ /* 0x000fe200078e02ff */
[----:B------:R-:W-:Y:S02]  /*11020*/  LEA.HI.X.SX32 R250, R250, c[0x0][0x16c], 0x2, P5 ;  /* 0x00005b00fafa7a11 */ /* 0x000fe400028f16ff */
[----:B------:R-:W-:Y:S01]  /*11030*/  STL.64 [R1+0x110], R182 ;  /* 0x000110b601007387 */ /* 0x000fe20000100a00 */
[----:B-1----:R-:W-:-:S03]  /*11040*/  IMAD R70, R120, c[0x0][0x190], RZ ;  /* 0x0000640078467a24 */ /* 0x002fc600078e02ff */
[----:B------:R-:W-:Y:S04]  /*11050*/  STL [R1+0x1588], R182 ;  /* 0x001588b601007387 */ /* 0x000fe80000100800 */
[----:B------:R1:W-:Y:S04]  /*11060*/  STL [R1+0x4e8], R70 ;  /* 0x0004e84601007387 */ /* 0x0003e80000100800 */
[----:B------:R-:W-:Y:S04]  /*11070*/  STL [R1+0x1584], R183 ;  /* 0x001584b701007387 */ /* 0x000fe80000100800 */
[----:B------:R-:W-:Y:S04]  /*11080*/  STL.64 [R1+0x128], R242 ;  /* 0x000128f201007387 */ /* 0x000fe80000100a00 */
[----:B------:R1:W-:Y:S04]  /*11090*/  STL [R1+0x4f4], R71 ;  /* 0x0004f44701007387 */ /* 0x0003e80000100800 */
[----:B------:R-:W-:Y:S04]  /*110a0*/  STL [R1+0x1590], R242 ;  /* 0x001590f201007387 */ /* 0x000fe80000100800 */
[----:B------:R-:W-:Y:S01]  /*110b0*/  STL [R1+0x158c], R243 ;  /* 0x00158cf301007387 */ /* 0x000fe20000100800 */
[----:B----4-:R-:W-:-:S02]  /*110c0*/  IMAD R8, R142, c[0x0][0x190], RZ ;  /* 0x000064008e087a24 */ /* 0x010fc400078e02ff */
[----:B------:R-:W-:-:S04]  /*110d0*/  IMAD.MOV.U32 R142, RZ, RZ, c[0x0][0x188] ;  /* 0x00006200ff8e7624 */ /* 0x000fc800078e00ff */
[----:B------:R-:W-:-:S05]  /*110e0*/  IMAD R144, R142, 0x12c, RZ ;  /* 0x0000012c8e907824 */ /* 0x000fca00078e02ff */
[----:B------:R-:W-:Y:S01]  /*110f0*/  IADD3 R174, P2, R144, R244, RZ ;  /* 0x000000f490ae7210 */ /* 0x000fe20007f5e0ff */
[----:B------:R-:W-:Y:S01]  /*11100*/  IMAD R144, R142, 0x4b, RZ ;  /* 0x0000004b8e907824 */ /* 0x000fe200078e02ff */
[----:B-1----:R-:W-:Y:S01]  /*11110*/  LEA R70, P5, R8, R0, 0x2 ;  /* 0x0000000008467211 */ /* 0x002fe200078a10ff */
[----:B------:R-:W-:-:S03]  /*11120*/  IMAD R145, R142, 0x130, RZ ;  /* 0x000001308e917824 */ /* 0x000fc600078e02ff */
[-C--:B------:R-:W-:Y:S01]  /*11130*/  LEA.HI.X.SX32 R175, R144, R245.reuse, 0x2, P2 ;  /* 0x000000f590af7211 */ /* 0x080fe200010f16ff */
[----:B------:R-:W-:Y:S01]  /*11140*/  IMAD R144, R142, 0x134, RZ ;  /* 0x000001348e907824 */ /* 0x000fe200078e02ff */
[----:B------:R-:W-:Y:S02]  /*11150*/  LEA.HI.X.SX32 R71, R8, R250, 0x2, P5 ;  /* 0x000000fa08477211 */ /* 0x000fe400028f16ff */
[-C--:B------:R-:W-:Y:S01]  /*11160*/  IADD3 R172, P5, R145, R244.reuse, RZ ;  /* 0x000000f491ac7210 */ /* 0x080fe20007fbe0ff */
[----:B------:R-:W-:Y:S01]  /*11170*/  IMAD R145, R142, 0x4d, RZ ;  /* 0x0000004d8e917824 */ /* 0x000fe200078e02ff */
[-C--:B------:R-:W-:Y:S01]  /*11180*/  IADD3 R170, P2, R144, R244.reuse, RZ ;  /* 0x000000f490aa7210 */ /* 0x080fe20007f5e0ff */
[C---:B------:R-:W-:Y:S01]  /*11190*/  IMAD R144, R142.reuse, 0x138, RZ ;  /* 0x000001388e907824 */ /* 0x040fe200078e02ff */
[-C--:B------:R-:W-:Y:S02]  /*111a0*/  LEA.HI.X.SX32 R173, R137, R245.reuse, 0x2, P5 ;  /* 0x000000f589ad7211 */ /* 0x080fe400028f16ff */
[-C--:B------:R-:W-:Y:S01]  /*111b0*/  LEA.HI.X.SX32 R171, R145, R245.reuse, 0x2, P2 ;  /* 0x000000f591ab7211 */ /* 0x080fe200010f16ff */
[----:B------:R-:W-:Y:S01]  /*111c0*/  IMAD R145, R142, 0x4e, RZ ;  /* 0x0000004e8e917824 */ /* 0x000fe200078e02ff */
[----:B------:R-:W-:Y:S01]  /*111d0*/  IADD3 R168, P5, R144, R244, RZ ;  /* 0x000000f490a87210 */ /* 0x000fe20007fbe0ff */
[----:B------:R1:W-:Y:S03]  /*111e0*/  STL.64 [R1+0x828], R70 ;  /* 0x0008284601007387 */ /* 0x0003e60000100a00 */
[----:B------:R-:W-:Y:S01]  /*111f0*/  LEA.HI.X.SX32 R169, R145, R245, 0x2, P5 ;  /* 0x000000f591a97211 */ /* 0x000fe200028f16ff */
[----:B------:R-:W-:Y:S04]  /*11200*/  STL [R1+0x1594], R174 ;  /* 0x001594ae01007387 */ /* 0x000fe80000100800 */
[----:B------:R-:W-:Y:S04]  /*11210*/  STL [R1+0x14a0], R175 ;  /* 0x0014a0af01007387 */ /* 0x000fe80000100800 */
[----:B------:R-:W-:Y:S01]  /*11220*/  STL [R1+0x159c], R172 ;  /* 0x00159cac01007387 */ /* 0x000fe20000100800 */
[----:B-1----:R-:W-:-:S03]  /*11230*/  IMAD R70, R126, c[0x0][0x190], RZ ;  /* 0x000064007e467a24 */ /* 0x002fc600078e02ff */
[----:B------:R-:W-:Y:S04]  /*11240*/  STL [R1+0x1598], R173 ;  /* 0x001598ad01007387 */ /* 0x000fe80000100800 */
[----:B------:R1:W-:Y:S04]  /*11250*/  STL [R1+0x15a4], R170 ;  /* 0x0015a4aa01007387 */ /* 0x0003e80000100800 */
[----:B------:R4:W-:Y:S04]  /*11260*/  STL [R1+0x15a0], R171 ;  /* 0x0015a0ab01007387 */ /* 0x0009e80000100800 */
[----:B------:R1:W-:Y:S04]  /*11270*/  STL [R1+0x15a8], R169 ;  /* 0x0015a8a901007387 */ /* 0x0003e80000100800 */
[----:B------:R1:W-:Y:S04]  /*11280*/  STL [R1+0x508], R70 ;  /* 0x0005084601007387 */ /* 0x0003e80000100800 */
[----:B------:R-:W2:Y:S04]  /*11290*/  LDL.LU R232, [R1+0x130] ;  /* 0x0001300001e87983 */ /* 0x000ea80000300800 */
[----:B------:R-:W3:Y:S01]  /*112a0*/  LDL.LU R226, [R1+0x138] ;  /* 0x0001380001e27983 */ /* 0x000ee20000300800 */
[----:B------:R-:W-:-:S02]  /*112b0*/  IMAD.MOV.U32 R144, RZ, RZ, c[0x0][0x188] ;  /* 0x00006200ff907624 */ /* 0x000fc400078e00ff */
[----:B------:R-:W-:Y:S01]  /*112c0*/  IMAD R145, R142, 0x4f, RZ ;  /* 0x0000004f8e917824 */ /* 0x000fe200078e02ff */
[----:B------:R-:W3:Y:S01]  /*112d0*/  LDL.LU R230, [R1+0x140] ;  /* 0x0001400001e67983 */ /* 0x000ee20000300800 */
[----:B------:R-:W-:-:S05]  /*112e0*/  IMAD R144, R144, 0x13c, RZ ;  /* 0x0000013c90907824 */ /* 0x000fca00078e02ff */
[----:B------:R-:W-:Y:S01]  /*112f0*/  IADD3 R166, P2, R144, R244, RZ ;  /* 0x000000f490a67210 */ /* 0x000fe20007f5e0ff */
[----:B------:R-:W-:-:S03]  /*11300*/  IMAD R144, R142, 0x140, RZ ;  /* 0x000001408e907824 */ /* 0x000fc600078e02ff */
[-C--:B------:R-:W-:Y:S01]  /*11310*/  LEA.HI.X.SX32 R167, R145, R245.reuse, 0x2, P2 ;  /* 0x000000f591a77211 */ /* 0x080fe200010f16ff */
[----:B------:R-:W-:Y:S01]  /*11320*/  IMAD.MOV.U32 R145, RZ, RZ, c[0x0][0x188] ;  /* 0x00006200ff917624 */ /* 0x000fe200078e00ff */
[-C--:B------:R-:W-:Y:S01]  /*11330*/  IADD3 R164, P5, R144, R244.reuse, RZ ;  /* 0x000000f490a47210 */ /* 0x080fe20007fbe0ff */
[C---:B------:R-:W-:Y:S02]  /*11340*/  IMAD R144, R142.reuse, 0x144, RZ ;  /* 0x000001448e907824 */ /* 0x040fe400078e02ff */
[----:B------:R-:W-:Y:S02]  /*11350*/  IMAD R146, R142, 0x148, RZ ;  /* 0x000001488e927824 */ /* 0x000fe400078e02ff */
[----:B------:R-:W-:Y:S01]  /*11360*/  IMAD R142, R145, 0x51, RZ ;  /* 0x00000051918e7824 */ /* 0x000fe200078e02ff */
[----:B------:R-:W-:Y:S01]  /*11370*/  IADD3 R162, P2, R144, R244, RZ ;  /* 0x000000f490a27210 */ /* 0x000fe20007f5e0ff */
[----:B------:R-:W-:Y:S01]  /*11380*/  IMAD.MOV.U32 R144, RZ, RZ, c[0x0][0x188] ;  /* 0x00006200ff907624 */ /* 0x000fe200078e00ff */
[----:B------:R-:W-:-:S02]  /*11390*/  LEA.HI.X.SX32 R165, R138, R245, 0x2, P5 ;  /* 0x000000f58aa57211 */ /* 0x000fc400028f16ff */
[----:B------:R-:W-:Y:S01]  /*113a0*/  LEA.HI.X.SX32 R163, R142, R245, 0x2, P2 ;  /* 0x000000f58ea37211 */ /* 0x000fe200010f16ff */
[----:B------:R-:W-:Y:S01]  /*113b0*/  IMAD R142, R144, 0x52, RZ ;  /* 0x00000052908e7824 */ /* 0x000fe200078e02ff */
[----:B------:R-:W-:Y:S01]  /*113c0*/  IADD3 R160, P5, R146, R244, RZ ;  /* 0x000000f492a07210 */ /* 0x000fe20007fbe0ff */
[----:B------:R-:W-:-:S03]  /*113d0*/  IMAD R146, R145, 0x14c, RZ ;  /* 0x0000014c91927824 */ /* 0x000fc600078e02ff */
        /* <DEDUP_REMOVED lines=10> */
[-C--:B------:R-:W-:Y:S02]  /*11480*/  IADD3 R152, P5, R142, R244.reuse, RZ ;  /* 0x000000f48e987210 */ /* 0x080fe40007fbe0ff */
[----:B------:R-:W-:Y:S02]  /*11490*/  MOV R142, c[0x0][0x188] ;  /* 0x00006200008e7a02 */ /* 0x000fe40000000f00 */
[----:B------:R-:W-:-:S03]  /*114a0*/  IADD3 R154, P2, R145, R244, RZ ;  /* 0x000000f4919a7210 */ /* 0x000fc60007f5e0ff */
[----:B------:R-:W-:Y:S01]  /*114b0*/  IMAD R145, R142, 0x56, RZ ;  /* 0x000000568e917824 */ /* 0x000fe200078e02ff */
[-C--:B------:R-:W-:Y:S01]  /*114c0*/  LEA.HI.X.SX32 R155, R144, R245.reuse, 0x2, P2 ;  /* 0x000000f5909b7211 */ /* 0x080fe200010f16ff */
[C---:B------:R-:W-:Y:S02]  /*114d0*/  IMAD R144, R142.reuse, 0x160, RZ ;  /* 0x000001608e907824 */ /* 0x040fe400078e02ff */
[C---:B------:R-:W-:Y:S01]  /*114e0*/  IMAD R146, R142.reuse, 0x15c, RZ ;  /* 0x0000015c8e927824 */ /* 0x040fe200078e02ff */
[----:B------:R-:W-:Y:S01]  /*114f0*/  LEA.HI.X.SX32 R153, R145, R245, 0x2, P5 ;  /* 0x000000f591997211 */ /* 0x000fe200028f16ff */
[----:B------:R-:W-:Y:S01]  /*11500*/  IMAD R145, R142, 0x57, RZ ;  /* 0x000000578e917824 */ /* 0x000fe200078e02ff */
[-C--:B------:R-:W-:Y:S01]  /*11510*/  IADD3 R148, P5, R144, R244.reuse, RZ ;  /* 0x000000f490947210 */ /* 0x080fe20007fbe0ff */
[----:B------:R-:W-:Y:S01]  /*11520*/  IMAD R144, R142, 0x164, RZ ;  /* 0x000001648e907824 */ /* 0x000fe200078e02ff */
[----:B------:R-:W-:Y:S01]  /*11530*/  IADD3 R150, P2, R146, R244, RZ ;  /* 0x000000f492967210 */ /* 0x000fe20007f5e0ff */
[----:B------:R-:W-:-:S03]  /*11540*/  IMAD.MOV.U32 R247, RZ, RZ, c[0x0][0x188] ;  /* 0x00006200fff77624 */ /* 0x000fc600078e00ff */
[-C--:B------:R-:W-:Y:S02]  /*11550*/  LEA.HI.X.SX32 R151, R145, R245.reuse, 0x2, P2 ;  /* 0x000000f591977211 */ /* 0x080fe400010f16ff */
[-C--:B------:R-:W-:Y:S01]  /*11560*/  IADD3 R146, P2, R144, R244.reuse, RZ ;  /* 0x000000f490927210 */ /* 0x080fe20007f5e0ff */
[C---:B------:R-:W-:Y:S02]  /*11570*/  IMAD R144, R142.reuse, 0x168, RZ ;  /* 0x000001688e907824 */ /* 0x040fe400078e02ff */
[----:B------:R-:W-:Y:S01]  /*11580*/  IMAD R238, R142, 0x59, RZ ;  /* 0x000000598eee7824 */ /* 0x000fe200078e02ff */
[-C--:B------:R-:W-:Y:S01]  /*11590*/  LEA.HI.X.SX32 R149, R140, R245.reuse, 0x2, P5 ;  /* 0x000000f58c957211 */ /* 0x080fe200028f16ff */
[----:B------:R-:W-:Y:S01]  /*115a0*/  IMAD R234, R143, 0x5a, RZ ;  /* 0x0000005a8fea7824 */ /* 0x000fe200078e02ff */
[----:B------:R-:W-:Y:S01]  /*115b0*/  IADD3 R144, P5, R144, R244, RZ ;  /* 0x000000f490907210 */ /* 0x000fe20007fbe0ff */
[----:B------:R-:W-:Y:S01]  /*115c0*/  IMAD R237, R247, 0x170, RZ ;  /* 0x00000170f7ed7824 */ /* 0x000fe200078e02ff */
[----:B------:R-:W-:Y:S01]  /*115d0*/  LEA.HI.X.SX32 R147, R238, R245, 0x2, P2 ;  /* 0x000000f5ee937211 */ /* 0x000fe200010f16ff */
[----:B------:R-:W-:-:S02]  /*115e0*/  IMAD R142, R143, 0x16c, RZ ;  /* 0x0000016c8f8e7824 */ /* 0x000fc400078e02ff */
[----:B------:R-:W-:Y:S01]  /*115f0*/  IMAD.MOV.U32 R238, RZ, RZ, c[0x0][0x188] ;  /* 0x00006200ffee7624 */ /* 0x000fe200078e00ff */
[----:B------:R-:W-:Y:S01]  /*11600*/  LEA.HI.X.SX32 R145, R234, R245, 0x2, P5 ;  /* 0x000000f5ea917211 */ /* 0x000fe200028f16ff */
[----:B------:R-:W-:Y:S01]  /*11610*/  IMAD R247, R247, 0x5b, RZ ;  /* 0x0000005bf7f77824 */ /* 0x000fe200078e02ff */
[-C--:B------:R-:W-:Y:S01]  /*11620*/  IADD3 R140, P5, R237, R244.reuse, RZ ;  /* 0x000000f4ed8c7210 */ /* 0x080fe20007fbe0ff */
[----:B------:R-:W-:Y:S01]  /*11630*/  IMAD R237, R238, 0x174, RZ ;  /* 0x00000174eeed7824 */ /* 0x000fe200078e02ff */
[----:B------:R-:W-:Y:S01]  /*11640*/  IADD3 R142, P2, R142, R244, RZ ;  /* 0x000000f48e8e7210 */ /* 0x000fe20007f5e0ff */
[----:B------:R-:W-:-:S03]  /*11650*/  IMAD R238, R238, 0x178, RZ ;  /* 0x00000178eeee7824 */ /* 0x000fc600078e02ff */
[-C--:B------:R-:W-:Y:S02]  /*11660*/  LEA.HI.X.SX32 R143, R247, R245.reuse, 0x2, P2 ;  /* 0x000000f5f78f7211 */ /* 0x080fe400010f16ff */
[-C--:B------:R-:W-:Y:S01]  /*11670*/  IADD3 R138, P2, R237, R244.reuse, RZ ;  /* 0x000000f4ed8a7210 */ /* 0x080fe20007f5e0ff */
[----:B------:R-:W-:Y:S01]  /*11680*/  IMAD.MOV.U32 R237, RZ, RZ, c[0x0][0x188] ;  /* 0x00006200ffed7624 */ /* 0x000fe200078e00ff */
[-C--:B------:R-:W-:Y:S01]  /*11690*/  LEA.HI.X.SX32 R141, R141, R245.reuse, 0x2, P5 ;  /* 0x000000f58d8d7211 */ /* 0x080fe200028f16ff */
[----:B------:R-:W3:Y:S01]  /*116a0*/  LDL.LU R247, [R1+0x144] ;  /* 0x0001440001f77983 */ /* 0x000ee20000300800 */
[----:B------:R-:W-:Y:S01]  /*116b0*/  IADD3 R136, P5, R238, R244, RZ ;  /* 0x000000f4ee887210 */ /* 0x000fe20007fbe0ff */
[C---:B------:R-:W-:Y:S02]  /*116c0*/  IMAD R238, R237.reuse, 0x5d, RZ ;  /* 0x0000005dedee7824 */ /* 0x040fe400078e02ff */
[----:B------:R-:W-:Y:S01]  /*116d0*/  IMAD.MOV.U32 R234, RZ, RZ, c[0x0][0x188] ;  /* 0x00006200ffea7624 */ /* 0x000fe200078e00ff */
[----:B------:R-:W3:Y:S01]  /*116e0*/  LDL.LU R228, [R1+0x148] ;  /* 0x0001480001e47983 */ /* 0x000ee20000300800 */
[----:B------:R-:W-:Y:S01]  /*116f0*/  IMAD R229, R237, 0x17c, RZ ;  /* 0x0000017cede57824 */ /* 0x000fe200078e02ff */
[----:B------:R-:W-:Y:S01]  /*11700*/  LEA.HI.X.SX32 R139, R238, R245, 0x2, P2 ;  /* 0x000000f5ee8b7211 */ /* 0x000fe200010f16ff */
[----:B------:R-:W-:-:S03]  /*11710*/  IMAD R238, R234, 0x5e, RZ ;  /* 0x0000005eeaee7824 */ /* 0x000fc600078e02ff */
[-C--:B------:R-:W-:Y:S01]  /*11720*/  IADD3 R134, P2, R229, R244.reuse, RZ ;  /* 0x000000f4e5867210 */ /* 0x080fe20007f5e0ff */
[----:B------:R-:W-:Y:S01]  /*11730*/  IMAD R229, R234, 0x180, RZ ;  /* 0x00000180eae57824 */ /* 0x000fe200078e02ff */
[-C--:B------:R-:W-:Y:S01]  /*11740*/  LEA.HI.X.SX32 R137, R238, R245.reuse, 0x2, P5 ;  /* 0x000000f5ee897211 */ /* 0x080fe200028f16ff */
[C---:B------:R-:W-:Y:S02]  /*11750*/  IMAD R234, R237.reuse, 0x5f, RZ ;  /* 0x0000005fedea7824 */ /* 0x040fe400078e02ff */
[----:B------:R-:W-:Y:S02]  /*11760*/  IMAD R237, R237, 0x184, RZ ;  /* 0x00000184eded7824 */ /* 0x000fe400078e02ff */
[----:B------:R-:W-:Y:S01]  /*11770*/  IMAD.MOV.U32 R238, RZ, RZ, c[0x0][0x188] ;  /* 0x00006200ffee7624 */ /* 0x000fe200078e00ff */
[----:B------:R-:W-:Y:S01]  /*11780*/  LEA.HI.X.SX32 R135, R234, R245, 0x2, P2 ;  /* 0x000000f5ea877211 */ /* 0x000fe200010f16ff */
[----:B-1----:R-:W-:Y:S01]  /*11790*/  IMAD R170, R130, c[0x0][0x190], RZ ;  /* 0x0000640082aa7a24 */ /* 0x002fe200078e02ff */
[-C--:B------:R-:W-:Y:S01]  /*117a0*/  IADD3 R130, P2, R237, R244.reuse, RZ ;  /* 0x000000f4ed827210 */ /* 0x080fe20007f5e0ff */
[----:B----4-:R-:W-:Y:S01]  /*117b0*/  IMAD R171, R132, c[0x0][0x190], RZ ;  /* 0x0000640084ab7a24 */ /* 0x010fe200078e02ff */
[----:B------:R-:W-:Y:S01]  /*117c0*/  IADD3 R132, P5, R229, R244, RZ ;  /* 0x000000f4e5847210 */ /* 0x000fe20007fbe0ff */
[----:B------:R-:W-:-:S02]  /*117d0*/  IMAD R234, R238, 0x60, RZ ;  /* 0x00000060eeea7824 */ /* 0x000fc400078e02ff */
[----:B------:R-:W-:Y:S02]  /*117e0*/  IMAD R237, R238, 0x188, RZ ;  /* 0x00000188eeed7824 */ /* 0x000fe400078e02ff */
[----:B------:R-:W-:Y:S01]  /*117f0*/  IMAD R235, R133, c[0x0][0x190], RZ ;  /* 0x0000640085eb7a24 */ /* 0x000fe200078e02ff */
[----:B------:R-:W-:Y:S01]  /*11800*/  LEA.HI.X.SX32 R133, R234, R245, 0x2, P5 ;  /* 0x000000f5ea857211 */ /* 0x000fe200028f16ff */
[----:B------:R-:W-:Y:S01]  /*11810*/  IMAD R169, R128, c[0x0][0x190], RZ ;  /* 0x0000640080a97a24 */ /* 0x000fe200078e02ff */
[----:B------:R-:W4:Y:S01]  /*11820*/  LDL.LU R238, [R1+0x14c] ;  /* 0x00014c0001ee7983 */ /* 0x000f220000300800 */
[----:B------:R-:W-:-:S03]  /*11830*/  IADD3 R128, P5, R237, R244, RZ ;  /* 0x000000f4ed807210 */ /* 0x000fc60007fbe0ff */
[----:B------:R-:W4:Y:S01]  /*11840*/  LDL.LU R237, [R1+0x150] ;  /* 0x0001500001ed7983 */ /* 0x000f220000300800 */
[----:B------:R-:W-:Y:S02]  /*11850*/  IMAD.MOV.U32 R229, RZ, RZ, c[0x0][0x188] ;  /* 0x00006200ffe57624 */ /* 0x000fe400078e00ff */
[----:B------:R-:W-:Y:S02]  /*11860*/  IMAD.MOV.U32 R234, RZ, RZ, c[0x0][0x188] ;  /* 0x00006200ffea7624 */ /* 0x000fe400078e00ff */
[----:B------:R-:W-:Y:S02]  /*11870*/  IMAD R236, R131, c[0x0][0x190], RZ ;  /* 0x0000640083ec7a24 */ /* 0x000fe400078e02ff */
[----:B------:R-:W-:Y:S02]  /*11880*/  IMAD R211, R127, c[0x0][0x190], RZ ;  /* 0x000064007fd37a24 */ /* 0x000fe400078e02ff */
[----:B--2---:R-:W-:Y:S02]  /*11890*/  IMAD R172, R232, c[0x0][0x190], RZ ;  /* 0x00006400e8ac7a24 */ /* 0x004fe400078e02ff */
[----:B------:R-:W-:-:S02]  /*118a0*/  IMAD R232, R229, 0x61, RZ ;  /* 0x00000061e5e87824 */ /* 0x000fc400078e02ff */
[----:B---3--:R-:W-:Y:S02]  /*118b0*/  IMAD R218, R226, c[0x0][0x190], RZ ;  /* 0x00006400e2da7a24 */ /* 0x008fe400078e02ff */
[----:B------:R-:W-:Y:S01]  /*118c0*/  IMAD R226, R229, 0x18c, RZ ;  /* 0x0000018ce5e27824 */ /* 0x000fe200078e02ff */
[----:B------:R-:W-:Y:S01]  /*118d0*/  LEA.HI.X.SX32 R131, R232, R245, 0x2, P2 ;  /* 0x000000f5e8837211 */ /* 0x000fe200010f16ff */
[C---:B------:R-:W-:Y:S02]  /*118e0*/  IMAD R232, R234.reuse, 0x190, RZ ;  /* 0x00000190eae87824 */ /* 0x040fe400078e02ff */
[----:B------:R-:W-:Y:S01]  /*118f0*/  IMAD R234, R234, 0x63, RZ ;  /* 0x00000063eaea7824 */ /* 0x000fe200078e02ff */
[----:B------:R-:W-:-:S04]  /*11900*/  IADD3 R126, P2, R226, R244, RZ ;  /* 0x000000f4e27e7210 */ /* 0x000fc80007f5e0ff */
[-C--:B------:R-:W-:Y:S02]  /*11910*/  LEA.HI.X.SX32 R127, R234, R245.reuse, 0x2, P2 ;  /* 0x000000f5ea7f7211 */ /* 0x080fe400010f16ff */
[----:B------:R-:W2:Y:S01]  /*11920*/  LDL.LU R234, [R1+0x154] ;  /* 0x0001540001ea7983 */ /* 0x000ea20000300800 */
[----:B------:R-:W-:Y:S02]  /*11930*/  IMAD R229, R229, 0x62, RZ ;  /* 0x00000062e5e57824 */ /* 0x000fe400078e02ff */
[----:B------:R-:W-:Y:S02]  /*11940*/  IMAD R212, R129, c[0x0][0x190], RZ ;  /* 0x0000640081d47a24 */ /* 0x000fe400078e02ff */
[----:B------:R-:W-:Y:S01]  /*11950*/  IMAD R8, R124, c[0x0][0x190], RZ ;  /* 0x000064007c087a24 */ /* 0x000fe200078e02ff */
[----:B------:R-:W-:Y:S02]  /*11960*/  LEA.HI.X.SX32 R129, R229, R245, 0x2, P5 ;  /* 0x000000f5e5817211 */ /* 0x000fe400028f16ff */
[----:B------:R-:W-:Y:S01]  /*11970*/  IADD3 R124, P5, R232, R244, RZ ;  /* 0x000000f4e87c7210 */ /* 0x000fe20007fbe0ff */
[----:B------:R-:W-:-:S02]  /*11980*/  IMAD.MOV.U32 R232, RZ, RZ, c[0x0][0x188] ;  /* 0x00006200ffe87624 */ /* 0x000fc400078e00ff */
[----:B------:R-:W-:Y:S02]  /*11990*/  IMAD R173, R230, c[0x0][0x190], RZ ;  /* 0x00006400e6ad7a24 */ /* 0x000fe400078e02ff */
[C---:B------:R-:W-:Y:S02]  /*119a0*/  IMAD R229, R232.reuse, 0x64, RZ ;  /* 0x00000064e8e57824 */ /* 0x040fe400078e02ff */
[C---:B------:R-:W-:Y:S02]  /*119b0*/  IMAD R230, R232.reuse, 0x198, RZ ;  /* 0x00000198e8e67824 */ /* 0x040fe400078e02ff */
[C---:B------:R-:W-:Y:S02]  /*119c0*/  IMAD R226, R232.reuse, 0x194, RZ ;  /* 0x00000194e8e27824 */ /* 0x040fe400078e02ff */
[----:B------:R-:W-:Y:S01]  /*119d0*/  IMAD R248, R125, c[0x0][0x190], RZ ;  /* 0x000064007df87a24 */ /* 0x000fe200078e02ff */
[----:B------:R-:W-:Y:S01]  /*119e0*/  LEA.HI.X.SX32 R125, R229, R245, 0x2, P5 ;  /* 0x000000f5e57d7211 */ /* 0x000fe200028f16ff */
[----:B------:R-:W-:Y:S01]  /*119f0*/  IMAD R229, R232, 0x65, RZ ;  /* 0x00000065e8e57824 */ /* 0x000fe200078e02ff */
[-C--:B------:R-:W-:Y:S01]  /*11a00*/  IADD3 R120, P5, R230, R244.reuse, RZ ;  /* 0x000000f4e6787210 */ /* 0x080fe20007fbe0ff */
[----:B------:R-:W-:Y:S01]  /*11a10*/  IMAD R230, R232, 0x19c, RZ ;  /* 0x0000019ce8e67824 */ /* 0x000fe200078e02ff */
[----:B------:R-:W-:Y:S01]  /*11a20*/  IADD3 R122, P2, R226, R244, RZ ;  /* 0x000000f4e27a7210 */ /* 0x000fe20007f5e0ff */
[----:B------:R-:W-:-:S02]  /*11a30*/  IMAD R198, R123, c[0x0][0x190], RZ ;  /* 0x000064007bc67a24 */ /* 0x000fc400078e02ff */
[----:B------:R-:W-:Y:S01]  /*11a40*/  IMAD R232, R232, 0x1a0, RZ ;  /* 0x000001a0e8e87824 */ /* 0x000fe200078e02ff */
[-C--:B------:R-:W-:Y:S02]  /*11a50*/  LEA.HI.X.SX32 R123, R229, R245.reuse, 0x2, P2 ;  /* 0x000000f5e57b7211 */ /* 0x080fe400010f16ff */
[-C--:B------:R-:W-:Y:S01]  /*11a60*/  IADD3 R118, P2, R230, R244.reuse, RZ ;  /* 0x000000f4e6767210 */ /* 0x080fe20007f5e0ff */
[----:B------:R-:W-:Y:S02]  /*11a70*/  IMAD.MOV.U32 R230, RZ, RZ, c[0x0][0x188] ;  /* 0x00006200ffe67624 */ /* 0x000fe400078e00ff */
[----:B------:R-:W-:Y:S01]  /*11a80*/  IMAD R210, R121, c[0x0][0x190], RZ ;  /* 0x0000640079d27a24 */ /* 0x000fe200078e02ff */
[----:B------:R-:W-:Y:S02]  /*11a90*/  LEA.HI.X.SX32 R121, R252, R245, 0x2, P5 ;  /* 0x000000f5fc797211 */ /* 0x000fe400028f16ff */
[----:B------:R-:W-:Y:S01]  /*11aa0*/  IADD3 R116, P5, R232, R244, RZ ;  /* 0x000000f4e8747210 */ /* 0x000fe20007fbe0ff */
[----:B------:R-:W-:Y:S01]  /*11ab0*/  IMAD R232, R230, 0x67, RZ ;  /* 0x00000067e6e87824 */ /* 0x000fe200078e02ff */
[----:B------:R-:W3:Y:S01]  /*11ac0*/  LDL.LU R252, [R1+0x158] ;  /* 0x0001580001fc7983 */ /* 0x000ee20000300800 */
[----:B------:R-:W-:-:S03]  /*11ad0*/  IMAD R209, R119, c[0x0][0x190], RZ ;  /* 0x0000640077d17a24 */ /* 0x000fc600078e02ff */
[-C--:B------:R-:W-:Y:S02]  /*11ae0*/  LEA.HI.X.SX32 R119, R232, R245.reuse, 0x2, P2 ;  /* 0x000000f5e8777211 */ /* 0x080fe400010f16ff */
[----:B------:R-:W3:Y:S01]  /*11af0*/  LDL.LU R232, [R1+0x15c] ;  /* 0x00015c0001e87983 */ /* 0x000ee20000300800 */
[----:B------:R-:W-:Y:S02]  /*11b00*/  IMAD R214, R114, c[0x0][0x190], RZ ;  /* 0x0000640072d67a24 */ /* 0x000fe400078e02ff */
[----:B------:R-:W-:Y:S02]  /*11b10*/  IMAD R226, R230, 0x68, RZ ;  /* 0x00000068e6e27824 */ /* 0x000fe400078e02ff */
[----:B------:R-:W-:Y:S02]  /*11b20*/  IMAD.MOV.U32 R229, RZ, RZ, c[0x0][0x188] ;  /* 0x00006200ffe57624 */ /* 0x000fe400078e00ff */
[----:B------:R-:W-:Y:S01]  /*11b30*/  IMAD R199, R117, c[0x0][0x190], RZ ;  /* 0x0000640075c77a24 */ /* 0x000fe200078e02ff */
[----:B------:R-:W-:Y:S01]  /*11b40*/  LEA.HI.X.SX32 R117, R226, R245, 0x2, P5 ;  /* 0x000000f5e2757211 */ /* 0x000fe200028f16ff */
[----:B------:R-:W-:-:S02]  /*11b50*/  IMAD R226, R230, 0x69, RZ ;  /* 0x00000069e6e27824 */ /* 0x000fc400078e02ff */
[----:B------:R-:W-:Y:S02]  /*11b60*/  IMAD R241, R115, c[0x0][0x190], RZ ;  /* 0x0000640073f17a24 */ /* 0x000fe400078e02ff */
[----:B------:R-:W-:Y:S02]  /*11b70*/  IMAD R205, R110, c[0x0][0x190], RZ ;  /* 0x000064006ecd7a24 */ /* 0x000fe400078e02ff */
[----:B------:R-:W-:Y:S02]  /*11b80*/  IMAD R208, R113, c[0x0][0x190], RZ ;  /* 0x0000640071d07a24 */ /* 0x000fe400078e02ff */
[----:B------:R-:W-:Y:S02]  /*11b90*/  IMAD R240, R108, c[0x0][0x190], RZ ;  /* 0x000064006cf07a24 */ /* 0x000fe400078e02ff */
[----:B------:R-:W-:Y:S02]  /*11ba0*/  IMAD R174, R228, c[0x0][0x190], RZ ;  /* 0x00006400e4ae7a24 */ /* 0x000fe400078e02ff */
[----:B------:R-:W-:-:S05]  /*11bb0*/  IMAD R228, R230, 0x1a4, RZ ;  /* 0x000001a4e6e47824 */ /* 0x000fca00078e02ff */
[----:B------:R-:W-:Y:S01]  /*11bc0*/  IADD3 R114, P2, R228, R244, RZ ;  /* 0x000000f4e4727210 */ /* 0x000fe20007f5e0ff */
[----:B------:R-:W-:-:S05]  /*11bd0*/  IMAD R228, R230, 0x1a8, RZ ;  /* 0x000001a8e6e47824 */ /* 0x000fca00078e02ff */
[-C--:B------:R-:W-:Y:S01]  /*11be0*/  IADD3 R112, P5, R228, R244.reuse, RZ ;  /* 0x000000f4e4707210 */ /* 0x080fe20007fbe0ff */
[C---:B------:R-:W-:Y:S01]  /*11bf0*/  IMAD R228, R229.reuse, 0x1ac, RZ ;  /* 0x000001ace5e47824 */ /* 0x040fe200078e02ff */
[-C--:B------:R-:W-:Y:S01]  /*11c00*/  LEA.HI.X.SX32 R115, R226, R245.reuse, 0x2, P2 ;  /* 0x000000f5e2737211 */ /* 0x080fe200010f16ff */
[----:B------:R-:W-:Y:S01]  /*11c10*/  IMAD R229, R229, 0x6a, RZ ;  /* 0x0000006ae5e57824 */ /* 0x000fe200078e02ff */
[----:B------:R-:W3:Y:S02]  /*11c20*/  LDL.LU R226, [R1+0x160] ;  /* 0x0001600001e27983 */ /* 0x000ee40000300800 */
[-C--:B------:R-:W-:Y:S01]  /*11c30*/  IADD3 R110, P2, R228, R244.reuse, RZ ;  /* 0x000000f4e46e7210 */ /* 0x080fe20007f5e0ff */
[C---:B------:R-:W-:Y:S02]  /*11c40*/  IMAD R228, R230.reuse, 0x1b0, RZ ;  /* 0x000001b0e6e47824 */ /* 0x040fe400078e02ff */
[----:B------:R-:W-:Y:S01]  /*11c50*/  IMAD R230, R230, 0x6b, RZ ;  /* 0x0000006be6e67824 */ /* 0x000fe200078e02ff */
[----:B------:R-:W-:Y:S01]  /*11c60*/  LEA.HI.X.SX32 R113, R229, R245, 0x2, P5 ;  /* 0x000000f5e5717211 */ /* 0x000fe200028f16ff */
[----:B------:R-:W-:Y:S01]  /*11c70*/  IMAD R203, R111, c[0x0][0x190], RZ ;  /* 0x000064006fcb7a24 */ /* 0x000fe200078e02ff */
[----:B------:R-:W-:Y:S01]  /*11c80*/  IADD3 R108, P5, R228, R244, RZ ;  /* 0x000000f4e46c7210 */ /* 0x000fe20007fbe0ff */
[----:B------:R-:W3:Y:S01]  /*11c90*/  LDL.LU R229, [R1+0x164] ;  /* 0x0001640001e57983 */ /* 0x000ee20000300800 */
[----:B----4-:R-:W-:-:S02]  /*11ca0*/  IMAD R242, R237, c[0x0][0x190], RZ ;  /* 0x00006400edf27a24 */ /* 0x010fc400078e02ff */
[----:B------:R-:W-:Y:S01]  /*11cb0*/  IMAD.MOV.U32 R237, RZ, RZ, c[0x0][0x188] ;  /* 0x00006200ffed7624 */ /* 0x000fe200078e00ff */
[----:B------:R-:W-:-:S03]  /*11cc0*/  LEA.HI.X.SX32 R111, R230, R245, 0x2, P2 ;  /* 0x000000f5e66f7211 */ /* 0x000fc600010f16ff */
[C---:B------:R-:W-:Y:S02]  /*11cd0*/  IMAD R228, R237.reuse, 0x6c, RZ ;  /* 0x0000006cede47824 */ /* 0x040fe400078e02ff */
[----:B------:R-:W-:Y:S03]  /*11ce0*/  STL [R1+0x1454], R111 ;  /* 0x0014546f01007387 */ /* 0x000fe60000100800 */
[----:B------:R-:W-:Y:S02]  /*11cf0*/  LEA.HI.X.SX32 R109, R228, R245, 0x2, P5 ;  /* 0x000000f5e46d7211 */ /* 0x000fe400028f16ff */
[----:B------:R-:W4:Y:S01]  /*11d00*/  LDL.LU R228, [R1+0x168] ;  /* 0x0001680001e47983 */ /* 0x000f220000300800 */
[C---:B------:R-:W-:Y:S02]  /*11d10*/  IMAD R230, R237.reuse, 0x1b8, RZ ;  /* 0x000001b8ede67824 */ /* 0x040fe400078e02ff */
[----:B------:R-:W-:-:S02]  /*11d20*/  IMAD R227, R237, 0x1b4, RZ ;  /* 0x000001b4ede37824 */ /* 0x000fc400078e02ff */
[----:B------:R-:W-:Y:S01]  /*11d30*/  IMAD R239, R104, c[0x0][0x190], RZ ;  /* 0x0000640068ef7a24 */ /* 0x000fe200078e02ff */
[-C--:B------:R-:W-:Y:S01]  /*11d40*/  IADD3 R104, P5, R230, R244.reuse, RZ ;  /* 0x000000f4e6687210 */ /* 0x080fe20007fbe0ff */
[----:B------:R-:W-:Y:S01]  /*11d50*/  IMAD R230, R237, 0x6d, RZ ;  /* 0x0000006dede67824 */ /* 0x000fe200078e02ff */
[----:B------:R-:W-:Y:S01]  /*11d60*/  IADD3 R106, P2, R227, R244, RZ ;  /* 0x000000f4e36a7210 */ /* 0x000fe20007f5e0ff */
[----:B------:R-:W-:Y:S02]  /*11d70*/  IMAD R227, R237, 0x6e, RZ ;  /* 0x0000006eede37824 */ /* 0x000fe400078e02ff */
[----:B------:R-:W-:Y:S01]  /*11d80*/  IMAD R204, R107, c[0x0][0x190], RZ ;  /* 0x000064006bcc7a24 */ /* 0x000fe200078e02ff */
[-C--:B------:R-:W-:Y:S01]  /*11d90*/  LEA.HI.X.SX32 R107, R230, R245.reuse, 0x2, P2 ;  /* 0x000000f5e66b7211 */ /* 0x080fe200010f16ff */
[----:B------:R-:W-:Y:S01]  /*11da0*/  IMAD.MOV.U32 R230, RZ, RZ, c[0x0][0x188] ;  /* 0x00006200ffe67624 */ /* 0x000fe200078e00ff */
[----:B------:R-:W-:Y:S01]  /*11db0*/  LEA.HI.X.SX32 R105, R227, R245, 0x2, P5 ;  /* 0x000000f5e3697211 */ /* 0x000fe200028f16ff */
[----:B------:R-:W-:-:S02]  /*11dc0*/  IMAD R227, R237, 0x6f, RZ ;  /* 0x0000006fede37824 */ /* 0x000fc400078e02ff */
[----:B------:R-:W-:Y:S02]  /*11dd0*/  IMAD R249, R103, c[0x0][0x190], RZ ;  /* 0x0000640067f97a24 */ /* 0x000fe400078e02ff */
[----:B------:R-:W-:Y:S02]  /*11de0*/  IMAD R246, R101, c[0x0][0x190], RZ ;  /* 0x0000640065f67a24 */ /* 0x000fe400078e02ff */
[----:B--2---:R-:W-:Y:S02]  /*11df0*/  IMAD R217, R234, c[0x0][0x190], RZ ;  /* 0x00006400ead97a24 */ /* 0x004fe400078e02ff */
[----:B------:R-:W-:-:S05]  /*11e00*/  IMAD R234, R237, 0x1bc, RZ ;  /* 0x000001bcedea7824 */ /* 0x000fca00078e02ff */
[-C--:B------:R-:W-:Y:S01]  /*11e10*/  IADD3 R102, P2, R234, R244.reuse, RZ ;  /* 0x000000f4ea667210 */ /* 0x080fe20007f5e0ff */
[----:B------:R-:W-:Y:S02]  /*11e20*/  IMAD R234, R237, 0x1c0, RZ ;  /* 0x000001c0edea7824 */ /* 0x000fe400078e02ff */
[C---:B------:R-:W-:Y:S02]  /*11e30*/  IMAD R237, R230.reuse, 0x1c4, RZ ;  /* 0x000001c4e6ed7824 */ /* 0x040fe400078e02ff */
[----:B------:R-:W-:Y:S01]  /*11e40*/  IMAD R230, R230, 0x70, RZ ;  /* 0x00000070e6e67824 */ /* 0x000fe200078e02ff */
[----:B------:R-:W-:Y:S02]  /*11e50*/  IADD3 R100, P5, R234, R244, RZ ;  /* 0x000000f4ea647210 */ /* 0x000fe40007fbe0ff */
[-C--:B------:R-:W-:Y:S02]  /*11e60*/  LEA.HI.X.SX32 R103, R227, R245.reuse, 0x2, P2 ;  /* 0x000000f5e3677211 */ /* 0x080fe400010f16ff */
[----:B------:R-:W2:Y:S01]  /*11e70*/  LDL.LU R227, [R1+0x16c] ;  /* 0x00016c0001e37983 */ /* 0x000ea20000300800 */
[----:B------:R-:W-:-:S03]  /*11e80*/  LEA.HI.X.SX32 R101, R230, R245, 0x2, P5 ;  /* 0x000000f5e6657211 */ /* 0x000fc600028f16ff */
[----:B------:R-:W2:Y:S01]  /*11e90*/  LDL.LU R230, [R1+0x170] ;  /* 0x0001700001e67983 */ /* 0x000ea20000300800 */
[----:B------:R-:W-:Y:S02]  /*11ea0*/  MOV R234, c[0x0][0x188] ;  /* 0x0000620000ea7a02 */ /* 0x000fe40000000f00 */
[----:B------:R-:W-:-:S03]  /*11eb0*/  IADD3 R98, P2, R237, R244, RZ ;  /* 0x000000f4ed627210 */ /* 0x000fc60007f5e0ff */
[----:B------:R-:W-:Y:S02]  /*11ec0*/  IMAD R237, R234, 0x1c8, RZ ;  /* 0x000001c8eaed7824 */ /* 0x000fe400078e02ff */
[----:B------:R-:W-:Y:S02]  /*11ed0*/  IMAD R222, R96, c[0x0][0x190], RZ ;  /* 0x0000640060de7a24 */ /* 0x000fe400078e02ff */
[----:B------:R-:W-:Y:S01]  /*11ee0*/  IMAD R234, R234, 0x71, RZ ;  /* 0x00000071eaea7824 */ /* 0x000fe200078e02ff */
[----:B------:R-:W-:Y:S01]  /*11ef0*/  IADD3 R96, P5, R237, R244, RZ ;  /* 0x000000f4ed607210 */ /* 0x000fe20007fbe0ff */
[----:B------:R-:W-:-:S03]  /*11f00*/  IMAD.MOV.U32 R237, RZ, RZ, c[0x0][0x188] ;  /* 0x00006200ffed7624 */ /* 0x000fc600078e00ff */
[----:B------:R-:W-:Y:S01]  /*11f10*/  LEA.HI.X.SX32 R99, R234, R245, 0x2, P2 ;  /* 0x000000f5ea637211 */ /* 0x000fe200010f16ff */
[C---:B------:R-:W-:Y:S02]  /*11f20*/  IMAD R234, R237.reuse, 0x1d0, RZ ;  /* 0x000001d0edea7824 */ /* 0x040fe400078e02ff */
[C---:B------:R-:W-:Y:S02]  /*11f30*/  IMAD R224, R237.reuse, 0x1cc, RZ ;  /* 0x000001ccede07824 */ /* 0x040fe400078e02ff */
[----:B---3--:R-:W-:Y:S02]  /*11f40*/  IMAD R213, R232, c[0x0][0x190], RZ ;  /* 0x00006400e8d57a24 */ /* 0x008fe400078e02ff */
[----:B------:R-:W-:Y:S02]  /*11f50*/  IMAD R232, R237, 0x72, RZ ;  /* 0x00000072ede87824 */ /* 0x000fe400078e02ff */
[----:B------:R-:W-:Y:S01]  /*11f60*/  IMAD R206, R92, c[0x0][0x190], RZ ;  /* 0x000064005cce7a24 */ /* 0x000fe200078e02ff */
[----:B------:R-:W-:-:S02]  /*11f70*/  IADD3 R94, P2, R224, R244, RZ ;  /* 0x000000f4e05e7210 */ /* 0x000fc40007f5e0ff */
[-C--:B------:R-:W-:Y:S01]  /*11f80*/  LEA.HI.X.SX32 R97, R232, R245.reuse, 0x2, P5 ;  /* 0x000000f5e8617211 */ /* 0x080fe200028f16ff */
[C---:B------:R-:W-:Y:S01]  /*11f90*/  IMAD R232, R237.reuse, 0x73, RZ ;  /* 0x00000073ede87824 */ /* 0x040fe200078e02ff */
[-C--:B------:R-:W-:Y:S01]  /*11fa0*/  IADD3 R92, P5, R234, R244.reuse, RZ ;  /* 0x000000f4ea5c7210 */ /* 0x080fe20007fbe0ff */
[C---:B------:R-:W-:Y:S01]  /*11fb0*/  IMAD R234, R237.reuse, 0x1d4, RZ ;  /* 0x000001d4edea7824 */ /* 0x040fe200078e02ff */
[----:B------:R-:W3:Y:S02]  /*11fc0*/  LDL.LU R224, [R1+0x174] ;  /* 0x0001740001e07983 */ /* 0x000ee40000300800 */
[----:B------:R-:W-:Y:S02]  /*11fd0*/  LEA.HI.X.SX32 R95, R232, R245, 0x2, P2 ;  /* 0x000000f5e85f7211 */ /* 0x000fe400010f16ff */
[----:B------:R-:W-:Y:S01]  /*11fe0*/  IADD3 R90, P2, R234, R244, RZ ;  /* 0x000000f4ea5a7210 */ /* 0x000fe20007f5e0ff */
[C---:B------:R-:W-:Y:S02]  /*11ff0*/  IMAD R234, R237.reuse, 0x74, RZ ;  /* 0x00000074edea7824 */ /* 0x040fe400078e02ff */
[----:B------:R-:W-:-:S02]  /*12000*/  IMAD R237, R237, 0x1d8, RZ ;  /* 0x000001d8eded7824 */ /* 0x000fc400078e02ff */
[----:B------:R-:W-:Y:S01]  /*12010*/  IMAD.MOV.U32 R232, RZ, RZ, c[0x0][0x188] ;  /* 0x00006200ffe87624 */ /* 0x000fe200078e00ff */
[-C--:B------:R-:W-:Y:S01]  /*12020*/  LEA.HI.X.SX32 R93, R234, R245.reuse, 0x2, P5 ;  /* 0x000000f5ea5d7211 */ /* 0x080fe200028f16ff */
[----:B------:R-:W-:Y:S01]  /*12030*/  IMAD R251, R88, c[0x0][0x190], RZ ;  /* 0x0000640058fb7a24 */ /* 0x000fe200078e02ff */
[-C--:B------:R-:W-:Y:S01]  /*12040*/  IADD3 R88, P5, R237, R244.reuse, RZ ;  /* 0x000000f4ed587210 */ /* 0x080fe20007fbe0ff */
[C---:B------:R-:W-:Y:S02]  /*12050*/  IMAD R234, R232.reuse, 0x75, RZ ;  /* 0x00000075e8ea7824 */ /* 0x040fe400078e02ff */
[----:B------:R-:W-:Y:S02]  /*12060*/  IMAD R232, R232, 0x1dc, RZ ;  /* 0x000001dce8e87824 */ /* 0x000fe400078e02ff */
[----:B------:R-:W-:Y:S02]  /*12070*/  IMAD.MOV.U32 R237, RZ, RZ, c[0x0][0x188] ;  /* 0x00006200ffed7624 */ /* 0x000fe400078e00ff */
[----:B------:R-:W-:Y:S01]  /*12080*/  IMAD R233, R91, c[0x0][0x190], RZ ;  /* 0x000064005be97a24 */ /* 0x000fe200078e02ff */
[----:B------:R-:W-:Y:S01]  /*12090*/  LEA.HI.X.SX32 R91, R234, R245, 0x2, P2 ;  /* 0x000000f5ea5b7211 */ /* 0x000fe200010f16ff */
[----:B------:R-:W-:Y:S01]  /*120a0*/  IMAD R25, R86, c[0x0][0x190], RZ ;  /* 0x0000640056197a24 */ /* 0x000fe200078e02ff */
[----:B------:R-:W-:Y:S01]  /*120b0*/  IADD3 R86, P2, R232, R244, RZ ;  /* 0x000000f4e8567210 */ /* 0x000fe20007f5e0ff */
[----:B------:R-:W-:-:S02]  /*120c0*/  IMAD R234, R237, 0x76, RZ ;  /* 0x00000076edea7824 */ /* 0x000fc400078e02ff */
[----:B------:R-:W-:Y:S02]  /*120d0*/  IMAD R232, R237, 0x1e0, RZ ;  /* 0x000001e0ede87824 */ /* 0x000fe400078e02ff */
[----:B------:R-:W-:Y:S01]  /*120e0*/  IMAD R202, R89, c[0x0][0x190], RZ ;  /* 0x0000640059ca7a24 */ /* 0x000fe200078e02ff */
[-C--:B------:R-:W-:Y:S01]  /*120f0*/  LEA.HI.X.SX32 R89, R234, R245.reuse, 0x2, P5 ;  /* 0x000000f5ea597211 */ /* 0x080fe200028f16ff */
[----:B------:R-:W-:Y:S01]  /*12100*/  IMAD R23, R84, c[0x0][0x190], RZ ;  /* 0x0000640054177a24 */ /* 0x000fe200078e02ff */
[----:B------:R-:W-:Y:S01]  /*12110*/  IADD3 R84, P5, R232, R244, RZ ;  /* 0x000000f4e8547210 */ /* 0x000fe20007fbe0ff */
[----:B------:R-:W-:Y:S02]  /*12120*/  IMAD R232, R237, 0x77, RZ ;  /* 0x00000077ede87824 */ /* 0x000fe400078e02ff */
[----:B------:R-:W-:Y:S02]  /*12130*/  IMAD.MOV.U32 R234, RZ, RZ, c[0x0][0x188] ;  /* 0x00006200ffea7624 */ /* 0x000fe400078e00ff */
[----:B------:R-:W-:Y:S01]  /*12140*/  IMAD R27, R87, c[0x0][0x190], RZ ;  /* 0x00006400571b7a24 */ /* 0x000fe200078e02ff */
[----:B------:R-:W-:Y:S01]  /*12150*/  LEA.HI.X.SX32 R87, R232, R245, 0x2, P2 ;  /* 0x000000f5e8577211 */ /* 0x000fe200010f16ff */
[----:B------:R-:W-:-:S02]  /*12160*/  IMAD R232, R234, 0x78, RZ ;  /* 0x00000078eae87824 */ /* 0x000fc400078e02ff */
[----:B------:R-:W-:Y:S02]  /*12170*/  IMAD R24, R85, c[0x0][0x190], RZ ;  /* 0x0000640055187a24 */ /* 0x000fe400078e02ff */
[----:B------:R-:W-:Y:S01]  /*12180*/  IMAD R19, R80, c[0x0][0x190], RZ ;  /* 0x0000640050137a24 */ /* 0x000fe200078e02ff */
[----:B------:R-:W-:Y:S01]  /*12190*/  LEA.HI.X.SX32 R85, R232, R245, 0x2, P5 ;  /* 0x000000f5e8557211 */ /* 0x000fe200028f16ff */
[----:B------:R-:W-:Y:S02]  /*121a0*/  IMAD R191, R226, c[0x0][0x190], RZ ;  /* 0x00006400e2bf7a24 */ /* 0x000fe400078e02ff */
[----:B------:R-:W-:Y:S02]  /*121b0*/  IMAD.MOV.U32 R226, RZ, RZ, c[0x0][0x188] ;  /* 0x00006200ffe27624 */ /* 0x000fe400078e00ff */
[----:B------:R-:W-:Y:S02]  /*121c0*/  IMAD R21, R82, c[0x0][0x190], RZ ;  /* 0x0000640052157a24 */ /* 0x000fe400078e02ff */
[----:B------:R-:W-:-:S02]  /*121d0*/  IMAD R22, R83, c[0x0][0x190], RZ ;  /* 0x0000640053167a24 */ /* 0x000fc400078e02ff */
[----:B------:R-:W-:Y:S02]  /*121e0*/  IMAD R190, R229, c[0x0][0x190], RZ ;  /* 0x00006400e5be7a24 */ /* 0x000fe400078e02ff */
[----:B------:R-:W3:Y:S01]  /*121f0*/  LDL.LU R229, [R1+0x178] ;  /* 0x0001780001e57983 */ /* 0x000ee20000300800 */
[----:B------:R-:W-:-:S03]  /*12200*/  IMAD R17, R78, c[0x0][0x190], RZ ;  /* 0x000064004e117a24 */ /* 0x000fc600078e02ff */
[----:B------:R-:W3:Y:S01]  /*12210*/  LDL.LU R237, [R1+0x17c] ;  /* 0x00017c0001ed7983 */ /* 0x000ee20000300800 */
[----:B------:R-:W-:-:S03]  /*12220*/  IMAD R20, R81, c[0x0][0x190], RZ ;  /* 0x0000640051147a24 */ /* 0x000fc600078e02ff */
[----:B------:R-:W3:Y:S01]  /*12230*/  LDL.LU R232, [R1+0x180] ;  /* 0x0001800001e87983 */ /* 0x000ee20000300800 */
[----:B----4-:R-:W-:Y:S02]  /*12240*/  IMAD R200, R228, c[0x0][0x190], RZ ;  /* 0x00006400e4c87a24 */ /* 0x010fe400078e02ff */
[C---:B------:R-:W-:Y:S02]  /*12250*/  IMAD R228, R234.reuse, 0x1e4, RZ ;  /* 0x000001e4eae47824 */ /* 0x040fe400078e02ff */
[----:B------:R-:W-:-:S03]  /*12260*/  IMAD R234, R234, 0x1e8, RZ ;  /* 0x000001e8eaea7824 */ /* 0x000fc600078e02ff */
[-C--:B------:R-:W-:Y:S02]  /*12270*/  IADD3 R82, P2, R228, R244.reuse, RZ ;  /* 0x000000f4e4527210 */ /* 0x080fe40007f5e0ff */
[-C--:B------:R-:W-:Y:S01]  /*12280*/  IADD3 R80, P5, R234, R244.reuse, RZ ;  /* 0x000000f4ea507210 */ /* 0x080fe20007fbe0ff */
[C---:B------:R-:W-:Y:S02]  /*12290*/  IMAD R234, R226.reuse, 0x79, RZ ;  /* 0x00000079e2ea7824 */ /* 0x040fe400078e02ff */
[----:B------:R-:W-:Y:S02]  /*122a0*/  IMAD R226, R226, 0x1ec, RZ ;  /* 0x000001ece2e27824 */ /* 0x000fe400078e02ff */
[----:B------:R-:W-:Y:S01]  /*122b0*/  IMAD.MOV.U32 R228, RZ, RZ, c[0x0][0x188] ;  /* 0x00006200ffe47624 */ /* 0x000fe200078e00ff */
[----:B------:R-:W-:Y:S02]  /*122c0*/  LEA.HI.X.SX32 R83, R234, R245, 0x2, P2 ;  /* 0x000000f5ea537211 */ /* 0x000fe400010f16ff */
[----:B------:R-:W-:Y:S01]  /*122d0*/  IADD3 R78, P2, R226, R244, RZ ;  /* 0x000000f4e24e7210 */ /* 0x000fe20007f5e0ff */
[----:B------:R-:W-:-:S02]  /*122e0*/  IMAD R234, R228, 0x7a, RZ ;  /* 0x0000007ae4ea7824 */ /* 0x000fc400078e02ff */
[----:B------:R-:W-:Y:S02]  /*122f0*/  IMAD R226, R228, 0x1f0, RZ ;  /* 0x000001f0e4e27824 */ /* 0x000fe400078e02ff */
[----:B------:R-:W-:Y:S01]  /*12300*/  IMAD R15, R76, c[0x0][0x190], RZ ;  /* 0x000064004c0f7a24 */ /* 0x000fe200078e02ff */
[-C--:B------:R-:W-:Y:S02]  /*12310*/  LEA.HI.X.SX32 R81, R234, R245.reuse, 0x2, P5 ;  /* 0x000000f5ea517211 */ /* 0x080fe400028f16ff */
[----:B------:R-:W-:Y:S01]  /*12320*/  IADD3 R76, P5, R226, R244, RZ ;  /* 0x000000f4e24c7210 */ /* 0x000fe20007fbe0ff */
[----:B------:R-:W-:Y:S02]  /*12330*/  IMAD R226, R228, 0x7b, RZ ;  /* 0x0000007be4e27824 */ /* 0x000fe400078e02ff */
[----:B------:R-:W-:Y:S01]  /*12340*/  IMAD.MOV.U32 R234, RZ, RZ, c[0x0][0x188] ;  /* 0x00006200ffea7624 */ /* 0x000fe200078e00ff */
[----:B------:R-:W4:Y:S01]  /*12350*/  LDL.LU R228, [R1+0x184] ;  /* 0x0001840001e47983 */ /* 0x000f220000300800 */
[----:B------:R-:W-:Y:S01]  /*12360*/  IMAD R18, R79, c[0x0][0x190], RZ ;  /* 0x000064004f127a24 */ /* 0x000fe200078e02ff */
[----:B------:R-:W-:Y:S01]  /*12370*/  LEA.HI.X.SX32 R79, R226, R245, 0x2, P2 ;  /* 0x000000f5e24f7211 */ /* 0x000fe200010f16ff */
[----:B------:R-:W-:-:S02]  /*12380*/  IMAD R226, R234, 0x7c, RZ ;  /* 0x0000007ceae27824 */ /* 0x000fc400078e02ff */
[----:B------:R-:W-:Y:S02]  /*12390*/  IMAD R16, R77, c[0x0][0x190], RZ ;  /* 0x000064004d107a24 */ /* 0x000fe400078e02ff */
[----:B------:R-:W-:Y:S01]  /*123a0*/  IMAD R11, R72, c[0x0][0x190], RZ ;  /* 0x00006400480b7a24 */ /* 0x000fe200078e02ff */
[----:B------:R-:W-:Y:S01]  /*123b0*/  LEA.HI.X.SX32 R77, R226, R245, 0x2, P5 ;  /* 0x000000f5e24d7211 */ /* 0x000fe200028f16ff */
[----:B--2---:R-:W-:Y:S02]  /*123c0*/  IMAD R201, R230, c[0x0][0x190], RZ ;  /* 0x00006400e6c97a24 */ /* 0x004fe400078e02ff */
[C---:B------:R-:W-:Y:S02]  /*123d0*/  IMAD R230, R234.reuse, 0x1f4, RZ ;  /* 0x000001f4eae67824 */ /* 0x040fe400078e02ff */
[----:B------:R-:W-:-:S05]  /*123e0*/  IMAD R234, R234, 0x1f8, RZ ;  /* 0x000001f8eaea7824 */ /* 0x000fca00078e02ff */
[-C--:B------:R-:W-:Y:S02]  /*123f0*/  IADD3 R72, P5, R234, R244.reuse, RZ ;  /* 0x000000f4ea487210 */ /* 0x080fe40007fbe0ff */
[----:B------:R-:W2:Y:S01]  /*12400*/  LDL.LU R234, [R1+0x188] ;  /* 0x0001880001ea7983 */ /* 0x000ea20000300800 */
[----:B------:R-:W-:Y:S01]  /*12410*/  IMAD R13, R74, c[0x0][0x190], RZ ;  /* 0x000064004a0d7a24 */ /* 0x000fe200078e02ff */
[----:B------:R-:W-:Y:S01]  /*12420*/  IADD3 R74, P2, R230, R244, RZ ;  /* 0x000000f4e64a7210 */ /* 0x000fe20007f5e0ff */
[----:B------:R-:W-:Y:S02]  /*12430*/  IMAD.MOV.U32 R230, RZ, RZ, c[0x0][0x188] ;  /* 0x00006200ffe67624 */ /* 0x000fe400078e00ff */
[----:B------:R-:W-:Y:S02]  /*12440*/  IMAD R216, R227, c[0x0][0x190], RZ ;  /* 0x00006400e3d87a24 */ /* 0x000fe400078e02ff */
[C---:B------:R-:W-:Y:S02]  /*12450*/  IMAD R227, R230.reuse, 0x7d, RZ ;  /* 0x0000007de6e37824 */ /* 0x040fe400078e02ff */
[----:B------:R-:W-:-:S02]  /*12460*/  IMAD R226, R230, 0x1fc, RZ ;  /* 0x000001fce6e27824 */ /* 0x000fc400078e02ff */
[----:B------:R-:W-:Y:S02]  /*12470*/  IMAD R230, R230, 0x7e, RZ ;  /* 0x0000007ee6e67824 */ /* 0x000fe400078e02ff */
[----:B------:R-:W-:Y:S02]  /*12480*/  IMAD R12, R73, c[0x0][0x190], RZ ;  /* 0x00006400490c7a24 */ /* 0x000fe400078e02ff */
[----:B------:R-:W-:Y:S01]  /*12490*/  IMAD R14, R75, c[0x0][0x190], RZ ;  /* 0x000064004b0e7a24 */ /* 0x000fe200078e02ff */
[-C--:B------:R-:W-:Y:S01]  /*124a0*/  LEA.HI.X.SX32 R73, R230, R245.reuse, 0x2, P5 ;  /* 0x000000f5e6497211 */ /* 0x080fe200028f16ff */
[----:B------:R-:W-:Y:S01]  /*124b0*/  IMAD R231, R231, 0x7f, RZ ;  /* 0x0000007fe7e77824 */ /* 0x000fe200078e02ff */
[----:B------:R-:W-:Y:S01]  /*124c0*/  LEA.HI.X.SX32 R75, R227, R245, 0x2, P2 ;  /* 0x000000f5e34b7211 */ /* 0x000fe200010f16ff */
[----:B------:R-:W2:Y:S01]  /*124d0*/  LDL.LU R230, [R1+0x18c] ;  /* 0x00018c0001e67983 */ /* 0x000ea20000300800 */
[----:B------:R-:W-:Y:S02]  /*124e0*/  LEA R176, P5, R2, R0, 0x2 ;  /* 0x0000000002b07211 */ /* 0x000fe400078a10ff */
[----:B------:R-:W-:-:S02]  /*124f0*/  IADD3 R70, P2, R226, R244, RZ ;  /* 0x000000f4e2467210 */ /* 0x000fc40007f5e0ff */
[----:B------:R-:W-:Y:S02]  /*12500*/  LEA.HI.X.SX32 R177, R2, R250, 0x2, P5 ;  /* 0x000000fa02b17211 */ /* 0x000fe400028f16ff */
[----:B------:R-:W-:Y:S02]  /*12510*/  LEA.HI.X.SX32 R71, R231, R245, 0x2, P2 ;  /* 0x000000f5e7477211 */ /* 0x000fe400010f16ff */
[C---:B------:R-:W-:Y:S01]  /*12520*/  LEA R178, P2, R3.reuse, R0, 0x2 ;  /* 0x0000000003b27211 */ /* 0x040fe200078410ff */
[----:B------:R-:W2:Y:S03]  /*12530*/  LDL.LU R231, [R1+0x194] ;  /* 0x0001940001e77983 */ /* 0x000ea60000300800 */
[----:B------:R-:W-:Y:S01]  /*12540*/  LEA.HI.X.SX32 R179, R3, R250, 0x2, P2 ;  /* 0x000000fa03b37211 */ /* 0x000fe200010f16ff */
[----:B------:R1:W-:Y:S01]  /*12550*/  STL.64 [R1+0x418], R176 ;  /* 0x000418b001007387 */ /* 0x0003e20000100a00 */
[----:B------:R-:W-:-:S03]  /*12560*/  IMAD R26, R26, c[0x0][0x190], RZ ;  /* 0x000064001a1a7a24 */ /* 0x000fc600078e02ff */
[----:B------:R1:W-:Y:S02]  /*12570*/  STL.64 [R1+0x410], R178 ;  /* 0x000410b201007387 */ /* 0x0003e40000100a00 */
[----:B-1----:R-:W-:-:S04]  /*12580*/  LEA R176, P5, R4, R0, 0x2 ;  /* 0x0000000004b07211 */ /* 0x002fc800078a10ff */
[----:B------:R-:W-:Y:S02]  /*12590*/  LEA.HI.X.SX32 R177, R4, R250, 0x2, P5 ;  /* 0x000000fa04b17211 */ /* 0x000fe400028f16ff */
[----:B------:R-:W-:-:S04]  /*125a0*/  LEA R178, P2, R5, R0, 0x2 ;  /* 0x0000000005b27211 */ /* 0x000fc800078410ff */
[----:B------:R-:W-:Y:S02]  /*125b0*/  LEA.HI.X.SX32 R179, R5, R250, 0x2, P2 ;  /* 0x000000fa05b37211 */ /* 0x000fe400010f16ff */
[----:B------:R-:W-:Y:S01]  /*125c0*/  LEA R2, P2, R26, R0, 0x2 ;  /* 0x000000001a027211 */ /* 0x000fe200078410ff */
[----:B------:R-:W-:-:S03]  /*125d0*/  IMAD R28, R28, c[0x0][0x190], RZ ;  /* 0x000064001c1c7a24 */ /* 0x000fc600078e02ff */
[----:B------:R-:W-:Y:S01]  /*125e0*/  LEA.HI.X.SX32 R3, R26, R250, 0x2, P2 ;  /* 0x000000fa1a037211 */ /* 0x000fe200010f16ff */
[----:B---3--:R-:W-:Y:S02]  /*125f0*/  IMAD R175, R237, c[0x0][0x190], RZ ;  /* 0x00006400edaf7a24 */ /* 0x008fe400078e02ff */
[----:B------:R-:W3:Y:S01]  /*12600*/  LDL.LU R237, [R1+0x198] ;  /* 0x0001980001ed7983 */ /* 0x000ee20000300800 */
[----:B------:R-:W-:-:S03]  /*12610*/  IMAD R219, R232, c[0x0][0x190], RZ ;  /* 0x00006400e8db7a24 */ /* 0x000fc600078e02ff */
[----:B------:R1:W-:Y:S04]  /*12620*/  STL.64 [R1+0x408], R176 ;  /* 0x000408b001007387 */ /* 0x0003e80000100a00 */
[----:B------:R-:W3:Y:S01]  /*12630*/  LDL.LU R232, [R1+0x19c] ;  /* 0x00019c0001e87983 */ /* 0x000ee20000300800 */
[----:B-1----:R-:W-:-:S04]  /*12640*/  LEA R176, P5, R6, R0, 0x2 ;  /* 0x0000000006b07211 */ /* 0x002fc800078a10ff */
[----:B------:R-:W-:Y:S01]  /*12650*/  LEA.HI.X.SX32 R177, R6, R250, 0x2, P5 ;  /* 0x000000fa06b17211 */ /* 0x000fe200028f16ff */
[----:B------:R-:W-:Y:S01]  /*12660*/  STL.64 [R1+0x400], R178 ;  /* 0x000400b201007387 */ /* 0x000fe20000100a00 */
[----:B------:R-:W-:-:S03]  /*12670*/  LEA R4, P5, R7, R0, 0x2 ;  /* 0x0000000007047211 */ /* 0x000fc600078a10ff */
[----:B------:R-:W-:Y:S04]  /*12680*/  STL.64 [R1+0x3f8], R176 ;  /* 0x0003f8b001007387 */ /* 0x000fe80000100a00 */
[----:B------:R1:W-:Y:S01]  /*12690*/  STL.64 [R1+0x3f0], R2 ;  /* 0x0003f00201007387 */ /* 0x0003e20000100a00 */
[----:B------:R-:W-:Y:S02]  /*126a0*/  LEA.HI.X.SX32 R5, R7, R250, 0x2, P5 ;  /* 0x000000fa07057211 */ /* 0x000fe400028f16ff */
[----:B-1----:R-:W-:Y:S01]  /*126b0*/  LEA R2, P2, R28, R0, 0x2 ;  /* 0x000000001c027211 */ /* 0x002fe200078410ff */
[----:B----4-:R-:W-:Y:S02]  /*126c0*/  IMAD R183, R228, c[0x0][0x190], RZ ;  /* 0x00006400e4b77a24 */ /* 0x010fe400078e02ff */
[----:B------:R-:W4:Y:S01]  /*126d0*/  LDL.LU R228, [R1+0x1a0] ;  /* 0x0001a00001e47983 */ /* 0x000f220000300800 */
[----:B------:R-:W-:-:S03]  /*126e0*/  LEA.HI.X.SX32 R3, R28, R250, 0x2, P2 ;  /* 0x000000fa1c037211 */ /* 0x000fc600010f16ff */
[----:B------:R1:W-:Y:S04]  /*126f0*/  STL.64 [R1+0x3e8], R4 ;  /* 0x0003e80401007387 */ /* 0x0003e80000100a00 */
[----:B------:R1:W-:Y:S01]  /*12700*/  STL.64 [R1+0x3e0], R2 ;  /* 0x0003e00201007387 */ /* 0x0003e20000100a00 */
[----:B--2---:R-:W-:-:S03]  /*12710*/  IMAD R176, R234, c[0x0][0x190], RZ ;  /* 0x00006400eab07a24 */ /* 0x004fc600078e02ff */
[----:B------:R-:W2:Y:S01]  /*12720*/  LDL.LU R234, [R1+0x1a4] ;  /* 0x0001a40001ea7983 */ /* 0x000ea20000300800 */
[----:B------:R-:W-:Y:S02]  /*12730*/  IMAD R29, R29, c[0x0][0x190], RZ ;  /* 0x000064001d1d7a24 */ /* 0x000fe400078e02ff */
[----:B------:R-:W-:-:S03]  /*12740*/  IMAD R30, R30, c[0x0][0x190], RZ ;  /* 0x000064001e1e7a24 */ /* 0x000fc600078e02ff */
[-C--:B-1----:R-:W-:Y:S02]  /*12750*/  LEA R4, P5, R29, R0.reuse, 0x2 ;  /* 0x000000001d047211 */ /* 0x082fe400078a10ff */
[----:B------:R-:W-:Y:S01]  /*12760*/  LEA R2, P2, R30, R0, 0x2 ;  /* 0x000000001e027211 */ /* 0x000fe200078410ff */
[----:B------:R-:W-:Y:S01]  /*12770*/  IMAD R31, R31, c[0x0][0x190], RZ ;  /* 0x000064001f1f7a24 */ /* 0x000fe200078e02ff */
[-C--:B------:R-:W-:Y:S01]  /*12780*/  LEA.HI.X.SX32 R5, R29, R250.reuse, 0x2, P5 ;  /* 0x000000fa1d057211 */ /* 0x080fe200028f16ff */
[----:B------:R-:W-:Y:S01]  /*12790*/  IMAD R32, R32, c[0x0][0x190], RZ ;  /* 0x0000640020207a24 */ /* 0x000fe200078e02ff */
[----:B------:R-:W-:-:S03]  /*127a0*/  LEA.HI.X.SX32 R3, R30, R250, 0x2, P2 ;  /* 0x000000fa1e037211 */ /* 0x000fc600010f16ff */
[----:B------:R1:W-:Y:S04]  /*127b0*/  STL.64 [R1+0x3d8], R4 ;  /* 0x0003d80401007387 */ /* 0x0003e80000100a00 */
[----:B------:R1:W-:Y:S01]  /*127c0*/  STL.64 [R1+0x3d0], R2 ;  /* 0x0003d00201007387 */ /* 0x0003e20000100a00 */
[----:B------:R-:W-:Y:S02]  /*127d0*/  IMAD R33, R33, c[0x0][0x190], RZ ;  /* 0x0000640021217a24 */ /* 0x000fe400078e02ff */
[----:B------:R-:W-:Y:S01]  /*127e0*/  IMAD R34, R34, c[0x0][0x190], RZ ;  /* 0x0000640022227a24 */ /* 0x000fe200078e02ff */
[----:B------:R-:W2:Y:S01]  /*127f0*/  LDL.LU R227, [R1+0x1a8] ;  /* 0x0001a80001e37983 */ /* 0x000ea20000300800 */
[-C--:B-1----:R-:W-:Y:S02]  /*12800*/  LEA R4, P5, R31, R0.reuse, 0x2 ;  /* 0x000000001f047211 */ /* 0x082fe400078a10ff */
[----:B------:R-:W-:-:S02]  /*12810*/  LEA R2, P2, R32, R0, 0x2 ;  /* 0x0000000020027211 */ /* 0x000fc400078410ff */
[-C--:B------:R-:W-:Y:S02]  /*12820*/  LEA.HI.X.SX32 R5, R31, R250.reuse, 0x2, P5 ;  /* 0x000000fa1f057211 */ /* 0x080fe400028f16ff */
[----:B------:R-:W-:-:S03]  /*12830*/  LEA.HI.X.SX32 R3, R32, R250, 0x2, P2 ;  /* 0x000000fa20037211 */ /* 0x000fc600010f16ff */
[----:B------:R1:W-:Y:S04]  /*12840*/  STL.64 [R1+0x3c8], R4 ;  /* 0x0003c80401007387 */ /* 0x0003e80000100a00 */
[----:B------:R1:W-:Y:S01]  /*12850*/  STL.64 [R1+0x3c0], R2 ;  /* 0x0003c00201007387 */ /* 0x0003e20000100a00 */
[----:B------:R-:W-:Y:S01]  /*12860*/  IMAD R35, R35, c[0x0][0x190], RZ ;  /* 0x0000640023237a24 */ /* 0x000fe200078e02ff */
[CC--:B-1----:R-:W-:Y:S02]  /*12870*/  LEA R4, P5, R33.reuse, R0.reuse, 0x2 ;  /* 0x0000000021047211 */ /* 0x0c2fe400078a10ff */
[----:B------:R-:W-:Y:S02]  /*12880*/  LEA R2, P2, R34, R0, 0x2 ;  /* 0x0000000022027211 */ /* 0x000fe400078410ff */
[-C--:B------:R-:W-:Y:S01]  /*12890*/  LEA.HI.X.SX32 R5, R33, R250.reuse, 0x2, P5 ;  /* 0x000000fa21057211 */ /* 0x080fe200028f16ff */
[----:B------:R-:W-:Y:S01]  /*128a0*/  IMAD R36, R36, c[0x0][0x190], RZ ;  /* 0x0000640024247a24 */ /* 0x000fe200078e02ff */
[----:B------:R-:W-:Y:S01]  /*128b0*/  LEA.HI.X.SX32 R3, R34, R250, 0x2, P2 ;  /* 0x000000fa22037211 */ /* 0x000fe200010f16ff */
[----:B------:R-:W-:-:S02]  /*128c0*/  IMAD R182, R229, c[0x0][0x190], RZ ;  /* 0x00006400e5b67a24 */ /* 0x000fc400078e02ff */
[----:B------:R-:W2:Y:S04]  /*128d0*/  LDL.LU R229, [R1+0x1ac] ;  /* 0x0001ac0001e57983 */ /* 0x000ea80000300800 */
[----:B------:R1:W-:Y:S04]  /*128e0*/  STL.64 [R1+0x3b8], R4 ;  /* 0x0003b80401007387 */ /* 0x0003e80000100a00 */
[----:B------:R1:W-:Y:S01]  /*128f0*/  STL.64 [R1+0x3b0], R2 ;  /* 0x0003b00201007387 */ /* 0x0003e20000100a00 */
[----:B------:R-:W-:Y:S01]  /*12900*/  IMAD R37, R37, c[0x0][0x190], RZ ;  /* 0x0000640025257a24 */ /* 0x000fe200078e02ff */
[----:B-1----:R-:W-:-:S02]  /*12910*/  LEA R4, P5, R35, R0, 0x2 ;  /* 0x0000000023047211 */ /* 0x002fc400078a10ff */
[----:B------:R-:W-:Y:S02]  /*12920*/  LEA R2, P2, R36, R0, 0x2 ;  /* 0x0000000024027211 */ /* 0x000fe400078410ff */
[-C--:B------:R-:W-:Y:S01]  /*12930*/  LEA.HI.X.SX32 R5, R35, R250.reuse, 0x2, P5 ;  /* 0x000000fa23057211 */ /* 0x080fe200028f16ff */
[----:B------:R-:W-:Y:S01]  /*12940*/  IMAD R38, R38, c[0x0][0x190], RZ ;  /* 0x0000640026267a24 */ /* 0x000fe200078e02ff */
[----:B------:R-:W-:Y:S01]  /*12950*/  LEA.HI.X.SX32 R3, R36, R250, 0x2, P2 ;  /* 0x000000fa24037211 */ /* 0x000fe200010f16ff */
[----:B------:R-:W-:Y:S02]  /*12960*/  IMAD R177, R231, c[0x0][0x190], RZ ;  /* 0x00006400e7b17a24 */ /* 0x000fe400078e02ff */
[----:B------:R-:W2:Y:S04]  /*12970*/  LDL.LU R231, [R1+0x1b0] ;  /* 0x0001b00001e77983 */ /* 0x000ea80000300800 */
[----:B------:R1:W-:Y:S01]  /*12980*/  STL.64 [R1+0x3a8], R4 ;  /* 0x0003a80401007387 */ /* 0x0003e20000100a00 */
[----:B---3--:R-:W-:-:S03]  /*12990*/  IMAD R178, R232, c[0x0][0x190], RZ ;  /* 0x00006400e8b27a24 */ /* 0x008fc600078e02ff */
[----:B------:R3:W-:Y:S01]  /*129a0*/  STL.64 [R1+0x3a0], R2 ;  /* 0x0003a00201007387 */ /* 0x0007e20000100a00 */
[----:B------:R-:W-:-:S03]  /*129b0*/  IMAD R39, R39, c[0x0][0x190], RZ ;  /* 0x0000640027277a24 */ /* 0x000fc600078e02ff */
[----:B------:R-:W2:Y:S01]  /*129c0*/  LDL.LU R232, [R1+0x1b4] ;  /* 0x0001b40001e87983 */ /* 0x000ea20000300800 */
[CC--:B-1----:R-:W-:Y:S02]  /*129d0*/  LEA R4, P5, R37.reuse, R0.reuse, 0x2 ;  /* 0x0000000025047211 */ /* 0x0c2fe400078a10ff */
[----:B---3--:R-:W-:Y:S02]  /*129e0*/  LEA R2, P2, R38, R0, 0x2 ;  /* 0x0000000026027211 */ /* 0x008fe400078410ff */
[-C--:B------:R-:W-:Y:S01]  /*129f0*/  LEA.HI.X.SX32 R5, R37, R250.reuse, 0x2, P5 ;  /* 0x000000fa25057211 */ /* 0x080fe200028f16ff */
[----:B------:R-:W-:Y:S01]  /*12a00*/  IMAD R40, R40, c[0x0][0x190], RZ ;  /* 0x0000640028287a24 */ /* 0x000fe200078e02ff */
[----:B------:R-:W-:-:S03]  /*12a10*/  LEA.HI.X.SX32 R3, R38, R250, 0x2, P2 ;  /* 0x000000fa26037211 */ /* 0x000fc600010f16ff */
[----:B------:R1:W-:Y:S04]  /*12a20*/  STL.64 [R1+0x398], R4 ;  /* 0x0003980401007387 */ /* 0x0003e80000100a00 */
[----:B------:R3:W-:Y:S01]  /*12a30*/  STL.64 [R1+0x388], R2 ;  /* 0x0003880201007387 */ /* 0x0007e20000100a00 */
[CC--:B-1----:R-:W-:Y:S02]  /*12a40*/  LEA R4, P5, R39.reuse, R0.reuse, 0x2 ;  /* 0x0000000027047211 */ /* 0x0c2fe400078a10ff */
[C---:B---3--:R-:W-:Y:S02]  /*12a50*/  LEA R2, P2, R40.reuse, R0, 0x2 ;  /* 0x0000000028027211 */ /* 0x048fe400078410ff */
[-C--:B------:R-:W-:Y:S02]  /*12a60*/  LEA.HI.X.SX32 R5, R39, R250.reuse, 0x2, P5 ;  /* 0x000000fa27057211 */ /* 0x080fe400028f16ff */
[----:B------:R-:W-:Y:S01]  /*12a70*/  LEA.HI.X.SX32 R3, R40, R250, 0x2, P2 ;  /* 0x000000fa28037211 */ /* 0x000fe200010f16ff */
[----:B----4-:R-:W-:-:S02]  /*12a80*/  IMAD R226, R228, c[0x0][0x190], RZ ;  /* 0x00006400e4e27a24 */ /* 0x010fc400078e02ff */
[----:B------:R-:W3:Y:S04]  /*12a90*/  LDL.LU R228, [R1+0x1b8] ;  /* 0x0001b80001e47983 */ /* 0x000ee80000300800 */
[----:B------:R1:W-:Y:S04]  /*12aa0*/  STL.64 [R1+0x380], R4 ;  /* 0x0003800401007387 */ /* 0x0003e80000100a00 */
[----:B------:R4:W-:Y:S01]  /*12ab0*/  STL.64 [R1+0x378], R2 ;  /* 0x0003780201007387 */ /* 0x0009e20000100a00 */
[----:B--2---:R-:W-:-:S03]  /*12ac0*/  IMAD R179, R234, c[0x0][0x190], RZ ;  /* 0x00006400eab37a24 */ /* 0x004fc600078e02ff */
[----:B------:R-:W2:Y:S01]  /*12ad0*/  LDL.LU R234, [R1+0x1bc] ;  /* 0x0001bc0001ea7983 */ /* 0x000ea20000300800 */
[----:B------:R-:W-:Y:S02]  /*12ae0*/  IMAD R41, R41, c[0x0][0x190], RZ ;  /* 0x0000640029297a24 */ /* 0x000fe400078e02ff */
[----:B------:R-:W-:-:S03]  /*12af0*/  IMAD R42, R42, c[0x0][0x190], RZ ;  /* 0x000064002a2a7a24 */ /* 0x000fc600078e02ff */
[-C--:B-1----:R-:W-:Y:S02]  /*12b00*/  LEA R4, P5, R41, R0.reuse, 0x2 ;  /* 0x0000000029047211 */ /* 0x082fe400078a10ff */
[----:B----4-:R-:W-:Y:S01]  /*12b10*/  LEA R2, P2, R42, R0, 0x2 ;  /* 0x000000002a027211 */ /* 0x010fe200078410ff */
        /* <DEDUP_REMOVED lines=10> */
[----:B----4-:R-:W-:-:S02]  /*12bc0*/  LEA R2, P2, R44, R0, 0x2 ;  /* 0x000000002c027211 */ /* 0x010fc400078410ff */
[-C--:B------:R-:W-:Y:S02]  /*12bd0*/  LEA.HI.X.SX32 R5, R43, R250.reuse, 0x2, P5 ;  /* 0x000000fa2b057211 */ /* 0x080fe400028f16ff */
[----:B------:R-:W-:-:S03]  /*12be0*/  LEA.HI.X.SX32 R3, R44, R250, 0x2, P2 ;  /* 0x000000fa2c037211 */ /* 0x000fc600010f16ff */
[----:B------:R1:W-:Y:S04]  /*12bf0*/  STL.64 [R1+0x360], R4 ;  /* 0x0003600401007387 */ /* 0x0003e80000100a00 */
[----:B------:R4:W-:Y:S01]  /*12c00*/  STL.64 [R1+0x358], R2 ;  /* 0x0003580201007387 */ /* 0x0009e20000100a00 */
[----:B------:R-:W-:Y:S01]  /*12c10*/  IMAD R47, R47, c[0x0][0x190], RZ ;  /* 0x000064002f2f7a24 */ /* 0x000fe200078e02ff */
[CC--:B-1----:R-:W-:Y:S02]  /*12c20*/  LEA R4, P5, R45.reuse, R0.reuse, 0x2 ;  /* 0x000000002d047211 */ /* 0x0c2fe400078a10ff */
[----:B----4-:R-:W-:Y:S02]  /*12c30*/  LEA R2, P2, R46, R0, 0x2 ;  /* 0x000000002e027211 */ /* 0x010fe400078410ff */
[-C--:B------:R-:W-:Y:S01]  /*12c40*/  LEA.HI.X.SX32 R5, R45, R250.reuse, 0x2, P5 ;  /* 0x000000fa2d057211 */ /* 0x080fe200028f16ff */
[----:B------:R-:W-:Y:S01]  /*12c50*/  IMAD R48, R48, c[0x0][0x190], RZ ;  /* 0x0000640030307a24 */ /* 0x000fe200078e02ff */
[----:B------:R-:W-:Y:S01]  /*12c60*/  LEA.HI.X.SX32 R3, R46, R250, 0x2, P2 ;  /* 0x000000fa2e037211 */ /* 0x000fe200010f16ff */
[----:B------:R-:W-:-:S02]  /*12c70*/  IMAD R243, R224, c[0x0][0x190], RZ ;  /* 0x00006400e0f37a24 */ /* 0x000fc400078e02ff */
[----:B------:R-:W-:Y:S02]  /*12c80*/  IMAD R224, R227, c[0x0][0x190], RZ ;  /* 0x00006400e3e07a24 */ /* 0x000fe400078e02ff */
[----:B------:R-:W4:Y:S01]  /*12c90*/  LDL.LU R227, [R1+0x1c4] ;  /* 0x0001c40001e37983 */ /* 0x000f220000300800 */
[----:B------:R-:W-:-:S03]  /*12ca0*/  IMAD R180, R229, c[0x0][0x190], RZ ;  /* 0x00006400e5b47a24 */ /* 0x000fc600078e02ff */
[----:B------:R1:W-:Y:S04]  /*12cb0*/  STL.64 [R1+0x350], R4 ;  /* 0x0003500401007387 */ /* 0x0003e80000100a00 */
[----:B------:R1:W-:Y:S01]  /*12cc0*/  STL.64 [R1+0x348], R2 ;  /* 0x0003480201007387 */ /* 0x0003e20000100a00 */
[----:B------:R-:W-:-:S03]  /*12cd0*/  IMAD R49, R49, c[0x0][0x190], RZ ;  /* 0x0000640031317a24 */ /* 0x000fc600078e02ff */
[----:B------:R-:W4:Y:S01]  /*12ce0*/  LDL.LU R229, [R1+0x1c8] ;  /* 0x0001c80001e57983 */ /* 0x000f220000300800 */
[CC--:B-1----:R-:W-:Y:S02]  /*12cf0*/  LEA R4, P5, R47.reuse, R0.reuse, 0x2 ;  /* 0x000000002f047211 */ /* 0x0c2fe400078a10ff */
[----:B------:R-:W-:Y:S02]  /*12d00*/  LEA R2, P2, R48, R0, 0x2 ;  /* 0x0000000030027211 */ /* 0x000fe400078410ff */
[-C--:B------:R-:W-:Y:S01]  /*12d10*/  LEA.HI.X.SX32 R5, R47, R250.reuse, 0x2, P5 ;  /* 0x000000fa2f057211 */ /* 0x080fe200028f16ff */
[----:B------:R-:W-:Y:S01]  /*12d20*/  IMAD R50, R50, c[0x0][0x190], RZ ;  /* 0x0000640032327a24 */ /* 0x000fe200078e02ff */
[----:B------:R-:W-:-:S03]  /*12d30*/  LEA.HI.X.SX32 R3, R48, R250, 0x2, P2 ;  /* 0x000000fa30037211 */ /* 0x000fc600010f16ff */
[----:B------:R1:W-:Y:S04]  /*12d40*/  STL.64 [R1+0x340], R4 ;  /* 0x0003400401007387 */ /* 0x0003e80000100a00 */
[----:B------:R1:W-:Y:S01]  /*12d50*/  STL.64 [R1+0x338], R2 ;  /* 0x0003380201007387 */ /* 0x0003e20000100a00 */
[----:B------:R-:W-:-:S03]  /*12d60*/  IMAD R220, R232, c[0x0][0x190], RZ ;  /* 0x00006400e8dc7a24 */ /* 0x000fc600078e02ff */
[----:B------:R-:W4:Y:S01]  /*12d70*/  LDL.LU R232, [R1+0x1cc] ;  /* 0x0001cc0001e87983 */ /* 0x000f220000300800 */
[-C--:B-1----:R-:W-:Y:S02]  /*12d80*/  LEA R4, P5, R49, R0.reuse, 0x2 ;  /* 0x0000000031047211 */ /* 0x082fe400078a10ff */
[----:B------:R-:W-:Y:S01]  /*12d90*/  LEA R2, P2, R50, R0, 0x2 ;  /* 0x0000000032027211 */ /* 0x000fe200078410ff */
[----:B------:R-:W-:Y:S01]  /*12da0*/  IMAD R51, R51, c[0x0][0x190], RZ ;  /* 0x0000640033337a24 */ /* 0x000fe200078e02ff */
[-C--:B------:R-:W-:Y:S01]  /*12db0*/  LEA.HI.X.SX32 R5, R49, R250.reuse, 0x2, P5 ;  /* 0x000000fa31057211 */ /* 0x080fe200028f16ff */
[----:B------:R-:W-:Y:S01]  /*12dc0*/  IMAD R52, R52, c[0x0][0x190], RZ ;  /* 0x0000640034347a24 */ /* 0x000fe200078e02ff */
[----:B------:R-:W-:-:S03]  /*12dd0*/  LEA.HI.X.SX32 R3, R50, R250, 0x2, P2 ;  /* 0x000000fa32037211 */ /* 0x000fc600010f16ff */
[----:B------:R1:W-:Y:S04]  /*12de0*/  STL.64 [R1+0x330], R4 ;  /* 0x0003300401007387 */ /* 0x0003e80000100a00 */
[----:B------:R1:W-:Y:S02]  /*12df0*/  STL.64 [R1+0x328], R2 ;  /* 0x0003280201007387 */ /* 0x0003e40000100a00 */
[CC--:B-1----:R-:W-:Y:S02]  /*12e00*/  LEA R4, P5, R51.reuse, R0.reuse, 0x2 ;  /* 0x0000000033047211 */ /* 0x0c2fe400078a10ff */
[----:B------:R-:W-:Y:S02]  /*12e10*/  LEA R2, P2, R52, R0, 0x2 ;  /* 0x0000000034027211 */ /* 0x000fe400078410ff */
[----:B------:R-:W-:-:S02]  /*12e20*/  LEA.HI.X.SX32 R5, R51, R250, 0x2, P5 ;  /* 0x000000fa33057211 */ /* 0x000fc400028f16ff */
[----:B------:R-:W-:Y:S01]  /*12e30*/  LEA.HI.X.SX32 R3, R52, R250, 0x2, P2 ;  /* 0x000000fa34037211 */ /* 0x000fe200010f16ff */
[----:B---3--:R-:W-:Y:S02]  /*12e40*/  IMAD R181, R228, c[0x0][0x190], RZ ;  /* 0x00006400e4b57a24 */ /* 0x008fe400078e02ff */
        /* <DEDUP_REMOVED lines=15> */
[----:B------:R-:W-:-:S03]  /*12f40*/  IMAD R57, R57, c[0x0][0x190], RZ ;  /* 0x0000640039397a24 */ /* 0x000fc600078e02ff */
[----:B------:R-:W2:Y:S01]  /*12f50*/  LDL.LU R223, [R1+0x1d8] ;  /* 0x0001d80001df7983 */ /* 0x000ea20000300800 */
[CC--:B-1----:R-:W-:Y:S02]  /*12f60*/  LEA R4, P5, R55.reuse, R0.reuse, 0x2 ;  /* 0x0000000037047211 */ /* 0x0c2fe400078a10ff */
[----:B------:R-:W-:Y:S02]  /*12f70*/  LEA R2, P2, R56, R0, 0x2 ;  /* 0x0000000038027211 */ /* 0x000fe400078410ff */
[-C--:B------:R-:W-:Y:S01]  /*12f80*/  LEA.HI.X.SX32 R5, R55, R250.reuse, 0x2, P5 ;  /* 0x000000fa37057211 */ /* 0x080fe200028f16ff */
[----:B------:R-:W-:Y:S01]  /*12f90*/  IMAD R58, R58, c[0x0][0x190], RZ ;  /* 0x000064003a3a7a24 */ /* 0x000fe200078e02ff */
        /* <DEDUP_REMOVED lines=9> */
[----:B----4-:R-:W-:-:S02]  /*13030*/  IMAD R207, R227, c[0x0][0x190], RZ ;  /* 0x00006400e3cf7a24 */ /* 0x010fc400078e02ff */
[----:B------:R-:W4:Y:S04]  /*13040*/  LDL.LU R227, [R1+0x1dc] ;  /* 0x0001dc0001e37983 */ /* 0x000f280000300800 */
        /* <DEDUP_REMOVED lines=34> */
[----:B-1----:R-:W-:Y:S01]  /*13270*/  LEA R4, P5, R65, R0, 0x2 ;  /* 0x0000000041047211 */ /* 0x002fe200078a10ff */
[----:B------:R-:W-:-:S03]  /*13280*/  IMAD R67, R67, c[0x0][0x190], RZ ;  /* 0x0000640043437a24 */ /* 0x000fc600078e02ff */
[----:B------:R-:W-:Y:S02]  /*13290*/  LEA.HI.X.SX32 R5, R65, R250, 0x2, P5 ;  /* 0x000000fa41057211 */ /* 0x000fe400028f16ff */
[----:B------:R-:W-:-:S03]  /*132a0*/  LEA R2, P2, R66, R0, 0x2 ;  /* 0x0000000042027211 */ /* 0x000fc600078410ff */
[----:B------:R1:W-:Y:S01]  /*132b0*/  STL.64 [R1+0x2a8], R4 ;  /* 0x0002a80401007387 */ /* 0x0003e20000100a00 */
[----:B------:R-:W-:Y:S01]  /*132c0*/  LEA.HI.X.SX32 R3, R66, R250, 0x2, P2 ;  /* 0x000000fa42037211 */ /* 0x000fe200010f16ff */
[----:B------:R-:W-:Y:S02]  /*132d0*/  IMAD R68, R68, c[0x0][0x190], RZ ;  /* 0x0000640044447a24 */ /* 0x000fe400078e02ff */
[----:B------:R-:W-:Y:S01]  /*132e0*/  IMAD R69, R69, c[0x0][0x190], RZ ;  /* 0x0000640045457a24 */ /* 0x000fe200078e02ff */
[----:B-1----:R-:W-:Y:S01]  /*132f0*/  LEA R4, P5, R67, R0, 0x2 ;  /* 0x0000000043047211 */ /* 0x002fe200078a10ff */
[----:B------:R-:W-:-:S03]  /*13300*/  IMAD R187, R223, c[0x0][0x190], RZ ;  /* 0x00006400dfbb7a24 */ /* 0x000fc600078e02ff */
[----:B------:R-:W-:Y:S01]  /*13310*/  LEA.HI.X.SX32 R5, R67, R250, 0x2, P5 ;  /* 0x000000fa43057211 */ /* 0x000fe200028f16ff */
[----:B------:R1:W-:Y:S04]  /*13320*/  STL.64 [R1+0x2a0], R2 ;  /* 0x0002a00201007387 */ /* 0x0003e80000100a00 */
[----:B------:R-:W3:Y:S04]  /*13330*/  LDL.LU R223, [R1+0x1f0] ;  /* 0x0001f00001df7983 */ /* 0x000ee80000300800 */
[----:B------:R1:W-:Y:S02]  /*13340*/  STL.64 [R1+0x298], R4 ;  /* 0x0002980401007387 */ /* 0x0003e40000100a00 */
[----:B-1----:R-:W-:-:S04]  /*13350*/  LEA R2, P2, R68, R0, 0x2 ;  /* 0x0000000044027211 */ /* 0x002fc800078410ff */
[----:B------:R-:W-:Y:S02]  /*13360*/  LEA.HI.X.SX32 R3, R68, R250, 0x2, P2 ;  /* 0x000000fa44037211 */ /* 0x000fe400010f16ff */
[----:B------:R-:W-:-:S03]  /*13370*/  LEA R4, P5, R69, R0, 0x2 ;  /* 0x0000000045047211 */ /* 0x000fc600078a10ff */
[----:B------:R1:W-:Y:S01]  /*13380*/  STL.64 [R1+0x290], R2 ;  /* 0x0002900201007387 */ /* 0x0003e20000100a00 */
[----:B------:R-:W-:-:S03]  /*13390*/  LEA.HI.X.SX32 R5, R69, R250, 0x2, P5 ;  /* 0x000000fa45057211 */ /* 0x000fc600028f16ff */
[----:B------:R-:W3:Y:S04]  /*133a0*/  LDL.LU R196, [R1+0x1f4] ;  /* 0x0001f40001c47983 */ /* 0x000ee80000300800 */
[----:B------:R4:W-:Y:S01]  /*133b0*/  STL.64 [R1+0x288], R4 ;  /* 0x0002880401007387 */ /* 0x0009e20000100a00 */
[----:B-1----:R-:W-:-:S04]  /*133c0*/  LEA R2, P2, R9, R0, 0x2 ;  /* 0x0000000009027211 */ /* 0x002fc800078410ff */
[----:B------:R-:W-:Y:S02]  /*133d0*/  LEA.HI.X.SX32 R3, R9, R250, 0x2, P2 ;  /* 0x000000fa09037211 */ /* 0x000fe400010f16ff */
[----:B----4-:R-:W-:Y:S01]  /*133e0*/  LEA R4, P5, R10, R0, 0x2 ;  /* 0x000000000a047211 */ /* 0x010fe200078a10ff */
[----:B------:R-:W-:-:S03]  /*133f0*/  IMAD R188, R227, c[0x0][0x190], RZ ;  /* 0x00006400e3bc7a24 */ /* 0x000fc600078e02ff */
[----:B------:R-:W-:Y:S01]  /*13400*/  LEA.HI.X.SX32 R5, R10, R250, 0x2, P5 ;  /* 0x000000fa0a057211 */ /* 0x000fe200028f16ff */
[----:B------:R-:W-:Y:S01]  /*13410*/  IMAD R227, R229, c[0x0][0x190], RZ ;  /* 0x00006400e5e37a24 */ /* 0x000fe200078e02ff */
[----:B------:R1:W-:Y:S04]  /*13420*/  STL.64 [R1+0x280], R2 ;  /* 0x0002800201007387 */ /* 0x0003e80000100a00 */
[----:B------:R-:W4:Y:S04]  /*13430*/  LDL.LU R229, [R1+0x1f8] ;  /* 0x0001f80001e57983 */ /* 0x000f280000300800 */
[----:B------:R1:W-:Y:S02]  /*13440*/  STL.64 [R1+0x278], R4 ;  /* 0x0002780401007387 */ /* 0x0003e40000100a00 */
[----:B-1----:R-:W-:-:S04]  /*13450*/  LEA R2, P2, R11, R0, 0x2 ;  /* 0x000000000b027211 */ /* 0x002fc800078410ff */
[----:B------:R-:W-:Y:S02]  /*13460*/  LEA.HI.X.SX32 R3, R11, R250, 0x2, P2 ;  /* 0x000000fa0b037211 */ /* 0x000fe400010f16ff */
[----:B------:R-:W-:Y:S01]  /*13470*/  LEA R4, P5, R12, R0, 0x2 ;  /* 0x000000000c047211 */ /* 0x000fe200078a10ff */
[----:B------:R-:W-:-:S03]  /*13480*/  IMAD R189, R232, c[0x0][0x190], RZ ;  /* 0x00006400e8bd7a24 */ /* 0x000fc600078e02ff */
[----:B------:R-:W-:Y:S01]  /*13490*/  LEA.HI.X.SX32 R5, R12, R250, 0x2, P5 ;  /* 0x000000fa0c057211 */ /* 0x000fe200028f16ff */
[----:B------:R1:W-:Y:S04]  /*134a0*/  STL.64 [R1+0x270], R2 ;  /* 0x0002700201007387 */ /* 0x0003e80000100a00 */
[----:B------:R-:W4:Y:S04]  /*134b0*/  LDL.LU R232, [R1+0x1fc] ;  /* 0x0001fc0001e87983 */ /* 0x000f280000300800 */
[----:B------:R1:W-:Y:S02]  /*134c0*/  STL.64 [R1+0x268], R4 ;  /* 0x0002680401007387 */ /* 0x0003e40000100a00 */
[----:B-1----:R-:W-:-:S04]  /*134d0*/  LEA R2, P2, R13, R0, 0x2 ;  /* 0x000000000d027211 */ /* 0x002fc800078410ff */
[----:B------:R-:W-:Y:S02]  /*134e0*/  LEA.HI.X.SX32 R3, R13, R250, 0x2, P2 ;  /* 0x000000fa0d037211 */ /* 0x000fe400010f16ff */
[----:B------:R-:W-:-:S04]  /*134f0*/  LEA R4, P5, R14, R0, 0x2 ;  /* 0x000000000e047211 */ /* 0x000fc800078a10ff */
[----:B------:R-:W-:Y:S01]  /*13500*/  LEA.HI.X.SX32 R5, R14, R250, 0x2, P5 ;  /* 0x000000fa0e057211 */ /* 0x000fe200028f16ff */
[----:B------:R1:W-:Y:S04]  /*13510*/  STL.64 [R1+0x260], R2 ;  /* 0x0002600201007387 */ /* 0x0003e80000100a00 */
[----:B------:R1:W-:Y:S02]  /*13520*/  STL.64 [R1+0x258], R4 ;  /* 0x0002580401007387 */ /* 0x0003e40000100a00 */
[CC--:B-1----:R-:W-:Y:S02]  /*13530*/  LEA R2, P2, R15.reuse, R0.reuse, 0x2 ;  /* 0x000000000f027211 */ /* 0x0c2fe400078410ff */
[----:B------:R-:W-:Y:S02]  /*13540*/  LEA R4, P5, R16, R0, 0x2 ;  /* 0x0000000010047211 */ /* 0x000fe400078a10ff */
[----:B------:R-:W-:-:S02]  /*13550*/  LEA.HI.X.SX32 R3, R15, R250, 0x2, P2 ;  /* 0x000000fa0f037211 */ /* 0x000fc400010f16ff */
[----:B------:R-:W-:Y:S01]  /*13560*/  LEA.HI.X.SX32 R5, R16, R250, 0x2, P5 ;  /* 0x000000fa10057211 */ /* 0x000fe200028f16ff */
[----:B--2---:R-:W-:Y:S02]  /*13570*/  IMAD R192, R234, c[0x0][0x190], RZ ;  /* 0x00006400eac07a24 */ /* 0x004fe400078e02ff */
[----:B------:R-:W2:Y:S04]  /*13580*/  LDL.LU R234, [R1+0x204] ;  /* 0x0002040001ea7983 */ /* 0x000ea80000300800 */
[----:B------:R1:W-:Y:S04]  /*13590*/  STL.64 [R1+0x250], R2 ;  /* 0x0002500201007387 */ /* 0x0003e80000100a00 */
[----:B------:R1:W-:Y:S04]  /*135a0*/  STL.64 [R1+0x248], R4 ;  /* 0x0002480401007387 */ /* 0x0003e80000100a00 */
[----:B------:R-:W2:Y:S01]  /*135b0*/  LDL.LU R215, [R1+0x390] ;  /* 0x0003900001d77983 */ /* 0x000ea20000300800 */
[----:B-1----:R-:W-:-:S02]  /*135c0*/  LEA R2, P2, R17, R0, 0x2 ;  /* 0x0000000011027211 */ /* 0x002fc400078410ff */
[C---:B------:R-:W-:Y:S02]  /*135d0*/  LEA R4, P5, R18.reuse, R0, 0x2 ;  /* 0x0000000012047211 */ /* 0x040fe400078a10ff */
[-C--:B------:R-:W-:Y:S02]  /*135e0*/  LEA.HI.X.SX32 R3, R17, R250.reuse, 0x2, P2 ;  /* 0x000000fa11037211 */ /* 0x080fe400010f16ff */
[----:B------:R-:W-:-:S03]  /*135f0*/  LEA.HI.X.SX32 R5, R18, R250, 0x2, P5 ;  /* 0x000000fa12057211 */ /* 0x000fc600028f16ff */
[----:B------:R1:W-:Y:S04]  /*13600*/  STL.64 [R1+0x240], R2 ;  /* 0x0002400201007387 */ /* 0x0003e80000100a00 */
[----:B------:R1:W-:Y:S04]  /*13610*/  STL.64 [R1+0x238], R4 ;  /* 0x0002380401007387 */ /* 0x0003e80000100a00 */
[----:B------:R-:W2:Y:S01]  /*13620*/  LDL.LU R26, [R1+0x13c] ;  /* 0x00013c00011a7983 */ /* 0x000ea20000300800 */
[----:B-1----:R-:W-:-:S04]  /*13630*/  LEA R2, P2, R19, R0, 0x2 ;  /* 0x0000000013027211 */ /* 0x002fc800078410ff */
[----:B------:R-:W-:Y:S02]  /*13640*/  LEA.HI.X.SX32 R3, R19, R250, 0x2, P2 ;  /* 0x000000fa13037211 */ /* 0x000fe400010f16ff */
[----:B------:R-:W-:-:S03]  /*13650*/  LEA R4, P5, R20, R0, 0x2 ;  /* 0x0000000014047211 */ /* 0x000fc600078a10ff */
[----:B------:R1:W-:Y:S01]  /*13660*/  STL.64 [R1+0x230], R2 ;  /* 0x0002300201007387 */ /* 0x0003e20000100a00 */
[----:B------:R-:W-:Y:S01]  /*13670*/  LEA.HI.X.SX32 R5, R20, R250, 0x2, P5 ;  /* 0x000000fa14057211 */ /* 0x000fe200028f16ff */
[----:B---3--:R-:W-:Y:S02]  /*13680*/  IMAD R193, R196, c[0x0][0x190], RZ ;  /* 0x00006400c4c17a24 */ /* 0x008fe400078e02ff */
[----:B------:R-:W3:Y:S01]  /*13690*/  LDL.LU R196, [R1+0x394] ;  /* 0x0003940001c47983 */ /* 0x000ee20000300800 */
[----:B-1----:R-:W-:-:S03]  /*136a0*/  LEA R2, P2, R21, R0, 0x2 ;  /* 0x0000000015027211 */ /* 0x002fc600078410ff */
[----:B------:R1:W-:Y:S01]  /*136b0*/  STL.64 [R1+0x228], R4 ;  /* 0x0002280401007387 */ /* 0x0003e20000100a00 */
[----:B------:R-:W-:-:S05]  /*136c0*/  LEA.HI.X.SX32 R3, R21, R250, 0x2, P2 ;  /* 0x000000fa15037211 */ /* 0x000fca00010f16ff */
[----:B------:R1:W-:Y:S02]  /*136d0*/  STL.64 [R1+0x220], R2 ;  /* 0x0002200201007387 */ /* 0x0003e40000100a00 */
[C---:B-1----:R-:W-:Y:S02]  /*136e0*/  LEA R4, P5, R22.reuse, R0, 0x2 ;  /* 0x0000000016047211 */ /* 0x042fe400078a10ff */
[----:B------:R-:W3:Y:S02]  /*136f0*/  LDL.LU R28, [R1+0x440] ;  /* 0x00044000011c7983 */ /* 0x000ee40000300800 */
[----:B------:R-:W-:Y:S02]  /*13700*/  LEA.HI.X.SX32 R5, R22, R250, 0x2, P5 ;  /* 0x000000fa16057211 */ /* 0x000fe400028f16ff */
[----:B------:R-:W-:-:S03]  /*13710*/  LEA R2, P2, R23, R0, 0x2 ;  /* 0x0000000017027211 */ /* 0x000fc600078410ff */
[----:B------:R1:W-:Y:S01]  /*13720*/  STL.64 [R1+0x218], R4 ;  /* 0x0002180401007387 */ /* 0x0003e20000100a00 */
[----:B------:R-:W-:Y:S02]  /*13730*/  LEA.HI.X.SX32 R3, R23, R250, 0x2, P2 ;  /* 0x000000fa17037211 */ /* 0x000fe400010f16ff */
[----:B------:R-:W-:-:S04]  /*13740*/  LEA R10, P5, R24, R0, 0x2 ;  /* 0x00000000180a7211 */ /* 0x000fc800078a10ff */
[----:B------:R-:W-:Y:S01]  /*13750*/  LEA.HI.X.SX32 R11, R24, R250, 0x2, P5 ;  /* 0x000000fa180b7211 */ /* 0x000fe200028f16ff */
[----:B----4-:R-:W-:Y:S02]  /*13760*/  IMAD R194, R232, c[0x0][0x190], RZ ;  /* 0x00006400e8c27a24 */ /* 0x010fe400078e02ff */
[----:B------:R-:W4:Y:S04]  /*13770*/  LDL.LU R232, [R1+0x420] ;  /* 0x0004200001e87983 */ /* 0x000f280000300800 */
[----:B------:R-:W4:Y:S04]  /*13780*/  LDL.LU R6, [R1+0x444] ;  /* 0x0004440001067983 */ /* 0x000f280000300800 */
[----:B-1----:R-:W4:Y:S04]  /*13790*/  LDL.LU R5, [R1+0x44c] ;  /* 0x00044c0001057983 */ /* 0x002f280000300800 */
[----:B------:R1:W-:Y:S04]  /*137a0*/  STL.64 [R1+0x210], R2 ;  /* 0x0002100201007387 */ /* 0x0003e80000100a00 */
[----:B------:R-:W4:Y:S01]  /*137b0*/  LDL.LU R197, [R1+0x424] ;  /* 0x0004240001c57983 */ /* 0x000f220000300800 */
[----:B-1----:R-:W-:-:S03]  /*137c0*/  LEA R2, P2, R25, R0, 0x2 ;  /* 0x0000000019027211 */ /* 0x002fc600078410ff */
[----:B------:R1:W-:Y:S01]  /*137d0*/  STL.64 [R1+0x208], R10 ;  /* 0x0002080a01007387 */ /* 0x0003e20000100a00 */
[----:B------:R-:W-:-:S05]  /*137e0*/  LEA.HI.X.SX32 R3, R25, R250, 0x2, P2 ;  /* 0x000000fa19037211 */ /* 0x000fca00010f16ff */
[----:B------:R1:W-:Y:S02]  /*137f0*/  STL.64 [R1+0x200], R2 ;  /* 0x0002000201007387 */ /* 0x0003e40000100a00 */
[C---:B-1----:R-:W-:Y:S02]  /*13800*/  LEA R10, P5, R27.reuse, R0, 0x2 ;  /* 0x000000001b0a7211 */ /* 0x042fe400078a10ff */
[----:B------:R-:W4:Y:S02]  /*13810*/  LDL.LU R4, [R1+0x458] ;  /* 0x0004580001047983 */ /* 0x000f240000300800 */
[----:B------:R-:W-:Y:S02]  /*13820*/  LEA.HI.X.SX32 R11, R27, R250, 0x2, P5 ;  /* 0x000000fa1b0b7211 */ /* 0x000fe400028f16ff */
[----:B------:R-:W-:-:S03]  /*13830*/  LEA R2, P2, R251, R0, 0x2 ;  /* 0x00000000fb027211 */ /* 0x000fc600078410ff */
[----:B------:R-:W-:Y:S01]  /*13840*/  STL.64 [R1+0x1f8], R10 ;  /* 0x0001f80a01007387 */ /* 0x000fe20000100a00 */
[----:B------:R-:W-:Y:S02]  /*13850*/  LEA.HI.X.SX32 R3, R251, R250, 0x2, P2 ;  /* 0x000000fafb037211 */ /* 0x000fe400010f16ff */
[----:B------:R-:W-:-:S04]  /*13860*/  LEA R12, P5, R202, R0, 0x2 ;  /* 0x00000000ca0c7211 */ /* 0x000fc800078a10ff */
[----:B------:R-:W-:Y:S01]  /*13870*/  LEA.HI.X.SX32 R13, R202, R250, 0x2, P5 ;  /* 0x000000faca0d7211 */ /* 0x000fe200028f16ff */
[----:B--2---:R-:W-:Y:S02]  /*13880*/  IMAD R195, R215, c[0x0][0x190], RZ ;  /* 0x00006400d7c37a24 */ /* 0x004fe400078e02ff */
[----:B------:R-:W2:Y:S04]  /*13890*/  LDL.LU R215, [R1+0x428] ;  /* 0x0004280001d77983 */ /* 0x000ea80000300800 */
[----:B------:R1:W-:Y:S04]  /*138a0*/  STL.64 [R1+0x1f0], R2 ;  /* 0x0001f00201007387 */ /* 0x0003e80000100a00 */
[----:B-1----:R-:W2:Y:S04]  /*138b0*/  LDL.LU R3, [R1+0x460] ;  /* 0x0004600001037983 */ /* 0x002ea80000300800 */
[----:B------:R-:W2:Y:S01]  /*138c0*/  LDL.LU R7, [R1+0x464] ;  /* 0x0004640001077983 */ /* 0x000ea20000300800 */
[----:B------:R-:W-:-:S03]  /*138d0*/  LEA R10, P2, R26, R0, 0x2 ;  /* 0x000000001a0a7211 */ /* 0x000fc600078410ff */
[----:B------:R-:W2:Y:S04]  /*138e0*/  LDL.LU R202, [R1+0x42c] ;  /* 0x00042c0001ca7983 */ /* 0x000ea80000300800 */
[----:B------:R1:W-:Y:S01]  /*138f0*/  STL.64 [R1+0x1e8], R12 ;  /* 0x0001e80c01007387 */ /* 0x0003e20000100a00 */
[----:B------:R-:W-:-:S03]  /*13900*/  LEA.HI.X.SX32 R11, R26, R250, 0x2, P2 ;  /* 0x000000fa1a0b7211 */ /* 0x000fc600010f16ff */
[----:B------:R-:W2:Y:S04]  /*13910*/  LDL.LU R2, [R1+0x46c] ;  /* 0x00046c0001027983 */ /* 0x000ea80000300800 */
[----:B------:R1:W-:Y:S02]  /*13920*/  STL.64 [R1+0x1e0], R10 ;  /* 0x0001e00a01007387 */ /* 0x0003e40000100a00 */
[----:B-1----:R-:W-:-:S04]  /*13930*/  LEA R12, P5, R233, R0, 0x2 ;  /* 0x00000000e90c7211 */ /* 0x002fc800078a10ff */
[----:B------:R-:W-:Y:S02]  /*13940*/  LEA.HI.X.SX32 R13, R233, R250, 0x2, P5 ;  /* 0x000000fae90d7211 */ /* 0x000fe400028f16ff */
[----:B------:R-:W2:Y:S04]  /*13950*/  LDL.LU R233, [R1+0x430] ;  /* 0x0004300001e97983 */ /* 0x000ea80000300800 */
[----:B------:R-:W2:Y:S01]  /*13960*/  LDL.LU R26, [R1+0x478] ;  /* 0x00047800011a7983 */ /* 0x000ea20000300800 */
[----:B------:R-:W-:-:S03]  /*13970*/  LEA R10, P2, R206, R0, 0x2 ;  /* 0x00000000ce0a7211 */ /* 0x000fc600078410ff */
[----:B------:R3:W-:Y:S01]  /*13980*/  STL.64 [R1+0x1d8], R12 ;  /* 0x0001d80c01007387 */ /* 0x0007e20000100a00 */
[----:B------:R-:W-:-:S03]  /*13990*/  LEA.HI.X.SX32 R11, R206, R250, 0x2, P2 ;  /* 0x000000face0b7211 */ /* 0x000fc600010f16ff */
[----:B------:R-:W2:Y:S01]  /*139a0*/  LDL.LU R206, [R1+0x43c] ;  /* 0x00043c0001ce7983 */ /* 0x000ea20000300800 */
[----:B---3--:R-:W-:-:S03]  /*139b0*/  LEA R12, P5, R28, R0, 0x2 ;  /* 0x000000001c0c7211 */ /* 0x008fc600078a10ff */
[----:B------:R4:W-:Y:S01]  /*139c0*/  STL.64 [R1+0x1d0], R10 ;  /* 0x0001d00a01007387 */ /* 0x0009e20000100a00 */
[----:B------:R-:W-:-:S05]  /*139d0*/  LEA.HI.X.SX32 R13, R28, R250, 0x2, P5 ;  /* 0x000000fa1c0d7211 */ /* 0x000fca00028f16ff */
[----:B------:R1:W-:Y:S01]  /*139e0*/  STL.64 [R1+0x1c8], R12 ;  /* 0x0001c80c01007387 */ /* 0x0003e20000100a00 */
[CC--:B----4-:R-:W-:Y:S02]  /*139f0*/  LEA R10, P2, R6.reuse, R0.reuse, 0x2 ;  /* 0x00000000060a7211 */ /* 0x0d0fe400078410ff */
[C---:B-1----:R-:W-:Y:S02]  /*13a00*/  LEA R12, P5, R5.reuse, R0, 0x2 ;  /* 0x00000000050c7211 */ /* 0x042fe400078a10ff */
[-C--:B------:R-:W-:Y:S01]  /*13a10*/  LEA.HI.X.SX32 R11, R6, R250.reuse, 0x2, P2 ;  /* 0x000000fa060b7211 */ /* 0x080fe200010f16ff */
[----:B------:R-:W-:Y:S01]  /*13a20*/  IMAD.MOV.U32 R6, RZ, RZ, R214 ;  /* 0x000000ffff067224 */ /* 0x000fe200078e00d6 */
[----:B------:R-:W-:Y:S01]  /*13a30*/  LEA.HI.X.SX32 R13, R5, R250, 0x2, P5 ;  /* 0x000000fa050d7211 */ /* 0x000fe200028f16ff */
[----:B------:R-:W3:Y:S04]  /*13a40*/  LDL.LU R214, [R1+0x448] ;  /* 0x0004480001d67983 */ /* 0x000ee80000300800 */
[----:B------:R-:W4:Y:S04]  /*13a50*/  LDL.LU R28, [R1+0x48c] ;  /* 0x00048c00011c7983 */ /* 0x000f280000300800 */
[----:B------:R1:W-:Y:S04]  /*13a60*/  STL.64 [R1+0x1c0], R10 ;  /* 0x0001c00a01007387 */ /* 0x0003e80000100a00 */
[----:B------:R-:W3:Y:S04]  /*13a70*/  LDL.LU R5, [R1+0x494] ;  /* 0x0004940001057983 */ /* 0x000ee80000300800 */
[----:B------:R1:W-:Y:S02]  /*13a80*/  STL.64 [R1+0x1b8], R12 ;  /* 0x0001b80c01007387 */ /* 0x0003e40000100a00 */
[----:B-1----:R-:W-:-:S04]  /*13a90*/  LEA R10, P2, R222, R0, 0x2 ;  /* 0x00000000de0a7211 */ /* 0x002fc800078410ff */
[----:B------:R-:W-:Y:S02]  /*13aa0*/  LEA.HI.X.SX32 R11, R222, R250, 0x2, P2 ;  /* 0x000000fade0b7211 */ /* 0x000fe400010f16ff */
[----:B------:R-:W3:Y:S01]  /*13ab0*/  LDL.LU R222, [R1+0x450] ;  /* 0x0004500001de7983 */ /* 0x000ee20000300800 */
[----:B------:R-:W-:-:S03]  /*13ac0*/  LEA R12, P5, R4, R0, 0x2 ;  /* 0x00000000040c7211 */ /* 0x000fc600078a10ff */
[----:B------:R2:W-:Y:S01]  /*13ad0*/  STL.64 [R1+0x1b0], R10 ;  /* 0x0001b00a01007387 */ /* 0x0005e20000100a00 */
[----:B------:R-:W-:-:S05]  /*13ae0*/  LEA.HI.X.SX32 R13, R4, R250, 0x2, P5 ;  /* 0x000000fa040d7211 */ /* 0x000fca00028f16ff */
[----:B------:R1:W-:Y:S04]  /*13af0*/  STL.64 [R1+0x1a8], R12 ;  /* 0x0001a80c01007387 */ /* 0x0003e80000100a00 */
[----:B------:R-:W3:Y:S01]  /*13b00*/  LDL.LU R4, [R1+0x45c] ;  /* 0x00045c0001047983 */ /* 0x000ee20000300800 */
[-C--:B--2---:R-:W-:Y:S02]  /*13b10*/  LEA R10, P2, R3, R0.reuse, 0x2 ;  /* 0x00000000030a7211 */ /* 0x084fe400078410ff */
[----:B-1----:R-:W-:Y:S02]  /*13b20*/  LEA R12, P5, R7, R0, 0x2 ;  /* 0x00000000070c7211 */ /* 0x002fe400078a10ff */
[-C--:B------:R-:W-:Y:S02]  /*13b30*/  LEA.HI.X.SX32 R11, R3, R250.reuse, 0x2, P2 ;  /* 0x000000fa030b7211 */ /* 0x080fe400010f16ff */
[----:B------:R-:W2:Y:S01]  /*13b40*/  LDL.LU R3, [R1+0x4a0] ;  /* 0x0004a00001037983 */ /* 0x000ea20000300800 */
[----:B------:R-:W-:-:S03]  /*13b50*/  LEA.HI.X.SX32 R13, R7, R250, 0x2, P5 ;  /* 0x000000fa070d7211 */ /* 0x000fc600028f16ff */
[----:B------:R1:W-:Y:S04]  /*13b60*/  STL.64 [R1+0x1a0], R10 ;  /* 0x0001a00a01007387 */ /* 0x0003e80000100a00 */
[----:B------:R1:W-:Y:S02]  /*13b70*/  STL.64 [R1+0x198], R12 ;  /* 0x0001980c01007387 */ /* 0x0003e40000100a00 */
[-C--:B-1----:R-:W-:Y:S02]  /*13b80*/  LEA R10, P2, R2, R0.reuse, 0x2 ;  /* 0x00000000020a7211 */ /* 0x082fe400078410ff */
[----:B------:R-:W-:Y:S02]  /*13b90*/  LEA R12, P5, R246, R0, 0x2 ;  /* 0x00000000f60c7211 */ /* 0x000fe400078a10ff */
[----:B------:R-:W-:-:S02]  /*13ba0*/  LEA.HI.X.SX32 R11, R2, R250, 0x2, P2 ;  /* 0x000000fa020b7211 */ /* 0x000fc400010f16ff */
[----:B------:R-:W-:-:S03]  /*13bb0*/  LEA.HI.X.SX32 R13, R246, R250, 0x2, P5 ;  /* 0x000000faf60d7211 */ /* 0x000fc600028f16ff */
[----:B------:R1:W-:Y:S04]  /*13bc0*/  STL.64 [R1+0x190], R10 ;  /* 0x0001900a01007387 */ /* 0x0003e80000100a00 */
[----:B------:R-:W2:Y:S04]  /*13bd0*/  LDL.LU R246, [R1+0x468] ;  /* 0x0004680001f67983 */ /* 0x000ea80000300800 */
[----:B------:R1:W-:Y:S02]  /*13be0*/  STL.64 [R1+0x188], R12 ;  /* 0x0001880c01007387 */ /* 0x0003e40000100a00 */
[----:B-1----:R-:W-:-:S02]  /*13bf0*/  LEA R10, P2, R26, R0, 0x2 ;  /* 0x000000001a0a7211 */ /* 0x002fc400078410ff */
[----:B------:R-:W2:Y:S02]  /*13c00*/  LDL.LU R2, [R1+0x4b4] ;  /* 0x0004b40001027983 */ /* 0x000ea40000300800 */
[----:B------:R-:W-:Y:S02]  /*13c10*/  LEA.HI.X.SX32 R11, R26, R250, 0x2, P2 ;  /* 0x000000fa1a0b7211 */ /* 0x000fe400010f16ff */
[----:B------:R-:W-:-:S03]  /*13c20*/  LEA R12, P5, R249, R0, 0x2 ;  /* 0x00000000f90c7211 */ /* 0x000fc600078a10ff */
[----:B------:R1:W-:Y:S01]  /*13c30*/  STL.64 [R1+0x180], R10 ;  /* 0x0001800a01007387 */ /* 0x0003e20000100a00 */
[----:B------:R-:W-:-:S03]  /*13c40*/  LEA.HI.X.SX32 R13, R249, R250, 0x2, P5 ;  /* 0x000000faf90d7211 */ /* 0x000fc600028f16ff */
[----:B------:R-:W2:Y:S01]  /*13c50*/  LDL.LU R249, [R1+0x470] ;  /* 0x0004700001f97983 */ /* 0x000ea20000300800 */
[----:B-1----:R-:W-:Y:S01]  /*13c60*/  LEA R10, P2, R239, R0, 0x2 ;  /* 0x00000000ef0a7211 */ /* 0x002fe200078410ff */
[----:B------:R-:W-:-:S03]  /*13c70*/  IMAD.MOV.U32 R26, RZ, RZ, R6 ;  /* 0x000000ffff1a7224 */ /* 0x000fc600078e0006 */
[----:B------:R-:W-:Y:S01]  /*13c80*/  LEA.HI.X.SX32 R11, R239, R250, 0x2, P2 ;  /* 0x000000faef0b7211 */ /* 0x000fe200010f16ff */
[----:B------:R-:W-:Y:S04]  /*13c90*/  STL.64 [R1+0x178], R12 ;  /* 0x0001780c01007387 */ /* 0x000fe80000100a00 */
[----:B------:R-:W2:Y:S04]  /*13ca0*/  LDL.LU R239, [R1+0x47c] ;  /* 0x00047c0001ef7983 */ /* 0x000ea80000300800 */
[----:B------:R3:W-:Y:S01]  /*13cb0*/  STL.64 [R1+0x170], R10 ;  /* 0x0001700a01007387 */ /* 0x0007e20000100a00 */
[----:B----4-:R-:W-:-:S04]  /*13cc0*/  LEA R6, P5, R28, R0, 0x2 ;  /* 0x000000001c067211 */ /* 0x010fc800078a10ff */
[----:B------:R-:W-:Y:S02]  /*13cd0*/  LEA.HI.X.SX32 R7, R28, R250, 0x2, P5 ;  /* 0x000000fa1c077211 */ /* 0x000fe400028f16ff */
[----:B---3--:R-:W-:-:S03]  /*13ce0*/  LEA R10, P2, R5, R0, 0x2 ;  /* 0x00000000050a7211 */ /* 0x008fc600078410ff */
[----:B------:R1:W-:Y:S01]  /*13cf0*/  STL.64 [R1+0x168], R6 ;  /* 0x0001680601007387 */ /* 0x0003e20000100a00 */
[----:B------:R-:W-:Y:S02]  /*13d00*/  LEA.HI.X.SX32 R11, R5, R250, 0x2, P2 ;  /* 0x000000fa050b7211 */ /* 0x000fe400010f16ff */
[----:B------:R-:W-:-:S04]  /*13d10*/  LEA R12, P5, R204, R0, 0x2 ;  /* 0x00000000cc0c7211 */ /* 0x000fc800078a10ff */
[----:B------:R-:W-:Y:S01]  /*13d20*/  LEA.HI.X.SX32 R13, R204, R250, 0x2, P5 ;  /* 0x000000facc0d7211 */ /* 0x000fe200028f16ff */
[----:B-1----:R-:W3:Y:S04]  /*13d30*/  LDL.LU R6, [R1+0x4d0] ;  /* 0x0004d00001067983 */ /* 0x002ee80000300800 */
[----:B------:R1:W-:Y:S04]  /*13d40*/  STL.64 [R1+0x160], R10 ;  /* 0x0001600a01007387 */ /* 0x0003e80000100a00 */
[----:B------:R-:W4:Y:S04]  /*13d50*/  LDL.LU R204, [R1+0x488] ;  /* 0x0004880001cc7983 */ /* 0x000f280000300800 */
[----:B------:R-:W4:Y:S01]  /*13d60*/  LDL.LU R5, [R1+0x4e0] ;  /* 0x0004e00001057983 */ /* 0x000f220000300800 */
[----:B-1----:R-:W-:-:S03]  /*13d70*/  LEA R10, P2, R240, R0, 0x2 ;  /* 0x00000000f00a7211 */ /* 0x002fc600078410ff */
[----:B------:R-:W-:Y:S01]  /*13d80*/  STL.64 [R1+0x158], R12 ;  /* 0x0001580c01007387 */ /* 0x000fe20000100a00 */
[----:B------:R-:W-:Y:S01]  /*13d90*/  LEA.HI.X.SX32 R11, R240, R250, 0x2, P2 ;  /* 0x000000faf00b7211 */ /* 0x000fe200010f16ff */
[----:B------:R-:W-:Y:S02]  /*13da0*/  IMAD R251, R4, c[0x0][0x190], RZ ;  /* 0x0000640004fb7a24 */ /* 0x000fe400078e02ff */
[----:B------:R-:W4:Y:S04]  /*13db0*/  LDL.LU R240, [R1+0x490] ;  /* 0x0004900001f07983 */ /* 0x000f280000300800 */
[----:B------:R-:W4:Y:S04]  /*13dc0*/  LDL.LU R4, [R1+0x4e8] ;  /* 0x0004e80001047983 */ /* 0x000f280000300800 */
[----:B------:R1:W-:Y:S02]  /*13dd0*/  STL.64 [R1+0x150], R10 ;  /* 0x0001500a01007387 */ /* 0x0003e40000100a00 */
[----:B-1----:R-:W-:-:S04]  /*13de0*/  LEA R10, P2, R205, R0, 0x2 ;  /* 0x00000000cd0a7211 */ /* 0x002fc800078410ff */
[----:B------:R-:W-:Y:S02]  /*13df0*/  LEA.HI.X.SX32 R11, R205, R250, 0x2, P2 ;  /* 0x000000facd0b7211 */ /* 0x000fe400010f16ff */
[----:B--2---:R-:W-:-:S04]  /*13e00*/  LEA R12, P5, R3, R0, 0x2 ;  /* 0x00000000030c7211 */ /* 0x004fc800078a10ff */
[----:B------:R-:W-:-:S05]  /*13e10*/  LEA.HI.X.SX32 R13, R3, R250, 0x2, P5 ;  /* 0x000000fa030d7211 */ /* 0x000fca00028f16ff */
[----:B------:R1:W-:Y:S04]  /*13e20*/  STL.64 [R1+0x148], R12 ;  /* 0x0001480c01007387 */ /* 0x0003e80000100a00 */
[----:B------:R-:W2:Y:S04]  /*13e30*/  LDL.LU R205, [R1+0x4a4] ;  /* 0x0004a40001cd7983 */ /* 0x000ea80000300800 */
[----:B------:R-:W2:Y:S01]  /*13e40*/  LDL.LU R3, [R1+0x4f4] ;  /* 0x0004f40001037983 */ /* 0x000ea20000300800 */
[----:B-1----:R-:W-:-:S03]  /*13e50*/  LEA R12, P5, R203, R0, 0x2 ;  /* 0x00000000cb0c7211 */ /* 0x002fc600078a10ff */
[----:B------:R1:W-:Y:S01]  /*13e60*/  STL.64 [R1+0x140], R10 ;  /* 0x0001400a01007387 */ /* 0x0003e20000100a00 */
[----:B------:R-:W-:Y:S02]  /*13e70*/  LEA.HI.X.SX32 R13, R203, R250, 0x2, P5 ;  /* 0x000000facb0d7211 */ /* 0x000fe400028f16ff */
[----:B------:R-:W-:-:S04]  /*13e80*/  LEA R68, P5, R208, R0, 0x2 ;  /* 0x00000000d0447211 */ /* 0x000fc800078a10ff */
[----:B------:R-:W-:Y:S02]  /*13e90*/  LEA.HI.X.SX32 R69, R208, R250, 0x2, P5 ;  /* 0x000000fad0457211 */ /* 0x000fe400028f16ff */
[----:B-1----:R-:W-:-:S04]  /*13ea0*/  LEA R10, P2, R2, R0, 0x2 ;  /* 0x00000000020a7211 */ /* 0x002fc800078410ff */
[----:B------:R-:W-:Y:S01]  /*13eb0*/  LEA.HI.X.SX32 R11, R2, R250, 0x2, P2 ;  /* 0x000000fa020b7211 */ /* 0x000fe200010f16ff */
[----:B------:R-:W-:Y:S02]  /*13ec0*/  IMAD R203, R249, c[0x0][0x190], RZ ;  /* 0x00006400f9cb7a24 */ /* 0x000fe400078e02ff */
[----:B------:R-:W2:Y:S04]  /*13ed0*/  LDL.LU R249, [R1+0x4b0] ;  /* 0x0004b00001f97983 */ /* 0x000ea80000300800 */
[----:B------:R1:W-:Y:S04]  /*13ee0*/  STL.64 [R1+0x138], R12 ;  /* 0x0001380c01007387 */ /* 0x0003e80000100a00 */
[----:B------:R1:W-:Y:S04]  /*13ef0*/  STL.64 [R1+0x130], R10 ;  /* 0x0001300a01007387 */ /* 0x0003e80000100a00 */
[----:B------:R-:W2:Y:S04]  /*13f00*/  LDL.LU R208, [R1+0x4b8] ;  /* 0x0004b80001d07983 */ /* 0x000ea80000300800 */
[----:B------:R-:W2:Y:S01]  /*13f10*/  LDL.LU R2, [R1+0x508] ;  /* 0x0005080001027983 */ /* 0x000ea20000300800 */
[----:B------:R-:W-:-:S02]  /*13f20*/  LEA R66, P2, R26, R0, 0x2 ;  /* 0x000000001a427211 */ /* 0x000fc400078410ff */
[C---:B------:R-:W-:Y:S02]  /*13f30*/  LEA R64, P5, R241.reuse, R0, 0x2 ;  /* 0x00000000f1407211 */ /* 0x040fe400078a10ff */
[-C--:B------:R-:W-:Y:S02]  /*13f40*/  LEA.HI.X.SX32 R67, R26, R250.reuse, 0x2, P2 ;  /* 0x000000fa1a437211 */ /* 0x080fe400010f16ff */
[----:B------:R-:W-:Y:S02]  /*13f50*/  LEA.HI.X.SX32 R65, R241, R250, 0x2, P5 ;  /* 0x000000faf1417211 */ /* 0x000fe400028f16ff */
[C---:B------:R-:W-:Y:S01]  /*13f60*/  LEA R60, P5, R199.reuse, R0, 0x2 ;  /* 0x00000000c73c7211 */ /* 0x040fe200078a10ff */
[----:B------:R-:W2:Y:S03]  /*13f70*/  LDL.LU R241, [R1+0x4c4] ;  /* 0x0004c40001f17983 */ /* 0x000ea60000300800 */
[----:B------:R-:W-:-:S02]  /*13f80*/  LEA.HI.X.SX32 R61, R199, R250, 0x2, P5 ;  /* 0x000000fac73d7211 */ /* 0x000fc400028f16ff */
[C---:B------:R-:W-:Y:S01]  /*13f90*/  LEA R56, P5, R209.reuse, R0, 0x2 ;  /* 0x00000000d1387211 */ /* 0x040fe200078a10ff */
[----:B------:R-:W2:Y:S03]  /*13fa0*/  LDL.LU R199, [R1+0x4cc] ;  /* 0x0004cc0001c77983 */ /* 0x000ea60000300800 */
[----:B------:R-:W-:Y:S02]  /*13fb0*/  LEA.HI.X.SX32 R57, R209, R250, 0x2, P5 ;  /* 0x000000fad1397211 */ /* 0x000fe400028f16ff */
[-C--:B------:R-:W-:Y:S01]  /*13fc0*/  LEA R52, P5, R210, R0.reuse, 0x2 ;  /* 0x00000000d2347211 */ /* 0x080fe200078a10ff */
[----:B------:R-:W2:Y:S01]  /*13fd0*/  LDL.LU R209, [R1+0x4d8] ;  /* 0x0004d80001d17983 */ /* 0x000ea20000300800 */
[----:B---3--:R-:W-:-:S04]  /*13fe0*/  LEA R62, P2, R6, R0, 0x2 ;  /* 0x00000000063e7211 */ /* 0x008fc800078410ff */
[----:B------:R-:W-:Y:S02]  /*13ff0*/  LEA.HI.X.SX32 R63, R6, R250, 0x2, P2 ;  /* 0x000000fa063f7211 */ /* 0x000fe400010f16ff */
[----:B----4-:R-:W-:-:S04]  /*14000*/  LEA R58, P2, R5, R0, 0x2 ;  /* 0x00000000053a7211 */ /* 0x010fc800078410ff */
[-C--:B------:R-:W-:Y:S02]  /*14010*/  LEA.HI.X.SX32 R59, R5, R250.reuse, 0x2, P2 ;  /* 0x000000fa053b7211 */ /* 0x080fe400010f16ff */
[----:B------:R-:W-:Y:S02]  /*14020*/  LEA.HI.X.SX32 R53, R210, R250, 0x2, P5 ;  /* 0x000000fad2357211 */ /* 0x000fe400028f16ff */
[-C--:B------:R-:W-:Y:S01]  /*14030*/  LEA R48, P5, R198, R0.reuse, 0x2 ;  /* 0x00000000c6307211 */ /* 0x080fe200078a10ff */
[----:B------:R-:W3:Y:S01]  /*14040*/  LDL.LU R210, [R1+0x4e4] ;  /* 0x0004e40001d27983 */ /* 0x000ee20000300800 */
[----:B------:R-:W-:-:S04]  /*14050*/  LEA R54, P2, R4, R0, 0x2 ;  /* 0x0000000004367211 */ /* 0x000fc800078410ff */
[-C--:B------:R-:W-:Y:S02]  /*14060*/  LEA.HI.X.SX32 R55, R4, R250.reuse, 0x2, P2 ;  /* 0x000000fa04377211 */ /* 0x080fe400010f16ff */
[----:B------:R-:W-:Y:S02]  /*14070*/  LEA.HI.X.SX32 R49, R198, R250, 0x2, P5 ;  /* 0x000000fac6317211 */ /* 0x000fe400028f16ff */
[C---:B------:R-:W-:Y:S01]  /*14080*/  LEA R44, P5, R248.reuse, R0, 0x2 ;  /* 0x00000000f82c7211 */ /* 0x040fe200078a10ff */
[----:B------:R-:W4:Y:S03]  /*14090*/  LDL.LU R198, [R1+0x4f0] ;  /* 0x0004f00001c67983 */ /* 0x000f260000300800 */
[----:B------:R-:W-:Y:S02]  /*140a0*/  LEA.HI.X.SX32 R45, R248, R250, 0x2, P5 ;  /* 0x000000faf82d7211 */ /* 0x000fe400028f16ff */
[C---:B------:R-:W-:Y:S01]  /*140b0*/  LEA R40, P5, R211.reuse, R0, 0x2 ;  /* 0x00000000d3287211 */ /* 0x040fe200078a10ff */
[----:B------:R-:W3:Y:S03]  /*140c0*/  LDL.LU R248, [R1+0x4f8] ;  /* 0x0004f80001f87983 */ /* 0x000ee60000300800 */
[----:B------:R-:W-:-:S02]  /*140d0*/  LEA.HI.X.SX32 R41, R211, R250, 0x2, P5 ;  /* 0x000000fad3297211 */ /* 0x000fc400028f16ff */
[C---:B------:R-:W-:Y:S01]  /*140e0*/  LEA R36, P5, R212.reuse, R0, 0x2 ;  /* 0x00000000d4247211 */ /* 0x040fe200078a10ff */
[----:B------:R-:W3:Y:S03]  /*140f0*/  LDL.LU R211, [R1+0x504] ;  /* 0x0005040001d37983 */ /* 0x000ee60000300800 */
[----:B------:R-:W-:Y:S02]  /*14100*/  LEA.HI.X.SX32 R37, R212, R250, 0x2, P5 ;  /* 0x000000fad4257211 */ /* 0x000fe400028f16ff */
[----:B------:R-:W-:-:S04]  /*14110*/  LEA R32, P5, R236, R0, 0x2 ;  /* 0x00000000ec207211 */ /* 0x000fc800078a10ff */
[----:B------:R-:W-:Y:S02]  /*14120*/  LEA.HI.X.SX32 R33, R236, R250, 0x2, P5 ;  /* 0x000000faec217211 */ /* 0x000fe400028f16ff */
[----:B------:R-:W-:Y:S01]  /*14130*/  LEA R28, P5, R235, R0, 0x2 ;  /* 0x00000000eb1c7211 */ /* 0x000fe200078a10ff */
[----:B------:R-:W-:-:S03]  /*14140*/  IMAD R247, R247, c[0x0][0x190], RZ ;  /* 0x00006400f7f77a24 */ /* 0x000fc600078e02ff */
[----:B------:R-:W-:Y:S02]  /*14150*/  LEA.HI.X.SX32 R29, R235, R250, 0x2, P5 ;  /* 0x000000faeb1d7211 */ /* 0x000fe400028f16ff */
[----:B------:R-:W-:-:S04]  /*14160*/  LEA R24, P5, R218, R0, 0x2 ;  /* 0x00000000da187211 */ /* 0x000fc800078a10ff */
[----:B------:R-:W-:Y:S02]  /*14170*/  LEA.HI.X.SX32 R25, R218, R250, 0x2, P5 ;  /* 0x000000fada197211 */ /* 0x000fe400028f16ff */
[----:B------:R-:W-:-:S04]  /*14180*/  LEA R20, P5, R247, R0, 0x2 ;  /* 0x00000000f7147211 */ /* 0x000fc800078a10ff */
[----:B------:R-:W-:Y:S02]  /*14190*/  LEA.HI.X.SX32 R21, R247, R250, 0x2, P5 ;  /* 0x000000faf7157211 */ /* 0x000fe400028f16ff */
[----:B--2---:R-:W-:-:S04]  /*141a0*/  LEA R50, P2, R3, R0, 0x2 ;  /* 0x0000000003327211 */ /* 0x004fc800078410ff */
[----:B------:R-:W-:Y:S02]  /*141b0*/  LEA.HI.X.SX32 R51, R3, R250, 0x2, P2 ;  /* 0x000000fa03337211 */ /* 0x000fe400010f16ff */
[----:B------:R-:W-:-:S04]  /*141c0*/  LEA R46, P2, R8, R0, 0x2 ;  /* 0x00000000082e7211 */ /* 0x000fc800078410ff */
[----:B------:R-:W-:Y:S02]  /*141d0*/  LEA.HI.X.SX32 R47, R8, R250, 0x2, P2 ;  /* 0x000000fa082f7211 */ /* 0x000fe400010f16ff */
[----:B------:R-:W-:-:S04]  /*141e0*/  LEA R42, P2, R2, R0, 0x2 ;  /* 0x00000000022a7211 */ /* 0x000fc800078410ff */
[----:B------:R-:W-:Y:S02]  /*141f0*/  LEA.HI.X.SX32 R43, R2, R250, 0x2, P2 ;  /* 0x000000fa022b7211 */ /* 0x000fe400010f16ff */
[----:B------:R-:W-:-:S04]  /*14200*/  LEA R38, P2, R169, R0, 0x2 ;  /* 0x00000000a9267211 */ /* 0x000fc800078410ff */
[----:B------:R-:W-:Y:S02]  /*14210*/  LEA.HI.X.SX32 R39, R169, R250, 0x2, P2 ;  /* 0x000000faa9277211 */ /* 0x000fe400010f16ff */
[C---:B------:R-:W-:Y:S01]  /*14220*/  LEA R34, P2, R170.reuse, R0, 0x2 ;  /* 0x00000000aa227211 */ /* 0x040fe200078410ff */
[----:B------:R-:W2:Y:S03]  /*14230*/  LDL.LU R169, [R1+0x15a8] ;  /* 0x0015a80001a97983 */ /* 0x000ea60000300800 */
[----:B------:R-:W-:Y:S01]  /*14240*/  LEA.HI.X.SX32 R35, R170, R250, 0x2, P2 ;  /* 0x000000faaa237211 */ /* 0x000fe200010f16ff */
[----:B------:R-:W2:Y:S01]  /*14250*/  LDL.LU R212, [R1+0x50c] ;  /* 0x00050c0001d47983 */ /* 0x000ea20000300800 */
[----:B------:R-:W-:-:S03]  /*14260*/  LEA R30, P2, R171, R0, 0x2 ;  /* 0x00000000ab1e7211 */ /* 0x000fc600078410ff */
[----:B------:R-:W2:Y:S01]  /*14270*/  LDL.LU R170, [R1+0x15a4] ;  /* 0x0015a40001aa7983 */ /* 0x000ea20000300800 */
[----:B------:R-:W-:Y:S02]  /*14280*/  LEA.HI.X.SX32 R31, R171, R250, 0x2, P2 ;  /* 0x000000faab1f7211 */ /* 0x000fe400010f16ff */
[C---:B------:R-:W-:Y:S01]  /*14290*/  LEA R26, P2, R172.reuse, R0, 0x2 ;  /* 0x00000000ac1a7211 */ /* 0x040fe200078410ff */
[----:B------:R-:W2:Y:S03]  /*142a0*/  LDL.LU R236, [R1+0x514] ;  /* 0x0005140001ec7983 */ /* 0x000ea60000300800 */
[----:B------:R-:W-:Y:S01]  /*142b0*/  LEA.HI.X.SX32 R27, R172, R250, 0x2, P2 ;  /* 0x000000faac1b7211 */ /* 0x000fe200010f16ff */
[----:B------:R-:W2:Y:S01]  /*142c0*/  LDL.LU R171, [R1+0x15a0] ;  /* 0x0015a00001ab7983 */ /* 0x000ea20000300800 */
[----:B------:R-:W-:-:S03]  /*142d0*/  LEA R22, P2, R173, R0, 0x2 ;  /* 0x00000000ad167211 */ /* 0x000fc600078410ff */
[----:B------:R-:W2:Y:S04]  /*142e0*/  LDL.LU R235, [R1+0x520] ;  /* 0x0005200001eb7983 */ /* 0x000ea80000300800 */
[----:B------:R-:W2:Y:S01]  /*142f0*/  LDL.LU R172, [R1+0x159c] ;  /* 0x00159c0001ac7983 */ /* 0x000ea20000300800 */
[----:B------:R-:W-:-:S03]  /*14300*/  LEA.HI.X.SX32 R23, R173, R250, 0x2, P2 ;  /* 0x000000faad177211 */ /* 0x000fc600010f16ff */
[----:B------:R-:W2:Y:S04]  /*14310*/  LDL.LU R218, [R1+0x52c] ;  /* 0x00052c0001da7983 */ /* 0x000ea80000300800 */
[----:B------:R-:W3:Y:S04]  /*14320*/  LDL.LU R173, [R1+0x1598] ;  /* 0x0015980001ad7983 */ /* 0x000ee80000300800 */
[----:B------:R-:W3:Y:S01]  /*14330*/  LDL.LU R247, [R1+0x534] ;  /* 0x0005340001f77983 */ /* 0x000ee20000300800 */
[----:B------:R-:W-:Y:S01]  /*14340*/  IMAD R238, R238, c[0x0][0x190], RZ ;  /* 0x00006400eeee7a24 */ /* 0x000fe200078e02ff */
[----:B------:R-:W-:Y:S01]  /*14350*/  LEA R18, P2, R174, R0, 0x2 ;  /* 0x00000000ae127211 */ /* 0x000fe200078410ff */
[----:B------:R-:W-:-:S03]  /*14360*/  IMAD R252, R252, c[0x0][0x190], RZ ;  /* 0x00006400fcfc7a24 */ /* 0x000fc600078e02ff */
[----:B------:R-:W-:Y:S02]  /*14370*/  LEA R16, P5, R238, R0, 0x2 ;  /* 0x00000000ee107211 */ /* 0x000fe400078a10ff */
[----:B------:R-:W-:Y:S02]  /*14380*/  LEA.HI.X.SX32 R19, R174, R250, 0x2, P2 ;  /* 0x000000faae137211 */ /* 0x000fe400010f16ff */
[----:B------:R-:W-:Y:S01]  /*14390*/  LEA R14, P2, R242, R0, 0x2 ;  /* 0x00000000f20e7211 */ /* 0x000fe200078410ff */
[----:B------:R-:W4:Y:S01]  /*143a0*/  LDL.LU R174, [R1+0x1594] ;  /* 0x0015940001ae7983 */ /* 0x000f220000300800 */
[----:B------:R-:W-:Y:S02]  /*143b0*/  LEA.HI.X.SX32 R17, R238, R250, 0x2, P5 ;  /* 0x000000faee117211 */ /* 0x000fe400028f16ff */
[----:B-1----:R-:W-:Y:S01]  /*143c0*/  LEA R12, P5, R217, R0, 0x2 ;  /* 0x00000000d90c7211 */ /* 0x002fe200078a10ff */
[----:B------:R-:W4:Y:S01]  /*143d0*/  LDL.LU R238, [R1+0x540] ;  /* 0x0005400001ee7983 */ /* 0x000f220000300800 */
[----:B------:R-:W-:-:S02]  /*143e0*/  LEA.HI.X.SX32 R15, R242, R250, 0x2, P2 ;  /* 0x000000faf20f7211 */ /* 0x000fc400010f16ff */
[C---:B------:R-:W-:Y:S01]  /*143f0*/  LEA R10, P2, R252.reuse, R0, 0x2 ;  /* 0x00000000fc0a7211 */ /* 0x040fe200078410ff */
[----:B------:R-:W4:Y:S01]  /*14400*/  LDL.LU R242, [R1+0x1590] ;  /* 0x0015900001f27983 */ /* 0x000f220000300800 */
[----:B------:R-:W-:Y:S02]  /*14410*/  LEA.HI.X.SX32 R13, R217, R250, 0x2, P5 ;  /* 0x000000fad90d7211 */ /* 0x000fe400028f16ff */
[----:B------:R-:W-:Y:S01]  /*14420*/  LEA R8, P5, R213, R0, 0x2 ;  /* 0x00000000d5087211 */ /* 0x000fe200078a10ff */
[----:B------:R-:W4:Y:S01]  /*14430*/  LDL.LU R217, [R1+0x550] ;  /* 0x0005500001d97983 */ /* 0x000f220000300800 */
[----:B------:R-:W-:Y:S02]  /*14440*/  LEA.HI.X.SX32 R11, R252, R250, 0x2, P2 ;  /* 0x000000fafc0b7211 */ /* 0x000fe400010f16ff */
[----:B------:R-:W-:Y:S01]  /*14450*/  LEA R6, P2, R191, R0, 0x2 ;  /* 0x00000000bf067211 */ /* 0x000fe200078410ff */
[----:B------:R-:W4:Y:S01]  /*14460*/  LDL.LU R252, [R1+0x570] ;  /* 0x0005700001fc7983 */ /* 0x000f220000300800 */
[----:B------:R-:W-:-:S02]  /*14470*/  LEA.HI.X.SX32 R9, R213, R250, 0x2, P5 ;  /* 0x000000fad5097211 */ /* 0x000fc400028f16ff */
[----:B------:R-:W-:Y:S02]  /*14480*/  LEA R4, P5, R190, R0, 0x2 ;  /* 0x00000000be047211 */ /* 0x000fe400078a10ff */
[----:B------:R-:W-:Y:S01]  /*14490*/  LEA.HI.X.SX32 R7, R191, R250, 0x2, P2 ;  /* 0x000000fabf077211 */ /* 0x000fe200010f16ff */
[----:B------:R-:W-:Y:S01]  /*144a0*/  IMAD.MOV.U32 R191, RZ, RZ, R201 ;  /* 0x000000ffffbf7224 */ /* 0x000fe200078e00c9 */
[----:B------:R-:W-:Y:S02]  /*144b0*/  LEA R2, P2, R200, R0, 0x2 ;  /* 0x00000000c8027211 */ /* 0x000fe400078410ff */
[----:B------:R-:W-:Y:S02]  /*144c0*/  LEA.HI.X.SX32 R5, R190, R250, 0x2, P5 ;  /* 0x000000fabe057211 */ /* 0x000fe400028f16ff */
[----:B------:R-:W-:Y:S02]  /*144d0*/  LEA R190, P5, R216, R0, 0x2 ;  /* 0x00000000d8be7211 */ /* 0x000fe400078a10ff */
[----:B------:R-:W-:-:S02]  /*144e0*/  LEA.HI.X.SX32 R3, R200, R250, 0x2, P2 ;  /* 0x000000fac8037211 */ /* 0x000fc400010f16ff */
[----:B------:R-:W-:Y:S02]  /*144f0*/  LEA R200, P2, R191, R0, 0x2 ;  /* 0x00000000bfc87211 */ /* 0x000fe400078410ff */
[----:B------:R-:W-:Y:S02]  /*14500*/  MOV R201, R191 ;  /* 0x000000bf00c97202 */ /* 0x000fe40000000f00 */
[-C--:B------:R-:W-:Y:S02]  /*14510*/  LEA.HI.X.SX32 R191, R216, R250.reuse, 0x2, P5 ;  /* 0x000000fad8bf7211 */ /* 0x080fe400028f16ff */
[----:B------:R-:W-:Y:S01]  /*14520*/  LEA.HI.X.SX32 R201, R201, R250, 0x2, P2 ;  /* 0x000000fac9c97211 */ /* 0x000fe200010f16ff */
[----:B------:R-:W-:Y:S02]  /*14530*/  IMAD R230, R230, c[0x0][0x190], RZ ;  /* 0x00006400e6e67a24 */ /* 0x000fe400078e02ff */
[----:B------:R-:W-:Y:S02]  /*14540*/  IMAD R237, R237, c[0x0][0x190], RZ ;  /* 0x00006400eded7a24 */ /* 0x000fe400078e02ff */
[----:B------:R-:W-:-:S02]  /*14550*/  IMAD R231, R231, c[0x0][0x190], RZ ;  /* 0x00006400e7e77a24 */ /* 0x000fc400078e02ff */
[----:B--2---:R-:W-:Y:S02]  /*14560*/  IMAD R213, R218, c[0x0][0x190], RZ ;  /* 0x00006400dad57a24 */ /* 0x004fe400078e02ff */
[----:B------:R-:W2:Y:S04]  /*14570*/  LDL.LU R218, [R1+0x588] ;  /* 0x0005880001da7983 */ /* 0x000ea80000300800 */
[----:B------:R1:W-:Y:S01]  /*14580*/  STL.64 [R1+0x420], R190 ;  /* 0x000420be01007387 */ /* 0x0003e20000100a00 */
[----:B---3--:R-:W-:-:S03]  /*14590*/  IMAD R216, R247, c[0x0][0x190], RZ ;  /* 0x00006400f7d87a24 */ /* 0x008fc600078e02ff */
[----:B------:R-:W3:Y:S04]  /*145a0*/  LDL.LU R247, [R1+0x59c] ;  /* 0x00059c0001f77983 */ /* 0x000ee80000300800 */
[----:B------:R1:W-:Y:S02]  /*145b0*/  STL.64 [R1+0x428], R200 ;  /* 0x000428c801007387 */ /* 0x0003e40000100a00 */
[----:B-1----:R-:W-:-:S04]  /*145c0*/  LEA R190, P5, R243, R0, 0x2 ;  /* 0x00000000f3be7211 */ /* 0x002fc800078a10ff */
[----:B------:R-:W-:Y:S02]  /*145d0*/  LEA.HI.X.SX32 R191, R243, R250, 0x2, P5 ;  /* 0x000000faf3bf7211 */ /* 0x000fe400028f16ff */
[----:B------:R-:W2:Y:S01]  /*145e0*/  LDL.LU R243, [R1+0x158c] ;  /* 0x00158c0001f37983 */ /* 0x000ea20000300800 */
[----:B------:R-:W-:-:S03]  /*145f0*/  LEA R200, P2, R182, R0, 0x2 ;  /* 0x00000000b6c87211 */ /* 0x000fc600078410ff */
[----:B------:R1:W-:Y:S01]  /*14600*/  STL.64 [R1+0x430], R190 ;  /* 0x000430be01007387 */ /* 0x0003e20000100a00 */
[----:B------:R-:W-:Y:S01]  /*14610*/  LEA.HI.X.SX32 R201, R182, R250, 0x2, P2 ;  /* 0x000000fab6c97211 */ /* 0x000fe200010f16ff */
[----:B-1----:R-:W-:Y:S01]  /*14620*/  IMAD.MOV.U32 R191, RZ, RZ, R219 ;  /* 0x000000ffffbf7224 */ /* 0x002fe200078e00db */
[-C--:B------:R-:W-:Y:S01]  /*14630*/  LEA R190, P5, R175, R0.reuse, 0x2 ;  /* 0x00000000afbe7211 */ /* 0x080fe200078a10ff */
[----:B------:R-:W2:Y:S04]  /*14640*/  LDL.LU R219, [R1+0x5b8] ;  /* 0x0005b80001db7983 */ /* 0x000ea80000300800 */
[----:B------:R-:W2:Y:S04]  /*14650*/  LDL.LU R182, [R1+0x1588] ;  /* 0x0015880001b67983 */ /* 0x000ea80000300800 */
[----:B------:R1:W-:Y:S02]  /*14660*/  STL.64 [R1+0x438], R200 ;  /* 0x000438c801007387 */ /* 0x0003e40000100a00 */
[----:B-1----:R-:W-:Y:S01]  /*14670*/  LEA R200, P2, R191, R0, 0x2 ;  /* 0x00000000bfc87211 */ /* 0x002fe200078410ff */
[----:B------:R-:W-:Y:S01]  /*14680*/  IMAD.MOV.U32 R201, RZ, RZ, R191 ;  /* 0x000000ffffc97224 */ /* 0x000fe200078e00bf */
[----:B------:R-:W-:-:S04]  /*14690*/  LEA.HI.X.SX32 R191, R175, R250, 0x2, P5 ;  /* 0x000000faafbf7211 */ /* 0x000fc800028f16ff */
[----:B------:R-:W-:Y:S01]  /*146a0*/  LEA.HI.X.SX32 R201, R201, R250, 0x2, P2 ;  /* 0x000000fac9c97211 */ /* 0x000fe200010f16ff */
[----:B------:R1:W-:Y:S04]  /*146b0*/  STL.64 [R1+0x440], R190 ;  /* 0x000440be01007387 */ /* 0x0003e80000100a00 */
[----:B------:R-:W2:Y:S04]  /*146c0*/  LDL.LU R175, [R1+0x5e0] ;  /* 0x0005e00001af7983 */ /* 0x000ea80000300800 */
[----:B------:R4:W-:Y:S01]  /*146d0*/  STL.64 [R1+0x448], R200 ;  /* 0x000448c801007387 */ /* 0x0009e20000100a00 */
[----:B-1----:R-:W-:-:S04]  /*146e0*/  LEA R190, P5, R183, R0, 0x2 ;  /* 0x00000000b7be7211 */ /* 0x002fc800078a10ff */
[----:B------:R-:W-:Y:S02]  /*146f0*/  LEA.HI.X.SX32 R191, R183, R250, 0x2, P5 ;  /* 0x000000fab7bf7211 */ /* 0x000fe400028f16ff */
[----:B------:R-:W2:Y:S01]  /*14700*/  LDL.LU R183, [R1+0x1584] ;  /* 0x0015840001b77983 */ /* 0x000ea20000300800 */
[----:B----4-:R-:W-:-:S03]  /*14710*/  LEA R200, P2, R176, R0, 0x2 ;  /* 0x00000000b0c87211 */ /* 0x010fc600078410ff */
[----:B------:R1:W-:Y:S01]  /*14720*/  STL.64 [R1+0x450], R190 ;  /* 0x000450be01007387 */ /* 0x0003e20000100a00 */
[----:B------:R-:W-:Y:S01]  /*14730*/  LEA.HI.X.SX32 R201, R176, R250, 0x2, P2 ;  /* 0x000000fab0c97211 */ /* 0x000fe200010f16ff */
[----:B-1----:R-:W-:Y:S01]  /*14740*/  IMAD.MOV.U32 R191, RZ, RZ, R220 ;  /* 0x000000ffffbf7224 */ /* 0x002fe200078e00dc */
[C---:B------:R-:W-:Y:S01]  /*14750*/  LEA R190, P5, R230.reuse, R0, 0x2 ;  /* 0x00000000e6be7211 */ /* 0x040fe200078a10ff */
[----:B------:R-:W4:Y:S04]  /*14760*/  LDL.LU R220, [R1+0x608] ;  /* 0x0006080001dc7983 */ /* 0x000f280000300800 */
[----:B------:R-:W2:Y:S04]  /*14770*/  LDL.LU R176, [R1+0x1580] ;  /* 0x0015800001b07983 */ /* 0x000ea80000300800 */
[----:B------:R1:W-:Y:S02]  /*14780*/  STL.64 [R1+0x458], R200 ;  /* 0x000458c801007387 */ /* 0x0003e40000100a00 */
[----:B-1----:R-:W-:Y:S01]  /*14790*/  IMAD.MOV.U32 R201, RZ, RZ, R191 ;  /* 0x000000ffffc97224 */ /* 0x002fe200078e00bf */
[----:B------:R-:W-:-:S02]  /*147a0*/  LEA.HI.X.SX32 R191, R230, R250, 0x2, P5 ;  /* 0x000000fae6bf7211 */ /* 0x000fc400028f16ff */
[C---:B------:R-:W-:Y:S01]  /*147b0*/  LEA R200, P2, R177.reuse, R0, 0x2 ;  /* 0x00000000b1c87211 */ /* 0x040fe200078410ff */
[----:B------:R-:W2:Y:S04]  /*147c0*/  LDL.LU R230, [R1+0x638] ;  /* 0x0006380001e67983 */ /* 0x000ea80000300800 */
[----:B------:R1:W-:Y:S02]  /*147d0*/  STL.64 [R1+0x460], R190 ;  /* 0x000460be01007387 */ /* 0x0003e40000100a00 */
[----:B-1----:R-:W-:Y:S01]  /*147e0*/  IMAD.MOV.U32 R191, RZ, RZ, R201 ;  /* 0x000000ffffbf7224 */ /* 0x002fe200078e00c9 */
[----:B------:R-:W-:Y:S02]  /*147f0*/  LEA.HI.X.SX32 R201, R177, R250, 0x2, P2 ;  /* 0x000000fab1c97211 */ /* 0x000fe400010f16ff */
[C---:B------:R-:W-:Y:S01]  /*14800*/  LEA R190, P5, R237.reuse, R0, 0x2 ;  /* 0x00000000edbe7211 */ /* 0x040fe200078a10ff */
        /* <DEDUP_REMOVED lines=20> */
[----:B------:R-:W3:Y:S04]  /*14950*/  LDL.LU R179, [R1+0x1574] ;  /* 0x0015740001b37983 */ /* 0x000ee80000300800 */
[----:B------:R1:W-:Y:S02]  /*14960*/  STL.64 [R1+0x488], R200 ;  /* 0x000488c801007387 */ /* 0x0003e40000100a00 */
[----:B-1----:R-:W-:Y:S01]  /*14970*/  IMAD.MOV.U32 R201, RZ, RZ, R191 ;  /* 0x000000ffffc97224 */ /* 0x002fe200078e00bf */
[----:B------:R-:W-:-:S02]  /*14980*/  LEA.HI.X.SX32 R191, R224, R250, 0x2, P5 ;  /* 0x000000fae0bf7211 */ /* 0x000fc400028f16ff */
[C---:B------:R-:W-:Y:S01]  /*14990*/  LEA R200, P2, R180.reuse, R0, 0x2 ;  /* 0x00000000b4c87211 */ /* 0x040fe200078410ff */
[----:B------:R-:W3:Y:S04]  /*149a0*/  LDL.LU R224, [R1+0x680] ;  /* 0x0006800001e07983 */ /* 0x000ee80000300800 */
[----:B------:R1:W-:Y:S02]  /*149b0*/  STL.64 [R1+0x490], R190 ;  /* 0x000490be01007387 */ /* 0x0003e40000100a00 */
[----:B-1----:R-:W-:Y:S01]  /*149c0*/  IMAD.MOV.U32 R191, RZ, RZ, R201 ;  /* 0x000000ffffbf7224 */ /* 0x002fe200078e00c9 */
[----:B------:R-:W-:Y:S02]  /*149d0*/  LEA.HI.X.SX32 R201, R180, R250, 0x2, P2 ;  /* 0x000000fab4c97211 */ /* 0x000fe400010f16ff */
[-C--:B------:R-:W-:Y:S01]  /*149e0*/  LEA R190, P5, R231, R0.reuse, 0x2 ;  /* 0x00000000e7be7211 */ /* 0x080fe200078a10ff */
[----:B------:R-:W3:Y:S04]  /*149f0*/  LDL.LU R180, [R1+0x1570] ;  /* 0x0015700001b47983 */ /* 0x000ee80000300800 */
[----:B------:R1:W-:Y:S02]  /*14a00*/  STL.64 [R1+0x498], R200 ;  /* 0x000498c801007387 */ /* 0x0003e40000100a00 */
[----:B-1----:R-:W-:-:S02]  /*14a10*/  LEA R200, P2, R191, R0, 0x2 ;  /* 0x00000000bfc87211 */ /* 0x002fc400078410ff */
[----:B------:R-:W-:Y:S02]  /*14a20*/  MOV R201, R191 ;  /* 0x000000bf00c97202 */ /* 0x000fe40000000f00 */
[-C--:B------:R-:W-:Y:S02]  /*14a30*/  LEA.HI.X.SX32 R191, R231, R250.reuse, 0x2, P5 ;  /* 0x000000fae7bf7211 */ /* 0x080fe400028f16ff */
[----:B------:R-:W3:Y:S01]  /*14a40*/  LDL.LU R231, [R1+0x690] ;  /* 0x0006900001e77983 */ /* 0x000ee20000300800 */
[----:B------:R-:W-:-:S03]  /*14a50*/  LEA.HI.X.SX32 R201, R201, R250, 0x2, P2 ;  /* 0x000000fac9c97211 */ /* 0x000fc600010f16ff */
[----:B------:R1:W-:Y:S01]  /*14a60*/  STL.64 [R1+0x4a0], R190 ;  /* 0x0004a0be01007387 */ /* 0x0003e20000100a00 */
[----:B------:R-:W-:-:S03]  /*14a70*/  IMAD R225, R225, c[0x0][0x190], RZ ;  /* 0x00006400e1e17a24 */ /* 0x000fc600078e02ff */
[----:B------:R1:W-:Y:S02]  /*14a80*/  STL.64 [R1+0x4a8], R200 ;  /* 0x0004a8c801007387 */ /* 0x0003e40000100a00 */
[----:B-1----:R-:W-:-:S04]  /*14a90*/  LEA R190, P5, R181, R0, 0x2 ;  /* 0x00000000b5be7211 */ /* 0x002fc800078a10ff */
[----:B------:R-:W-:Y:S02]  /*14aa0*/  LEA.HI.X.SX32 R191, R181, R250, 0x2, P5 ;  /* 0x000000fab5bf7211 */ /* 0x000fe400028f16ff */
[C---:B------:R-:W-:Y:S01]  /*14ab0*/  LEA R200, P2, R184.reuse, R0, 0x2 ;  /* 0x00000000b8c87211 */ /* 0x040fe200078410ff */
[----:B------:R-:W4:Y:S03]  /*14ac0*/  LDL.LU R181, [R1+0x156c] ;  /* 0x00156c0001b57983 */ /* 0x000f260000300800 */
[----:B------:R-:W-:Y:S01]  /*14ad0*/  LEA.HI.X.SX32 R201, R184, R250, 0x2, P2 ;  /* 0x000000fab8c97211 */ /* 0x000fe200010f16ff */
[----:B------:R1:W-:Y:S02]  /*14ae0*/  STL.64 [R1+0x4b0], R190 ;  /* 0x0004b0be01007387 */ /* 0x0003e40000100a00 */
[----:B-1----:R-:W-:Y:S01]  /*14af0*/  IMAD.MOV.U32 R191, RZ, RZ, R207 ;  /* 0x000000ffffbf7224 */ /* 0x002fe200078e00cf */
[-C--:B------:R-:W-:Y:S01]  /*14b00*/  LEA R190, P5, R225, R0.reuse, 0x2 ;  /* 0x00000000e1be7211 */ /* 0x080fe200078a10ff */
[----:B------:R-:W4:Y:S04]  /*14b10*/  LDL.LU R207, [R1+0x6a0] ;  /* 0x0006a00001cf7983 */ /* 0x000f280000300800 */
[----:B------:R-:W4:Y:S04]  /*14b20*/  LDL.LU R184, [R1+0x1568] ;  /* 0x0015680001b87983 */ /* 0x000f280000300800 */
[----:B------:R1:W-:Y:S02]  /*14b30*/  STL.64 [R1+0x4b8], R200 ;  /* 0x0004b8c801007387 */ /* 0x0003e40000100a00 */
[----:B-1----:R-:W-:Y:S01]  /*14b40*/  LEA R200, P2, R191, R0, 0x2 ;  /* 0x00000000bfc87211 */ /* 0x002fe200078410ff */
[----:B------:R-:W-:Y:S01]  /*14b50*/  IMAD.MOV.U32 R201, RZ, RZ, R191 ;  /* 0x000000ffffc97224 */ /* 0x000fe200078e00bf */
[----:B------:R-:W-:-:S04]  /*14b60*/  LEA.HI.X.SX32 R191, R225, R250, 0x2, P5 ;  /* 0x000000fae1bf7211 */ /* 0x000fc800028f16ff */
[----:B------:R-:W-:Y:S01]  /*14b70*/  LEA.HI.X.SX32 R201, R201, R250, 0x2, P2 ;  /* 0x000000fac9c97211 */ /* 0x000fe200010f16ff */
[----:B------:R1:W-:Y:S04]  /*14b80*/  STL.64 [R1+0x4c0], R190 ;  /* 0x0004c0be01007387 */ /* 0x0003e80000100a00 */
[----:B------:R-:W4:Y:S04]  /*14b90*/  LDL.LU R225, [R1+0x6a8] ;  /* 0x0006a80001e17983 */ /* 0x000f280000300800 */
[----:B------:R1:W-:Y:S02]  /*14ba0*/  STL.64 [R1+0x4c8], R200 ;  /* 0x0004c8c801007387 */ /* 0x0003e40000100a00 */
[----:B-1----:R-:W-:-:S04]  /*14bb0*/  LEA R190, P5, R185, R0, 0x2 ;  /* 0x00000000b9be7211 */ /* 0x002fc800078a10ff */
[----:B------:R-:W-:Y:S02]  /*14bc0*/  LEA.HI.X.SX32 R191, R185, R250, 0x2, P5 ;  /* 0x000000fab9bf7211 */ /* 0x000fe400028f16ff */
[----:B------:R-:W4:Y:S01]  /*14bd0*/  LDL.LU R185, [R1+0x1564] ;  /* 0x0015640001b97983 */ /* 0x000f220000300800 */
[----:B------:R-:W-:-:S03]  /*14be0*/  LEA R200, P2, R186, R0, 0x2 ;  /* 0x00000000bac87211 */ /* 0x000fc600078410ff */
[----:B------:R1:W-:Y:S01]  /*14bf0*/  STL.64 [R1+0x4d0], R190 ;  /* 0x0004d0be01007387 */ /* 0x0003e20000100a00 */
[----:B------:R-:W-:Y:S01]  /*14c00*/  LEA.HI.X.SX32 R201, R186, R250, 0x2, P2 ;  /* 0x000000fabac97211 */ /* 0x000fe200010f16ff */
[----:B-1----:R-:W-:Y:S01]  /*14c10*/  IMAD.MOV.U32 R191, RZ, RZ, R221 ;  /* 0x000000ffffbf7224 */ /* 0x002fe200078e00dd */
[----:B------:R-:W-:Y:S01]  /*14c20*/  LEA R190, P5, R111, R0, 0x2 ;  /* 0x000000006fbe7211 */ /* 0x000fe200078a10ff */
[----:B------:R-:W-:Y:S02]  /*14c30*/  IMAD R206, R206, c[0x0][0x190], RZ ;  /* 0x00006400cece7a24 */ /* 0x000fe400078e02ff */
[----:B------:R-:W-:Y:S02]  /*14c40*/  IMAD R228, R228, c[0x0][0x190], RZ ;  /* 0x00006400e4e47a24 */ /* 0x000fe400078e02ff */
[----:B------:R-:W-:Y:S02]  /*14c50*/  IMAD R223, R223, c[0x0][0x190], RZ ;  /* 0x00006400dfdf7a24 */ /* 0x000fe400078e02ff */
[----:B------:R-:W-:-:S02]  /*14c60*/  IMAD R229, R229, c[0x0][0x190], RZ ;  /* 0x00006400e5e57a24 */ /* 0x000fc400078e02ff */
[----:B------:R-:W-:Y:S02]  /*14c70*/  IMAD R234, R234, c[0x0][0x190], RZ ;  /* 0x00006400eaea7a24 */ /* 0x000fe400078e02ff */
[----:B--2---:R-:W-:Y:S02]  /*14c80*/  IMAD R221, R226, c[0x0][0x190], RZ ;  /* 0x00006400e2dd7a24 */ /* 0x004fe400078e02ff */
        /* <DEDUP_REMOVED lines=17> */
[----:B------:R-:W-:Y:S01]  /*14da0*/  LEA R190, P5, R227, R0, 0x2 ;  /* 0x00000000e3be7211 */ /* 0x000fe200078a10ff */
[----:B---3--:R-:W-:Y:S02]  /*14db0*/  IMAD R206, R231, c[0x0][0x190], RZ ;  /* 0x00006400e7ce7a24 */ /* 0x008fe400078e02ff */
[----:B------:R-:W3:Y:S04]  /*14dc0*/  LDL.LU R231, [R1+0x6c0] ;  /* 0x0006c00001e77983 */ /* 0x000ee80000300800 */
        /* <DEDUP_REMOVED lines=29> */
[----:B------:R-:W-:Y:S01]  /*14fa0*/  LEA R190, P5, R229, R0, 0x2 ;  /* 0x00000000e5be7211 */ /* 0x000fe200078a10ff */
[----:B------:R-:W2:Y:S04]  /*14fb0*/  LDL.LU R193, [R1+0x154c] ;  /* 0x00154c0001c17983 */ /* 0x000ea80000300800 */
[----:B------:R1:W-:Y:S02]  /*14fc0*/  STL.64 [R1+0x528], R200 ;  /* 0x000528c801007387 */ /* 0x0003e40000100a00 */
[----:B-1----:R-:W-:-:S02]  /*14fd0*/  MOV R201, R191 ;  /* 0x000000bf00c97202 */ /* 0x002fc40000000f00 */
        /* <DEDUP_REMOVED lines=11> */
[----:B------:R-:W2:Y:S01]  /*15090*/  LDL.LU R234, [R1+0x6e8] ;  /* 0x0006e80001ea7983 */ /* 0x000ea20000300800 */
[----:B------:R-:W-:Y:S01]  /*150a0*/  LEA R200, P2, R195, R0, 0x2 ;  /* 0x00000000c3c87211 */ /* 0x000fe200078410ff */
[----:B------:R-:W-:-:S02]  /*150b0*/  IMAD R196, R196, c[0x0][0x190], RZ ;  /* 0x00006400c4c47a24 */ /* 0x000fc400078e02ff */
[----:B------:R1:W-:Y:S01]  /*150c0*/  STL.64 [R1+0x540], R190 ;  /* 0x000540be01007387 */ /* 0x0003e20000100a00 */
[----:B------:R-:W-:Y:S02]  /*150d0*/  IMAD R232, R232, c[0x0][0x190], RZ ;  /* 0x00006400e8e87a24 */ /* 0x000fe400078e02ff */
[----:B-1----:R-:W-:Y:S01]  /*150e0*/  IMAD.MOV.U32 R191, RZ, RZ, R201 ;  /* 0x000000ffffbf7224 */ /* 0x002fe200078e00c9 */
[----:B------:R-:W-:Y:S02]  /*150f0*/  LEA.HI.X.SX32 R201, R195, R250, 0x2, P2 ;  /* 0x000000fac3c97211 */ /* 0x000fe400010f16ff */
[----:B------:R-:W-:Y:S01]  /*15100*/  LEA R190, P5, R196, R0, 0x2 ;  /* 0x00000000c4be7211 */ /* 0x000fe200078a10ff */
[----:B------:R-:W3:Y:S04]  /*15110*/  LDL.LU R195, [R1+0x1544] ;  /* 0x0015440001c37983 */ /* 0x000ee80000300800 */
[----:B------:R1:W-:Y:S01]  /*15120*/  STL.64 [R1+0x548], R200 ;  /* 0x000548c801007387 */ /* 0x0003e20000100a00 */
[----:B------:R-:W-:-:S02]  /*15130*/  IMAD R197, R197, c[0x0][0x190], RZ ;  /* 0x00006400c5c57a24 */ /* 0x000fc400078e02ff */
[----:B-1----:R-:W-:Y:S01]  /*15140*/  IMAD.MOV.U32 R201, RZ, RZ, R191 ;  /* 0x000000ffffc97224 */ /* 0x002fe200078e00bf */
[----:B------:R-:W-:Y:S02]  /*15150*/  LEA.HI.X.SX32 R191, R196, R250, 0x2, P5 ;  /* 0x000000fac4bf7211 */ /* 0x000fe400028f16ff */
[C---:B------:R-:W-:Y:S01]  /*15160*/  LEA R200, P2, R232.reuse, R0, 0x2 ;  /* 0x00000000e8c87211 */ /* 0x040fe200078410ff */
[----:B------:R-:W3:Y:S04]  /*15170*/  LDL.LU R196, [R1+0x1540] ;  /* 0x0015400001c47983 */ /* 0x000ee80000300800 */
[----:B------:R1:W-:Y:S01]  /*15180*/  STL.64 [R1+0x550], R190 ;  /* 0x000550be01007387 */ /* 0x0003e20000100a00 */
[----:B------:R-:W-:Y:S02]  /*15190*/  IMAD R215, R215, c[0x0][0x190], RZ ;  /* 0x00006400d7d77a24 */ /* 0x000fe400078e02ff */
[----:B-1----:R-:W-:Y:S01]  /*151a0*/  IMAD.MOV.U32 R191, RZ, RZ, R201 ;  /* 0x000000ffffbf7224 */ /* 0x002fe200078e00c9 */
[----:B------:R-:W-:-:S02]  /*151b0*/  LEA.HI.X.SX32 R201, R232, R250, 0x2, P2 ;  /* 0x000000fae8c97211 */ /* 0x000fc400010f16ff */
[C---:B------:R-:W-:Y:S01]  /*151c0*/  LEA R190, P5, R197.reuse, R0, 0x2 ;  /* 0x00000000c5be7211 */ /* 0x040fe200078a10ff */
[----:B------:R-:W3:Y:S04]  /*151d0*/  LDL.LU R232, [R1+0x6f0] ;  /* 0x0006f00001e87983 */ /* 0x000ee80000300800 */
        /* <DEDUP_REMOVED lines=10> */
[----:B------:R-:W-:Y:S01]  /*15280*/  LEA R190, P5, R202, R0, 0x2 ;  /* 0x00000000cabe7211 */ /* 0x000fe200078a10ff */
[----:B------:R-:W3:Y:S04]  /*15290*/  LDL.LU R215, [R1+0x6f8] ;  /* 0x0006f80001d77983 */ /* 0x000ee80000300800 */
[----:B------:R1:W-:Y:S01]  /*152a0*/  STL.64 [R1+0x568], R200 ;  /* 0x000568c801007387 */ /* 0x0003e20000100a00 */
[----:B------:R-:W-:Y:S02]  /*152b0*/  IMAD R214, R214, c[0x0][0x190], RZ ;  /* 0x00006400d6d67a24 */ /* 0x000fe400078e02ff */
[----:B-1----:R-:W-:Y:S01]  /*152c0*/  IMAD.MOV.U32 R201, RZ, RZ, R191 ;  /* 0x000000ffffc97224 */ /* 0x002fe200078e00bf */
[----:B------:R-:W-:-:S02]  /*152d0*/  LEA.HI.X.SX32 R191, R202, R250, 0x2, P5 ;  /* 0x000000facabf7211 */ /* 0x000fc400028f16ff */
[----:B------:R-:W3:Y:S01]  /*152e0*/  LDL.LU R202, [R1+0x1538] ;  /* 0x0015380001ca7983 */ /* 0x000ee20000300800 */
[----:B------:R-:W-:-:S03]  /*152f0*/  LEA R200, P2, R233, R0, 0x2 ;  /* 0x00000000e9c87211 */ /* 0x000fc600078410ff */
[----:B------:R1:W-:Y:S01]  /*15300*/  STL.64 [R1+0x570], R190 ;  /* 0x000570be01007387 */ /* 0x0003e20000100a00 */
[----:B------:R-:W-:Y:S02]  /*15310*/  IMAD R222, R222, c[0x0][0x190], RZ ;  /* 0x00006400dede7a24 */ /* 0x000fe400078e02ff */
[----:B-1----:R-:W-:Y:S01]  /*15320*/  IMAD.MOV.U32 R191, RZ, RZ, R201 ;  /* 0x000000ffffbf7224 */ /* 0x002fe200078e00c9 */
[----:B------:R-:W-:Y:S02]  /*15330*/  LEA R190, P5, R201, R0, 0x2 ;  /* 0x00000000c9be7211 */ /* 0x000fe400078a10ff */
[-C--:B------:R-:W-:Y:S02]  /*15340*/  LEA.HI.X.SX32 R201, R233, R250.reuse, 0x2, P2 ;  /* 0x000000fae9c97211 */ /* 0x080fe400010f16ff */
[----:B------:R-:W-:Y:S01]  /*15350*/  LEA.HI.X.SX32 R191, R191, R250, 0x2, P5 ;  /* 0x000000fabfbf7211 */ /* 0x000fe200028f16ff */
[----:B------:R-:W3:Y:S04]  /*15360*/  LDL.LU R233, [R1+0x700] ;  /* 0x0007000001e97983 */ /* 0x000ee80000300800 */
[----:B------:R1:W-:Y:S04]  /*15370*/  STL.64 [R1+0x578], R200 ;  /* 0x000578c801007387 */ /* 0x0003e80000100a00 */
[----:B------:R4:W-:Y:S01]  /*15380*/  STL.64 [R1+0x580], R190 ;  /* 0x000580be01007387 */ /* 0x0009e20000100a00 */
[----:B-1----:R-:W-:-:S02]  /*15390*/  LEA R200, P2, R214, R0, 0x2 ;  /* 0x00000000d6c87211 */ /* 0x002fc400078410ff */
[----:B----4-:R-:W-:Y:S02]  /*153a0*/  LEA R190, P5, R222, R0, 0x2 ;  /* 0x00000000debe7211 */ /* 0x010fe400078a10ff */
[-C--:B------:R-:W-:Y:S02]  /*153b0*/  LEA.HI.X.SX32 R201, R214, R250.reuse, 0x2, P2 ;  /* 0x000000fad6c97211 */ /* 0x080fe400010f16ff */
[----:B------:R-:W-:Y:S01]  /*153c0*/  LEA.HI.X.SX32 R191, R222, R250, 0x2, P5 ;  /* 0x000000fadebf7211 */ /* 0x000fe200028f16ff */
[----:B------:R-:W-:Y:S01]  /*153d0*/  IMAD R199, R199, c[0x0][0x190], RZ ;  /* 0x00006400c7c77a24 */ /* 0x000fe200078e02ff */
[----:B------:R-:W4:Y:S01]  /*153e0*/  LDL.LU R214, [R1+0x708] ;  /* 0x0007080001d67983 */ /* 0x000f220000300800 */
[----:B------:R-:W-:-:S03]  /*153f0*/  IMAD R246, R246, c[0x0][0x190], RZ ;  /* 0x00006400f6f67a24 */ /* 0x000fc600078e02ff */
[----:B------:R1:W-:Y:S04]  /*15400*/  STL.64 [R1+0x588], R200 ;  /* 0x000588c801007387 */ /* 0x0003e80000100a00 */
[----:B------:R1:W-:Y:S01]  /*15410*/  STL.64 [R1+0x590], R190 ;  /* 0x000590be01007387 */ /* 0x0003e20000100a00 */
[----:B------:R-:W-:Y:S01]  /*15420*/  IMAD R198, R198, c[0x0][0x190], RZ ;  /* 0x00006400c6c67a24 */ /* 0x000fe200078e02ff */
[CC--:B-1----:R-:W-:Y:S01]  /*15430*/  LEA R200, P2, R251.reuse, R0.reuse, 0x2 ;  /* 0x00000000fbc87211 */ /* 0x0c2fe200078410ff */
[----:B------:R-:W-:Y:S01]  /*15440*/  IMAD.MOV.U32 R191, RZ, RZ, R199 ;  /* 0x000000ffffbf7224 */ /* 0x000fe200078e00c7 */
[----:B------:R-:W-:Y:S02]  /*15450*/  LEA R190, P5, R246, R0, 0x2 ;  /* 0x00000000f6be7211 */ /* 0x000fe400078a10ff */
[----:B------:R-:W-:-:S02]  /*15460*/  LEA.HI.X.SX32 R201, R251, R250, 0x2, P2 ;  /* 0x000000fafbc97211 */ /* 0x000fc400010f16ff */
[----:B------:R-:W-:Y:S02]  /*15470*/  MOV R199, R191 ;  /* 0x000000bf00c77202 */ /* 0x000fe40000000f00 */
[----:B------:R-:W-:Y:S01]  /*15480*/  LEA.HI.X.SX32 R191, R246, R250, 0x2, P5 ;  /* 0x000000faf6bf7211 */ /* 0x000fe200028f16ff */
[----:B------:R1:W-:Y:S01]  /*15490*/  STL.64 [R1+0x598], R200 ;  /* 0x000598c801007387 */ /* 0x0003e20000100a00 */
[----:B------:R-:W-:Y:S01]  /*154a0*/  IMAD.MOV.U32 R251, RZ, RZ, R198 ;  /* 0x000000fffffb7224 */ /* 0x000fe200078e00c6 */
[----:B------:R-:W-:Y:S01]  /*154b0*/  LEA R198, P2, R203, R0, 0x2 ;  /* 0x00000000cbc67211 */ /* 0x000fe200078410ff */
[----:B------:R-:W-:Y:S01]  /*154c0*/  IMAD R239, R239, c[0x0][0x190], RZ ;  /* 0x00006400efef7a24 */ /* 0x000fe200078e02ff */
[----:B-1----:R-:W3:Y:S01]  /*154d0*/  LDL.LU.64 R200, [R1+0x1530] ;  /* 0x0015300001c87983 */ /* 0x002ee20000300a00 */
[----:B------:R-:W-:Y:S02]  /*154e0*/  IMAD R204, R204, c[0x0][0x190], RZ ;  /* 0x00006400cccc7a24 */ /* 0x000fe400078e02ff */
[----:B------:R-:W-:-:S02]  /*154f0*/  IMAD R240, R240, c[0x0][0x190], RZ ;  /* 0x00006400f0f07a24 */ /* 0x000fc400078e02ff */
[----:B------:R-:W-:Y:S02]  /*15500*/  IMAD R205, R205, c[0x0][0x190], RZ ;  /* 0x00006400cdcd7a24 */ /* 0x000fe400078e02ff */
[----:B------:R-:W-:Y:S02]  /*15510*/  IMAD R249, R249, c[0x0][0x190], RZ ;  /* 0x00006400f9f97a24 */ /* 0x000fe400078e02ff */
[----:B------:R-:W-:Y:S02]  /*15520*/  IMAD R208, R208, c[0x0][0x190], RZ ;  /* 0x00006400d0d07a24 */ /* 0x000fe400078e02ff */
[----:B------:R-:W-:Y:S02]  /*15530*/  IMAD R241, R241, c[0x0][0x190], RZ ;  /* 0x00006400f1f17a24 */ /* 0x000fe400078e02ff */
[----:B--2---:R-:W-:Y:S02]  /*15540*/  IMAD R222, R234, c[0x0][0x190], RZ ;  /* 0x00006400eade7a24 */ /* 0x004fe400078e02ff */
[----:B------:R-:W2:Y:S04]  /*15550*/  LDL.LU R234, [R1+0x710] ;  /* 0x0007100001ea7983 */ /* 0x000ea80000300800 */
        /* <DEDUP_REMOVED lines=25> */
[----:B------:R-:W4:Y:S04]  /*156f0*/  LDL.LU R205, [R1+0x1524] ;  /* 0x0015240001cd7983 */ /* 0x000f280000300800 */
[----:B------:R1:W-:Y:S02]  /*15700*/  STL.64 [R1+0x5c8], R198 ;  /* 0x0005c8c601007387 */ /* 0x0003e40000100a00 */
[----:B-1----:R-:W-:Y:S01]  /*15710*/  IMAD.MOV.U32 R199, RZ, RZ, R191 ;  /* 0x000000ffffc77224 */ /* 0x002fe200078e00bf */
[----:B------:R-:W-:Y:S02]  /*15720*/  LEA.HI.X.SX32 R191, R249, R250, 0x2, P5 ;  /* 0x000000faf9bf7211 */ /* 0x000fe400028f16ff */
[C---:B------:R-:W-:Y:S01]  /*15730*/  LEA R198, P2, R208.reuse, R0, 0x2 ;  /* 0x00000000d0c67211 */ /* 0x040fe200078410ff */
[----:B------:R-:W4:Y:S04]  /*15740*/  LDL.LU R249, [R1+0x730] ;  /* 0x0007300001f97983 */ /* 0x000f280000300800 */
[----:B------:R1:W-:Y:S02]  /*15750*/  STL.64 [R1+0x5d0], R190 ;  /* 0x0005d0be01007387 */ /* 0x0003e40000100a00 */
[----:B-1----:R-:W-:Y:S01]  /*15760*/  IMAD.MOV.U32 R191, RZ, RZ, R199 ;  /* 0x000000ffffbf7224 */ /* 0x002fe200078e00c7 */
[----:B------:R-:W-:-:S02]  /*15770*/  LEA.HI.X.SX32 R199, R208, R250, 0x2, P2 ;  /* 0x000000fad0c77211 */ /* 0x000fc400010f16ff */
[-C--:B------:R-:W-:Y:S01]  /*15780*/  LEA R190, P5, R241, R0.reuse, 0x2 ;  /* 0x00000000f1be7211 */ /* 0x080fe200078a10ff */
[----:B------:R-:W4:Y:S04]  /*15790*/  LDL.LU R208, [R1+0x1520] ;  /* 0x0015200001d07983 */ /* 0x000f280000300800 */
[----:B------:R1:W-:Y:S02]  /*157a0*/  STL.64 [R1+0x5d8], R198 ;  /* 0x0005d8c601007387 */ /* 0x0003e40000100a00 */
[----:B-1----:R-:W-:Y:S01]  /*157b0*/  LEA R198, P2, R191, R0, 0x2 ;  /* 0x00000000bfc67211 */ /* 0x002fe200078410ff */
[----:B------:R-:W-:Y:S01]  /*157c0*/  IMAD.MOV.U32 R199, RZ, RZ, R191 ;  /* 0x000000ffffc77224 */ /* 0x000fe200078e00bf */
[-C--:B------:R-:W-:Y:S02]  /*157d0*/  LEA.HI.X.SX32 R191, R241, R250.reuse, 0x2, P5 ;  /* 0x000000faf1bf7211 */ /* 0x080fe400028f16ff */
[----:B------:R-:W4:Y:S01]  /*157e0*/  LDL.LU R241, [R1+0x738] ;  /* 0x0007380001f17983 */ /* 0x000f220000300800 */
[----:B------:R-:W-:Y:S01]  /*157f0*/  IMAD R209, R209, c[0x0][0x190], RZ ;  /* 0x00006400d1d17a24 */ /* 0x000fe200078e02ff */
[----:B------:R-:W-:Y:S01]  /*15800*/  LEA.HI.X.SX32 R199, R199, R250, 0x2, P2 ;  /* 0x000000fac7c77211 */ /* 0x000fe200010f16ff */
[----:B------:R-:W-:Y:S01]  /*15810*/  IMAD R210, R210, c[0x0][0x190], RZ ;  /* 0x00006400d2d27a24 */ /* 0x000fe200078e02ff */
        /* <DEDUP_REMOVED lines=8> */
[----:B------:R1:W-:Y:S01]  /*158a0*/  STL.64 [R1+0x5f0], R190 ;  /* 0x0005f0be01007387 */ /* 0x0003e20000100a00 */
[----:B------:R-:W-:Y:S02]  /*158b0*/  IMAD R211, R211, c[0x0][0x190], RZ ;  /* 0x00006400d3d37a24 */ /* 0x000fe400078e02ff */
[----:B-1----:R-:W-:Y:S01]  /*158c0*/  IMAD.MOV.U32 R191, RZ, RZ, R248 ;  /* 0x000000ffffbf7224 */ /* 0x002fe200078e00f8 */
[-C--:B------:R-:W-:Y:S01]  /*158d0*/  LEA R190, P5, R251, R0.reuse, 0x2 ;  /* 0x00000000fbbe7211 */ /* 0x080fe200078a10ff */
[----:B------:R-:W4:Y:S04]  /*158e0*/  LDL.LU R248, [R1+0x740] ;  /* 0x0007400001f87983 */ /* 0x000f280000300800 */
[----:B------:R-:W4:Y:S04]  /*158f0*/  LDL.LU R210, [R1+0x1518] ;  /* 0x0015180001d27983 */ /* 0x000f280000300800 */
[----:B------:R1:W-:Y:S01]  /*15900*/  STL.64 [R1+0x5f8], R198 ;  /* 0x0005f8c601007387 */ /* 0x0003e20000100a00 */
[----:B------:R-:W-:Y:S01]  /*15910*/  IMAD R212, R212, c[0x0][0x190], RZ ;  /* 0x00006400d4d47a24 */ /* 0x000fe200078e02ff */
[----:B-1----:R-:W-:Y:S01]  /*15920*/  LEA R198, P2, R191, R0, 0x2 ;  /* 0x00000000bfc67211 */ /* 0x002fe200078410ff */
[----:B------:R-:W-:Y:S01]  /*15930*/  IMAD.MOV.U32 R199, RZ, RZ, R191 ;  /* 0x000000ffffc77224 */ /* 0x000fe200078e00bf */
[----:B------:R-:W-:-:S04]  /*15940*/  LEA.HI.X.SX32 R191, R251, R250, 0x2, P5 ;  /* 0x000000fafbbf7211 */ /* 0x000fc800028f16ff */
[----:B------:R-:W-:Y:S01]  /*15950*/  LEA.HI.X.SX32 R199, R199, R250, 0x2, P2 ;  /* 0x000000fac7c77211 */ /* 0x000fe200010f16ff */
[----:B------:R1:W-:Y:S01]  /*15960*/  STL.64 [R1+0x600], R190 ;  /* 0x000600be01007387 */ /* 0x0003e20000100a00 */
[----:B------:R-:W-:Y:S02]  /*15970*/  IMAD R235, R235, c[0x0][0x190], RZ ;  /* 0x00006400ebeb7a24 */ /* 0x000fe400078e02ff */
[----:B------:R-:W-:Y:S01]  /*15980*/  IMAD R236, R236, c[0x0][0x190], RZ ;  /* 0x00006400ecec7a24 */ /* 0x000fe200078e02ff */
[----:B-1----:R-:W-:-:S04]  /*15990*/  LEA R190, P5, R211, R0, 0x2 ;  /* 0x00000000d3be7211 */ /* 0x002fc800078a10ff */
[----:B------:R-:W-:Y:S01]  /*159a0*/  LEA.HI.X.SX32 R191, R211, R250, 0x2, P5 ;  /* 0x000000fad3bf7211 */ /* 0x000fe200028f16ff */
[----:B------:R-:W-:Y:S02]  /*159b0*/  IMAD R237, R237, c[0x0][0x190], RZ ;  /* 0x00006400eded7a24 */ /* 0x000fe400078e02ff */
[----:B------:R-:W-:Y:S02]  /*159c0*/  IMAD R238, R238, c[0x0][0x190], RZ ;  /* 0x00006400eeee7a24 */ /* 0x000fe400078e02ff */
[----:B------:R-:W-:Y:S02]  /*159d0*/  IMAD R217, R217, c[0x0][0x190], RZ ;  /* 0x00006400d9d97a24 */ /* 0x000fe400078e02ff */
[----:B------:R-:W-:Y:S02]  /*159e0*/  IMAD R252, R252, c[0x0][0x190], RZ ;  /* 0x00006400fcfc7a24 */ /* 0x000fe400078e02ff */
[----:B------:R-:W-:Y:S02]  /*159f0*/  IMAD R218, R218, c[0x0][0x190], RZ ;  /* 0x00006400dada7a24 */ /* 0x000fe400078e02ff */
[----:B------:R-:W-:-:S02]  /*15a00*/  IMAD R247, R247, c[0x0][0x190], RZ ;  /* 0x00006400f7f77a24 */ /* 0x000fc400078e02ff */
[----:B------:R-:W-:Y:S02]  /*15a10*/  IMAD R219, R219, c[0x0][0x190], RZ ;  /* 0x00006400dbdb7a24 */ /* 0x000fe400078e02ff */
[----:B------:R-:W-:Y:S02]  /*15a20*/  IMAD R175, R175, c[0x0][0x190], RZ ;  /* 0x00006400afaf7a24 */ /* 0x000fe400078e02ff */
[----:B------:R-:W-:Y:S02]  /*15a30*/  IMAD R220, R220, c[0x0][0x190], RZ ;  /* 0x00006400dcdc7a24 */ /* 0x000fe400078e02ff */
[----:B--2---:R-:W-:Y:S02]  /*15a40*/  IMAD R251, R239, c[0x0][0x190], RZ ;  /* 0x00006400effb7a24 */ /* 0x004fe400078e02ff */
[----:B------:R-:W2:Y:S04]  /*15a50*/  LDL.LU R239, [R1+0x748] ;  /* 0x0007480001ef7983 */ /* 0x000ea80000300800 */
[----:B------:R1:W-:Y:S04]  /*15a60*/  STL.64 [R1+0x608], R198 ;  /* 0x000608c601007387 */ /* 0x0003e80000100a00 */
[----:B------:R-:W2:Y:S04]  /*15a70*/  LDL.LU R211, [R1+0x1514] ;  /* 0x0015140001d37983 */ /* 0x000ea80000300800 */
[----:B------:R1:W-:Y:S02]  /*15a80*/  STL.64 [R1+0x610], R190 ;  /* 0x000610be01007387 */ /* 0x0003e40000100a00 */
[----:B-1----:R-:W-:-:S04]  /*15a90*/  LEA R198, P2, R212, R0, 0x2 ;  /* 0x00000000d4c67211 */ /* 0x002fc800078410ff */
[----:B------:R-:W-:Y:S01]  /*15aa0*/  LEA.HI.X.SX32 R199, R212, R250, 0x2, P2 ;  /* 0x000000fad4c77211 */ /* 0x000fe200010f16ff */
[----:B------:R-:W-:Y:S01]  /*15ab0*/  IMAD.MOV.U32 R191, RZ, RZ, R235 ;  /* 0x000000ffffbf7224 */ /* 0x000fe200078e00eb */
[-C--:B------:R-:W-:Y:S01]  /*15ac0*/  LEA R190, P5, R236, R0.reuse, 0x2 ;  /* 0x00000000ecbe7211 */ /* 0x080fe200078a10ff */
[----:B---3--:R-:W-:Y:S02]  /*15ad0*/  IMAD R235, R240, c[0x0][0x190], RZ ;  /* 0x00006400f0eb7a24 */ /* 0x008fe400078e02ff */
[----:B------:R-:W3:Y:S04]  /*15ae0*/  LDL.LU R240, [R1+0x750] ;  /* 0x0007500001f07983 */ /* 0x000ee80000300800 */
[----:B------:R-:W2:Y:S04]  /*15af0*/  LDL.LU R212, [R1+0x1510] ;  /* 0x0015100001d47983 */ /* 0x000ea80000300800 */
[----:B------:R1:W-:Y:S02]  /*15b00*/  STL.64 [R1+0x618], R198 ;  /* 0x000618c601007387 */ /* 0x0003e40000100a00 */
[----:B-1----:R-:W-:-:S02]  /*15b10*/  LEA R198, P2, R191, R0, 0x2 ;  /* 0x00000000bfc67211 */ /* 0x002fc400078410ff */
[----:B------:R-:W-:Y:S02]  /*15b20*/  MOV R199, R191 ;  /* 0x000000bf00c77202 */ /* 0x000fe40000000f00 */
[-C--:B------:R-:W-:Y:S02]  /*15b30*/  LEA.HI.X.SX32 R191, R236, R250.reuse, 0x2, P5 ;  /* 0x000000faecbf7211 */ /* 0x080fe400028f16ff */
[----:B------:R-:W-:-:S03]  /*15b40*/  LEA.HI.X.SX32 R199, R199, R250, 0x2, P2 ;  /* 0x000000fac7c77211 */ /* 0x000fc600010f16ff */
[----:B------:R1:W-:Y:S01]  /*15b50*/  STL.64 [R1+0x620], R190 ;  /* 0x000620be01007387 */ /* 0x0003e20000100a00 */
[----:B----4-:R-:W-:-:S03]  /*15b60*/  IMAD R236, R249, c[0x0][0x190], RZ ;  /* 0x00006400f9ec7a24 */ /* 0x010fc600078e02ff */
[----:B------:R-:W4:Y:S01]  /*15b70*/  LDL.LU R249, [R1+0x758] ;  /* 0x0007580001f97983 */ /* 0x000f220000300800 */
[----:B-1----:R-:W-:-:S03]  /*15b80*/  LEA R190, P5, R213, R0, 0x2 ;  /* 0x00000000d5be7211 */ /* 0x002fc600078a10ff */
[----:B------:R1:W-:Y:S01]  /*15b90*/  STL.64 [R1+0x628], R198 ;  /* 0x000628c601007387 */ /* 0x0003e20000100a00 */
[----:B------:R-:W-:-:S03]  /*15ba0*/  LEA.HI.X.SX32 R191, R213, R250, 0x2, P5 ;  /* 0x000000fad5bf7211 */ /* 0x000fc600028f16ff */
[----:B------:R-:W2:Y:S04]  /*15bb0*/  LDL.LU R213, [R1+0x150c] ;  /* 0x00150c0001d57983 */ /* 0x000ea80000300800 */
[----:B------:R1:W-:Y:S02]  /*15bc0*/  STL.64 [R1+0x630], R190 ;  /* 0x000630be01007387 */ /* 0x0003e40000100a00 */
[----:B-1----:R-:W-:-:S04]  /*15bd0*/  LEA R198, P2, R216, R0, 0x2 ;  /* 0x00000000d8c67211 */ /* 0x002fc800078410ff */
[----:B------:R-:W-:Y:S01]  /*15be0*/  LEA.HI.X.SX32 R199, R216, R250, 0x2, P2 ;  /* 0x000000fad8c77211 */ /* 0x000fe200010f16ff */
[----:B------:R-:W-:Y:S01]  /*15bf0*/  IMAD.MOV.U32 R191, RZ, RZ, R237 ;  /* 0x000000ffffbf7224 */ /* 0x000fe200078e00ed */
[C---:B------:R-:W-:Y:S01]  /*15c00*/  LEA R190, P5, R238.reuse, R0, 0x2 ;  /* 0x00000000eebe7211 */ /* 0x040fe200078a10ff */
[----:B------:R-:W-:Y:S02]  /*15c10*/  IMAD R237, R241, c[0x0][0x190], RZ ;  /* 0x00006400f1ed7a24 */ /* 0x000fe400078e02ff */
        /* <DEDUP_REMOVED lines=38> */
[----:B------:R1:W-:Y:S02]  /*15e80*/  STL.64 [R1+0x670], R190 ;  /* 0x000670be01007387 */ /* 0x0003e40000100a00 */
[----:B-1----:R-:W-:Y:S01]  /*15e90*/  IMAD.MOV.U32 R191, RZ, RZ, R199 ;  /* 0x000000ffffbf7224 */ /* 0x002fe200078e00c7 */
[----:B------:R-:W-:-:S02]  /*15ea0*/  LEA.HI.X.SX32 R199, R220, R250, 0x2, P2 ;  /* 0x000000fadcc77211 */ /* 0x000fc400010f16ff */
[CC--:B------:R-:W-:Y:S01]  /*15eb0*/  LEA R190, P5, R230.reuse, R0.reuse, 0x2 ;  /* 0x00000000e6be7211 */ /* 0x0c0fe200078a10ff */
[----:B------:R-:W4:Y:S04]  /*15ec0*/  LDL.LU R220, [R1+0x14f8] ;  /* 0x0014f80001dc7983 */ /* 0x000f280000300800 */
[----:B------:R1:W-:Y:S02]  /*15ed0*/  STL.64 [R1+0x678], R198 ;  /* 0x000678c601007387 */ /* 0x0003e40000100a00 */
[----:B-1----:R-:W-:Y:S01]  /*15ee0*/  LEA R198, P2, R191, R0, 0x2 ;  /* 0x00000000bfc67211 */ /* 0x002fe200078410ff */
[----:B------:R-:W-:Y:S01]  /*15ef0*/  IMAD.MOV.U32 R199, RZ, RZ, R191 ;  /* 0x000000ffffc77224 */ /* 0x000fe200078e00bf */
[-C--:B------:R-:W-:Y:S02]  /*15f00*/  LEA.HI.X.SX32 R191, R230, R250.reuse, 0x2, P5 ;  /* 0x000000fae6bf7211 */ /* 0x080fe400028f16ff */
[----:B------:R-:W4:Y:S01]  /*15f10*/  LDL.LU R230, [R1+0x784] ;  /* 0x0007840001e67983 */ /* 0x000f220000300800 */
[----:B------:R-:W-:Y:S01]  /*15f20*/  IMAD R224, R224, c[0x0][0x190], RZ ;  /* 0x00006400e0e07a24 */ /* 0x000fe200078e02ff */
[----:B------:R-:W-:-:S02]  /*15f30*/  LEA.HI.X.SX32 R199, R199, R250, 0x2, P2 ;  /* 0x000000fac7c77211 */ /* 0x000fc400010f16ff */
        /* <DEDUP_REMOVED lines=11> */
[----:B------:R-:W-:Y:S01]  /*15ff0*/  LEA R190, P5, R206, R0, 0x2 ;  /* 0x00000000cebe7211 */ /* 0x000fe200078a10ff */
[----:B------:R-:W-:-:S02]  /*16000*/  IMAD R226, R226, c[0x0][0x190], RZ ;  /* 0x00006400e2e27a24 */ /* 0x000fc400078e02ff */
        /* <DEDUP_REMOVED lines=11> */
[----:B------:R-:W2:Y:S04]  /*160c0*/  LDL.LU R224, [R1+0x14f0] ;  /* 0x0014f00001e07983 */ /* 0x000ea80000300800 */
[----:B------:R1:W-:Y:S02]  /*160d0*/  STL.64 [R1+0x698], R198 ;  /* 0x000698c601007387 */ /* 0x0003e40000100a00 */
[----:B-1----:R-:W-:-:S02]  /*160e0*/  LEA R198, P2, R191, R0, 0x2 ;  /* 0x00000000bfc67211 */ /* 0x002fc400078410ff */
[----:B------:R-:W-:Y:S02]  /*160f0*/  MOV R199, R191 ;  /* 0x000000bf00c77202 */ /* 0x000fe40000000f00 */
[-C--:B------:R-:W-:Y:S02]  /*16100*/  LEA.HI.X.SX32 R191, R206, R250.reuse, 0x2, P5 ;  /* 0x000000facebf7211 */ /* 0x080fe400028f16ff */
[----:B------:R-:W-:-:S03]  /*16110*/  LEA.HI.X.SX32 R199, R199, R250, 0x2, P2 ;  /* 0x000000fac7c77211 */ /* 0x000fc600010f16ff */
        /* <DEDUP_REMOVED lines=18> */
[----:B------:R1:W-:Y:S02]  /*16240*/  STL.64 [R1+0x6c0], R190 ;  /* 0x0006c0be01007387 */ /* 0x0003e40000100a00 */
[----:B-1----:R-:W-:-:S04]  /*16250*/  LEA R190, P5, R227, R0, 0x2 ;  /* 0x00000000e3be7211 */ /* 0x002fc800078a10ff */
[----:B------:R-:W-:Y:S01]  /*16260*/  LEA.HI.X.SX32 R191, R227, R250, 0x2, P5 ;  /* 0x000000fae3bf7211 */ /* 0x000fe200028f16ff */
[----:B---3--:R-:W-:Y:S02]  /*16270*/  IMAD R111, R175, c[0x0][0x190], RZ ;  /* 0x00006400af6f7a24 */ /* 0x008fe400078e02ff */
[----:B------:R-:W3:Y:S04]  /*16280*/  LDL.LU R175, [R1+0x794] ;  /* 0x0007940001af7983 */ /* 0x000ee80000300800 */
[----:B------:R1:W-:Y:S04]  /*16290*/  STL.64 [R1+0x6c8], R198 ;  /* 0x0006c8c601007387 */ /* 0x0003e80000100a00 */
[----:B------:R-:W2:Y:S04]  /*162a0*/  LDL.LU R227, [R1+0x14e4] ;  /* 0x0014e40001e37983 */ /* 0x000ea80000300800 */
[----:B------:R1:W-:Y:S02]  /*162b0*/  STL.64 [R1+0x6d0], R190 ;  /* 0x0006d0be01007387 */ /* 0x0003e40000100a00 */
[----:B-1----:R-:W-:-:S04]  /*162c0*/  LEA R198, P2, R228, R0, 0x2 ;  /* 0x00000000e4c67211 */ /* 0x002fc800078410ff */
[----:B------:R-:W-:Y:S01]  /*162d0*/  LEA.HI.X.SX32 R199, R228, R250, 0x2, P2 ;  /* 0x000000fae4c77211 */ /* 0x000fe200010f16ff */
[----:B------:R-:W-:Y:S01]  /*162e0*/  IMAD.MOV.U32 R191, RZ, RZ, R251 ;  /* 0x000000ffffbf7224 */ /* 0x000fe200078e00fb */
[C---:B------:R-:W-:Y:S01]  /*162f0*/  LEA R190, P5, R223.reuse, R0, 0x2 ;  /* 0x00000000dfbe7211 */ /* 0x040fe200078a10ff */
[----:B----4-:R-:W-:Y:S02]  /*16300*/  IMAD R251, R230, c[0x0][0x190], RZ ;  /* 0x00006400e6fb7a24 */ /* 0x010fe400078e02ff */
        /* <DEDUP_REMOVED lines=22> */
[----:B------:R1:W-:Y:S01]  /*16470*/  STL.64 [R1+0x6f8], R198 ;  /* 0x0006f8c601007387 */ /* 0x0003e20000100a00 */
[----:B------:R-:W-:-:S02]  /*16480*/  IMAD R214, R214, c[0x0][0x190], RZ ;  /* 0x00006400d6d67a24 */ /* 0x000fc400078e02ff */
[----:B-1----:R-:W-:Y:S01]  /*16490*/  IMAD.MOV.U32 R199, RZ, RZ, R191 ;  /* 0x000000ffffc77224 */ /* 0x002fe200078e00bf */
[----:B------:R-:W-:Y:S02]  /*164a0*/  LEA.HI.X.SX32 R191, R215, R250, 0x2, P5 ;  /* 0x000000fad7bf7211 */ /* 0x000fe400028f16ff */
[C---:B------:R-:W-:Y:S01]  /*164b0*/  LEA R198, P2, R233.reuse, R0, 0x2 ;  /* 0x00000000e9c67211 */ /* 0x040fe200078410ff */
[----:B------:R-:W2:Y:S04]  /*164c0*/  LDL.LU R215, [R1+0x7b0] ;  /* 0x0007b00001d77983 */ /* 0x000ea80000300800 */
[----:B------:R1:W-:Y:S01]  /*164d0*/  STL.64 [R1+0x700], R190 ;  /* 0x000700be01007387 */ /* 0x0003e20000100a00 */
[----:B------:R-:W-:Y:S02]  /*164e0*/  IMAD R234, R234, c[0x0][0x190], RZ ;  /* 0x00006400eaea7a24 */ /* 0x000fe400078e02ff */
[----:B-1----:R-:W-:Y:S01]  /*164f0*/  IMAD.MOV.U32 R191, RZ, RZ, R199 ;  /* 0x000000ffffbf7224 */ /* 0x002fe200078e00c7 */
[----:B------:R-:W-:-:S02]  /*16500*/  LEA.HI.X.SX32 R199, R233, R250, 0x2, P2 ;  /* 0x000000fae9c77211 */ /* 0x000fc400010f16ff */
[----:B------:R-:W-:Y:S01]  /*16510*/  LEA R190, P5, R214, R0, 0x2 ;  /* 0x00000000d6be7211 */ /* 0x000fe200078a10ff */
[----:B------:R-:W2:Y:S04]  /*16520*/  LDL.LU R233, [R1+0x14d4] ;  /* 0x0014d40001e97983 */ /* 0x000ea80000300800 */
[----:B------:R1:W-:Y:S01]  /*16530*/  STL.64 [R1+0x708], R198 ;  /* 0x000708c601007387 */ /* 0x0003e20000100a00 */
[----:B------:R-:W-:Y:S02]  /*16540*/  IMAD R246, R246, c[0x0][0x190], RZ ;  /* 0x00006400f6f67a24 */ /* 0x000fe400078e02ff */
[----:B-1----:R-:W-:Y:S01]  /*16550*/  IMAD.MOV.U32 R199, RZ, RZ, R191 ;  /* 0x000000ffffc77224 */ /* 0x002fe200078e00bf */
[----:B------:R-:W-:Y:S02]  /*16560*/  LEA.HI.X.SX32 R191, R214, R250, 0x2, P5 ;  /* 0x000000fad6bf7211 */ /* 0x000fe400028f16ff */
[C---:B------:R-:W-:Y:S01]  /*16570*/  LEA R198, P2, R234.reuse, R0, 0x2 ;  /* 0x00000000eac67211 */ /* 0x040fe200078410ff */
[----:B------:R-:W2:Y:S04]  /*16580*/  LDL.LU R214, [R1+0x7b8] ;  /* 0x0007b80001d67983 */ /* 0x000ea80000300800 */
[----:B------:R1:W-:Y:S02]  /*16590*/  STL.64 [R1+0x710], R190 ;  /* 0x000710be01007387 */ /* 0x0003e40000100a00 */
[----:B-1----:R-:W-:Y:S01]  /*165a0*/  IMAD.MOV.U32 R191, RZ, RZ, R199 ;  /* 0x000000ffffbf7224 */ /* 0x002fe200078e00c7 */
[----:B------:R-:W-:-:S02]  /*165b0*/  LEA.HI.X.SX32 R199, R234, R250, 0x2, P2 ;  /* 0x000000faeac77211 */ /* 0x000fc400010f16ff */
[CC--:B------:R-:W-:Y:S01]  /*165c0*/  LEA R190, P5, R246.reuse, R0.reuse, 0x2 ;  /* 0x00000000f6be7211 */ /* 0x0c0fe200078a10ff */
[----:B------:R-:W2:Y:S04]  /*165d0*/  LDL.LU R234, [R1+0x14d0] ;  /* 0x0014d00001ea7983 */ /* 0x000ea80000300800 */
[----:B------:R1:W-:Y:S02]  /*165e0*/  STL.64 [R1+0x718], R198 ;  /* 0x000718c601007387 */ /* 0x0003e40000100a00 */
[----:B-1----:R-:W-:Y:S02]  /*165f0*/  LEA R198, P2, R191, R0, 0x2 ;  /* 0x00000000bfc67211 */ /* 0x002fe400078410ff */
[----:B------:R-:W-:Y:S02]  /*16600*/  MOV R199, R191 ;  /* 0x000000bf00c77202 */ /* 0x000fe40000000f00 */
[----:B------:R-:W-:-:S02]  /*16610*/  LEA.HI.X.SX32 R191, R246, R250, 0x2, P5 ;  /* 0x000000faf6bf7211 */ /* 0x000fc400028f16ff */
[----:B------:R-:W2:Y:S01]  /*16620*/  LDL.LU R246, [R1+0x7c0] ;  /* 0x0007c00001f67983 */ /* 0x000ea20000300800 */
[----:B------:R-:W-:-:S03]  /*16630*/  LEA.HI.X.SX32 R199, R199, R250, 0x2, P2 ;  /* 0x000000fac7c77211 */ /* 0x000fc600010f16ff */
[----:B------:R1:W-:Y:S04]  /*16640*/  STL.64 [R1+0x720], R190 ;  /* 0x000720be01007387 */ /* 0x0003e80000100a00 */
[----:B------:R1:W-:Y:S02]  /*16650*/  STL.64 [R1+0x728], R198 ;  /* 0x000728c601007387 */ /* 0x0003e40000100a00 */
[CC--:B-1----:R-:W-:Y:S02]  /*16660*/  LEA R190, P5, R235.reuse, R0.reuse, 0x2 ;  /* 0x00000000ebbe7211 */ /* 0x0c2fe400078a10ff */
[----:B------:R-:W-:Y:S02]  /*16670*/  LEA R198, P2, R236, R0, 0x2 ;  /* 0x00000000ecc67211 */ /* 0x000fe400078410ff */
[----:B------:R-:W-:-:S02]  /*16680*/  LEA.HI.X.SX32 R191, R235, R250, 0x2, P5 ;  /* 0x000000faebbf7211 */ /* 0x000fc400028f16ff */
[----:B------:R-:W3:Y:S01]  /*16690*/  LDL.LU R235, [R1+0x14cc] ;  /* 0x0014cc0001eb7983 */ /* 0x000ee20000300800 */
[----:B------:R-:W-:-:S03]  /*166a0*/  LEA.HI.X.SX32 R199, R236, R250, 0x2, P2 ;  /* 0x000000faecc77211 */ /* 0x000fc600010f16ff */
[----:B------:R1:W-:Y:S01]  /*166b0*/  STL.64 [R1+0x730], R190 ;  /* 0x000730be01007387 */ /* 0x0003e20000100a00 */
[----:B------:R-:W-:Y:S02]  /*166c0*/  IMAD R248, R248, c[0x0][0x190], RZ ;  /* 0x00006400f8f87a24 */ /* 0x000fe400078e02ff */
[----:B-1----:R-:W-:Y:S01]  /*166d0*/  IMAD.MOV.U32 R191, RZ, RZ, R207 ;  /* 0x000000ffffbf7224 */ /* 0x002fe200078e00cf */
[----:B------:R-:W-:Y:S01]  /*166e0*/  LEA R190, P5, R237, R0, 0x2 ;  /* 0x00000000edbe7211 */ /* 0x000fe200078a10ff */
[----:B------:R-:W3:Y:S04]  /*166f0*/  LDL.LU R207, [R1+0x7c8] ;  /* 0x0007c80001cf7983 */ /* 0x000ee80000300800 */
[----:B------:R-:W3:Y:S04]  /*16700*/  LDL.LU R236, [R1+0x14c8] ;  /* 0x0014c80001ec7983 */ /* 0x000ee80000300800 */
[----:B------:R1:W-:Y:S01]  /*16710*/  STL.64 [R1+0x738], R198 ;  /* 0x000738c601007387 */ /* 0x0003e20000100a00 */
[----:B------:R-:W-:-:S02]  /*16720*/  IMAD R239, R239, c[0x0][0x190], RZ ;  /* 0x00006400efef7a24 */ /* 0x000fc400078e02ff */
[----:B-1----:R-:W-:Y:S01]  /*16730*/  IMAD.MOV.U32 R199, RZ, RZ, R191 ;  /* 0x000000ffffc77224 */ /* 0x002fe200078e00bf */
[----:B------:R-:W-:Y:S02]  /*16740*/  LEA.HI.X.SX32 R191, R237, R250, 0x2, P5 ;  /* 0x000000faedbf7211 */ /* 0x000fe400028f16ff */
[----:B------:R-:W-:Y:S01]  /*16750*/  LEA R198, P2, R248, R0, 0x2 ;  /* 0x00000000f8c67211 */ /* 0x000fe200078410ff */
[----:B------:R-:W4:Y:S04]  /*16760*/  LDL.LU R237, [R1+0x14c4] ;  /* 0x0014c40001ed7983 */ /* 0x000f280000300800 */
[----:B------:R1:W-:Y:S01]  /*16770*/  STL.64 [R1+0x740], R190 ;  /* 0x000740be01007387 */ /* 0x0003e20000100a00 */
[----:B------:R-:W-:Y:S02]  /*16780*/  IMAD R240, R240, c[0x0][0x190], RZ ;  /* 0x00006400f0f07a24 */ /* 0x000fe400078e02ff */
[----:B-1----:R-:W-:Y:S01]  /*16790*/  IMAD.MOV.U32 R191, RZ, RZ, R199 ;  /* 0x000000ffffbf7224 */ /* 0x002fe200078e00c7 */
[----:B------:R-:W-:-:S02]  /*167a0*/  LEA.HI.X.SX32 R199, R248, R250, 0x2, P2 ;  /* 0x000000faf8c77211 */ /* 0x000fc400010f16ff */
[----:B------:R-:W-:Y:S01]  /*167b0*/  LEA R190, P5, R239, R0, 0x2 ;  /* 0x00000000efbe7211 */ /* 0x000fe200078a10ff */
[----:B------:R-:W4:Y:S04]  /*167c0*/  LDL.LU R248, [R1+0x14c0] ;  /* 0x0014c00001f87983 */ /* 0x000f280000300800 */
[----:B------:R1:W-:Y:S01]  /*167d0*/  STL.64 [R1+0x748], R198 ;  /* 0x000748c601007387 */ /* 0x0003e20000100a00 */
[----:B------:R-:W-:Y:S02]  /*167e0*/  IMAD R249, R249, c[0x0][0x190], RZ ;  /* 0x00006400f9f97a24 */ /* 0x000fe400078e02ff */
[----:B-1----:R-:W-:Y:S01]  /*167f0*/  IMAD.MOV.U32 R199, RZ, RZ, R191 ;  /* 0x000000ffffc77224 */ /* 0x002fe200078e00bf */
[----:B------:R-:W-:Y:S02]  /*16800*/  LEA.HI.X.SX32 R191, R239, R250, 0x2, P5 ;  /* 0x000000faefbf7211 */ /* 0x000fe400028f16ff */
[----:B------:R-:W-:Y:S01]  /*16810*/  LEA R198, P2, R240, R0, 0x2 ;  /* 0x00000000f0c67211 */ /* 0x000fe200078410ff */
[----:B------:R-:W4:Y:S04]  /*16820*/  LDL.LU R239, [R1+0x7d8] ;  /* 0x0007d80001ef7983 */ /* 0x000f280000300800 */
[----:B------:R1:W-:Y:S01]  /*16830*/  STL.64 [R1+0x750], R190 ;  /* 0x000750be01007387 */ /* 0x0003e20000100a00 */
[----:B------:R-:W-:-:S02]  /*16840*/  IMAD R241, R241, c[0x0][0x190], RZ ;  /* 0x00006400f1f17a24 */ /* 0x000fc400078e02ff */
[----:B-1----:R-:W-:Y:S01]  /*16850*/  IMAD.MOV.U32 R191, RZ, RZ, R199 ;  /* 0x000000ffffbf7224 */ /* 0x002fe200078e00c7 */
[----:B------:R-:W-:Y:S02]  /*16860*/  LEA.HI.X.SX32 R199, R240, R250, 0x2, P2 ;  /* 0x000000faf0c77211 */ /* 0x000fe400010f16ff */
[C---:B------:R-:W-:Y:S01]  /*16870*/  LEA R190, P5, R249.reuse, R0, 0x2 ;  /* 0x00000000f9be7211 */ /* 0x040fe200078a10ff */
[----:B------:R-:W4:Y:S04]  /*16880*/  LDL.LU R240, [R1+0x7e0] ;  /* 0x0007e00001f07983 */ /* 0x000f280000300800 */
[----:B------:R1:W-:Y:S01]  /*16890*/  STL.64 [R1+0x758], R198 ;  /* 0x000758c601007387 */ /* 0x0003e20000100a00 */
[----:B------:R-:W-:Y:S02]  /*168a0*/  IMAD R252, R252, c[0x0][0x190], RZ ;  /* 0x00006400fcfc7a24 */ /* 0x000fe400078e02ff */
        /* <DEDUP_REMOVED lines=8> */
[----:B------:R-:W4:Y:S02]  /*16930*/  LDL.LU R241, [R1+0x7e8] ;  /* 0x0007e80001f17983 */ /* 0x000f240000300800 */
[----:B------:R-:W-:-:S02]  /*16940*/  LEA.HI.X.SX32 R191, R191, R250, 0x2, P5 ;  /* 0x000000fabfbf7211 */ /* 0x000fc400028f16ff */
[----:B------:R1:W-:Y:S01]  /*16950*/  STL.64 [R1+0x768], R198 ;  /* 0x000768c601007387 */ /* 0x0003e20000100a00 */
[----:B------:R-:W-:-:S03]  /*16960*/  IMAD R247, R247, c[0x0][0x190], RZ ;  /* 0x00006400f7f77a24 */ /* 0x000fc600078e02ff */
[----:B------:R1:W-:Y:S02]  /*16970*/  STL.64 [R1+0x770], R190 ;  /* 0x000770be01007387 */ /* 0x0003e40000100a00 */
[----:B-1----:R-:W-:-:S04]  /*16980*/  LEA R198, P2, R252, R0, 0x2 ;  /* 0x00000000fcc67211 */ /* 0x002fc800078410ff */
[----:B------:R-:W-:Y:S01]  /*16990*/  LEA.HI.X.SX32 R199, R252, R250, 0x2, P2 ;  /* 0x000000fafcc77211 */ /* 0x000fe200010f16ff */
[----:B------:R-:W-:Y:S01]  /*169a0*/  IMAD.MOV.U32 R191, RZ, RZ, R111 ;  /* 0x000000ffffbf7224 */ /* 0x000fe200078e006f */
[-C--:B------:R-:W-:Y:S01]  /*169b0*/  LEA R190, P5, R247, R0.reuse, 0x2 ;  /* 0x00000000f7be7211 */ /* 0x080fe200078a10ff */
[----:B--2---:R-:W-:Y:S02]  /*169c0*/  IMAD R111, R246, c[0x0][0x190], RZ ;  /* 0x00006400f66f7a24 */ /* 0x004fe400078e02ff */
[----:B------:R-:W2:Y:S04]  /*169d0*/  LDL.LU R246, [R1+0x7ec] ;  /* 0x0007ec0001f67983 */ /* 0x000ea80000300800 */
[----:B------:R-:W2:Y:S04]  /*169e0*/  LDL.LU R252, [R1+0x14b8] ;  /* 0x0014b80001fc7983 */ /* 0x000ea80000300800 */
[----:B------:R1:W-:Y:S02]  /*169f0*/  STL.64 [R1+0x778], R198 ;  /* 0x000778c601007387 */ /* 0x0003e40000100a00 */
[----:B-1----:R-:W-:Y:S01]  /*16a00*/  IMAD.MOV.U32 R199, RZ, RZ, R191 ;  /* 0x000000ffffc77224 */ /* 0x002fe200078e00bf */
[----:B------:R-:W-:-:S02]  /*16a10*/  LEA R198, P2, R191, R0, 0x2 ;  /* 0x00000000bfc67211 */ /* 0x000fc400078410ff */
[-C--:B------:R-:W-:Y:S02]  /*16a20*/  LEA.HI.X.SX32 R191, R247, R250.reuse, 0x2, P5 ;  /* 0x000000faf7bf7211 */ /* 0x080fe400028f16ff */
[----:B------:R-:W-:Y:S01]  /*16a30*/  LEA.HI.X.SX32 R199, R199, R250, 0x2, P2 ;  /* 0x000000fac7c77211 */ /* 0x000fe200010f16ff */
[----:B------:R-:W2:Y:S04]  /*16a40*/  LDL.LU R247, [R1+0x7f4] ;  /* 0x0007f40001f77983 */ /* 0x000ea80000300800 */
[----:B------:R-:W-:Y:S04]  /*16a50*/  STL.64 [R1+0x780], R190 ;  /* 0x000780be01007387 */ /* 0x000fe80000100a00 */
[----:B------:R1:W-:Y:S04]  /*16a60*/  STL.64 [R1+0x788], R198 ;  /* 0x000788c601007387 */ /* 0x0003e80000100a00 */
[----:B-1----:R-:W2:Y:S01]  /*16a70*/  LDL.LU R199, [R1+0x7d0] ;  /* 0x0007d00001c77983 */ /* 0x002ea20000300800 */
[----:B------:R-:W-:Y:S01]  /*16a80*/  LEA R190, P5, R251, R0, 0x2 ;  /* 0x00000000fbbe7211 */ /* 0x000fe200078a10ff */
[----:B------:R-:W-:-:S02]  /*16a90*/  IMAD R238, R238, c[0x0][0x190], RZ ;  /* 0x00006400eeee7a24 */ /* 0x000fc400078e02ff */
[----:B------:R-:W-:Y:S01]  /*16aa0*/  IMAD R206, R206, c[0x0][0x190], RZ ;  /* 0x00006400cece7a24 */ /* 0x000fe200078e02ff */
[----:B------:R-:W-:Y:S02]  /*16ab0*/  LEA.HI.X.SX32 R191, R251, R250, 0x2, P5 ;  /* 0x000000fafbbf7211 */ /* 0x000fe400028f16ff */
[----:B------:R-:W-:-:S03]  /*16ac0*/  LEA R198, P2, R238, R0, 0x2 ;  /* 0x00000000eec67211 */ /* 0x000fc600078410ff */
[----:B------:R1:W-:Y:S01]  /*16ad0*/  STL.64 [R1+0x790], R190 ;  /* 0x000790be01007387 */ /* 0x0003e20000100a00 */
[----:B------:R-:W-:Y:S02]  /*16ae0*/  IMAD R231, R231, c[0x0][0x190], RZ ;  /* 0x00006400e7e77a24 */ /* 0x000fe400078e02ff */
[----:B---3--:R-:W-:Y:S01]  /*16af0*/  IMAD R175, R175, c[0x0][0x190], RZ ;  /* 0x00006400afaf7a24 */ /* 0x008fe200078e02ff */
[----:B-1----:R-:W-:-:S04]  /*16b00*/  LEA R190, P5, R206, R0, 0x2 ;  /* 0x00000000cebe7211 */ /* 0x002fc800078a10ff */
[----:B------:R-:W-:Y:S01]  /*16b10*/  LEA.HI.X.SX32 R191, R206, R250, 0x2, P5 ;  /* 0x000000facebf7211 */ /* 0x000fe200028f16ff */
[----:B----4-:R-:W-:Y:S02]  /*16b20*/  IMAD R230, R230, c[0x0][0x190], RZ ;  /* 0x00006400e6e67a24 */ /* 0x010fe400078e02ff */
[----:B------:R-:W-:Y:S02]  /*16b30*/  IMAD R223, R223, c[0x0][0x190], RZ ;  /* 0x00006400dfdf7a24 */ /* 0x000fe400078e02ff */
[----:B------:R-:W-:Y:S02]  /*16b40*/  IMAD R222, R222, c[0x0][0x190], RZ ;  /* 0x00006400dede7a24 */ /* 0x000fe400078e02ff */
[----:B------:R-:W-:Y:S02]  /*16b50*/  IMAD R215, R215, c[0x0][0x190], RZ ;  /* 0x00006400d7d77a24 */ /* 0x000fe400078e02ff */
[----:B------:R-:W-:Y:S02]  /*16b60*/  IMAD R214, R214, c[0x0][0x190], RZ ;  /* 0x00006400d6d67a24 */ /* 0x000fe400078e02ff */
[----:B------:R-:W-:-:S02]  /*16b70*/  IMAD R207, R207, c[0x0][0x190], RZ ;  /* 0x00006400cfcf7a24 */ /* 0x000fc400078e02ff */
[----:B------:R-:W-:Y:S02]  /*16b80*/  IMAD R206, R239, c[0x0][0x190], RZ ;  /* 0x00006400efce7a24 */ /* 0x000fe400078e02ff */
[----:B--2---:R-:W-:Y:S01]  /*16b90*/  IMAD R251, R199, c[0x0][0x190], RZ ;  /* 0x00006400c7fb7a24 */ /* 0x004fe200078e02ff */
[----:B------:R-:W-:-:S05]  /*16ba0*/  LEA.HI.X.SX32 R199, R238, R250, 0x2, P2 ;  /* 0x000000faeec77211 */ /* 0x000fca00010f16ff */
[----:B------:R1:W-:Y:S04]  /*16bb0*/  STL.64 [R1+0x798], R198 ;  /* 0x000798c601007387 */ /* 0x0003e80000100a00 */
[----:B------:R2:W-:Y:S01]  /*16bc0*/  STL.64 [R1+0x7a0], R190 ;  /* 0x0007a0be01007387 */ /* 0x0005e20000100a00 */
[-C--:B-1----:R-:W-:Y:S02]  /*16bd0*/  LEA R198, P2, R231, R0.reuse, 0x2 ;  /* 0x00000000e7c67211 */ /* 0x082fe400078410ff */
[----:B--2---:R-:W-:Y:S02]  /*16be0*/  LEA R190, P5, R175, R0, 0x2 ;  /* 0x00000000afbe7211 */ /* 0x004fe400078a10ff */
[-C--:B------:R-:W-:Y:S02]  /*16bf0*/  LEA.HI.X.SX32 R199, R231, R250.reuse, 0x2, P2 ;  /* 0x000000fae7c77211 */ /* 0x080fe400010f16ff */
[----:B------:R-:W-:-:S03]  /*16c00*/  LEA.HI.X.SX32 R191, R175, R250, 0x2, P5 ;  /* 0x000000faafbf7211 */ /* 0x000fc600028f16ff */
[----:B------:R1:W-:Y:S04]  /*16c10*/  STL.64 [R1+0x7a8], R198 ;  /* 0x0007a8c601007387 */ /* 0x0003e80000100a00 */
[----:B------:R2:W-:Y:S01]  /*16c20*/  STL.64 [R1+0x7b0], R190 ;  /* 0x0007b0be01007387 */ /* 0x0005e20000100a00 */
[CC--:B-1----:R-:W-:Y:S02]  /*16c30*/  LEA R198, P2, R230.reuse, R0.reuse, 0x2 ;  /* 0x00000000e6c67211 */ /* 0x0c2fe400078410ff */
[C---:B--2---:R-:W-:Y:S02]  /*16c40*/  LEA R190, P5, R223.reuse, R0, 0x2 ;  /* 0x00000000dfbe7211 */ /* 0x044fe400078a10ff */
        /* <DEDUP_REMOVED lines=16> */
[----:B------:R-:W-:Y:S01]  /*16d50*/  IMAD R175, R240, c[0x0][0x190], RZ ;  /* 0x00006400f0af7a24 */ /* 0x000fe200078e02ff */
[-C--:B-1----:R-:W-:Y:S02]  /*16d60*/  LEA R198, P2, R207, R0.reuse, 0x2 ;  /* 0x00000000cfc67211 */ /* 0x082fe400078410ff */
[----:B--2---:R-:W-:Y:S02]  /*16d70*/  LEA R190, P5, R251, R0, 0x2 ;  /* 0x00000000fbbe7211 */ /* 0x004fe400078a10ff */
[----:B------:R-:W-:-:S02]  /*16d80*/  LEA.HI.X.SX32 R199, R207, R250, 0x2, P2 ;  /* 0x000000facfc77211 */ /* 0x000fc400010f16ff */
[----:B------:R-:W-:-:S03]  /*16d90*/  LEA.HI.X.SX32 R191, R251, R250, 0x2, P5 ;  /* 0x000000fafbbf7211 */ /* 0x000fc600028f16ff */
[----:B------:R1:W-:Y:S01]  /*16da0*/  STL.64 [R1+0x7e8], R198 ;  /* 0x0007e8c601007387 */ /* 0x0003e20000100a00 */
[----:B------:R-:W-:-:S03]  /*16db0*/  IMAD R223, R241, c[0x0][0x190], RZ ;  /* 0x00006400f1df7a24 */ /* 0x000fc600078e02ff */
[----:B------:R2:W-:Y:S01]  /*16dc0*/  STL.64 [R1+0x7f0], R190 ;  /* 0x0007f0be01007387 */ /* 0x0005e20000100a00 */
[----:B------:R-:W-:Y:S01]  /*16dd0*/  IMAD R222, R246, c[0x0][0x190], RZ ;  /* 0x00006400f6de7a24 */ /* 0x000fe200078e02ff */
[CC--:B-1----:R-:W-:Y:S02]  /*16de0*/  LEA R198, P2, R206.reuse, R0.reuse, 0x2 ;  /* 0x00000000cec67211 */ /* 0x0c2fe400078410ff */
[C---:B--2---:R-:W-:Y:S02]  /*16df0*/  LEA R190, P5, R175.reuse, R0, 0x2 ;  /* 0x00000000afbe7211 */ /* 0x044fe400078a10ff */
[-C--:B------:R-:W-:Y:S02]  /*16e00*/  LEA.HI.X.SX32 R199, R206, R250.reuse, 0x2, P2 ;  /* 0x000000facec77211 */ /* 0x080fe400010f16ff */
[----:B------:R-:W-:Y:S01]  /*16e10*/  LEA.HI.X.SX32 R191, R175, R250, 0x2, P5 ;  /* 0x000000faafbf7211 */ /* 0x000fe200028f16ff */
[----:B------:R-:W-:Y:S01]  /*16e20*/  IMAD R111, R247, c[0x0][0x190], RZ ;  /* 0x00006400f76f7a24 */ /* 0x000fe200078e02ff */
[C---:B------:R-:W-:Y:S01]  /*16e30*/  LEA R214, P2, R223.reuse, R0, 0x2 ;  /* 0x00000000dfd67211 */ /* 0x040fe200078410ff */
[----:B------:R1:W-:Y:S04]  /*16e40*/  STL.64 [R1+0x7f8], R198 ;  /* 0x0007f8c601007387 */ /* 0x0003e80000100a00 */
[----:B------:R-:W2:Y:S01]  /*16e50*/  LDL.64 R206, [R1+0xd0] ;  /* 0x0000d00001ce7983 */ /* 0x000ea20000100a00 */
[----:B------:R-:W-:-:S02]  /*16e60*/  LEA.HI.X.SX32 R215, R223, R250, 0x2, P2 ;  /* 0x000000fadfd77211 */ /* 0x000fc400010f16ff */
[C---:B------:R-:W-:Y:S01]  /*16e70*/  LEA R238, P2, R111.reuse, R0, 0x2 ;  /* 0x000000006fee7211 */ /* 0x040fe200078410ff */
[----:B-1----:R-:W3:Y:S04]  /*16e80*/  LDL.64 R198, [R1+0xf0] ;  /* 0x0000f00001c67983 */ /* 0x002ee80000100a00 */
[----:B------:R1:W-:Y:S01]  /*16e90*/  STL.64 [R1+0x800], R190 ;  /* 0x000800be01007387 */ /* 0x0003e20000100a00 */
[----:B------:R-:W-:-:S03]  /*16ea0*/  LEA.HI.X.SX32 R239, R111, R250, 0x2, P2 ;  /* 0x000000fa6fef7211 */ /* 0x000fc600010f16ff */
[----:B------:R4:W-:Y:S01]  /*16eb0*/  STL.64 [R1+0x808], R214 ;  /* 0x000808d601007387 */ /* 0x0009e20000100a00 */
[----:B-1----:R-:W-:-:S04]  /*16ec0*/  LEA R190, P5, R222, R0, 0x2 ;  /* 0x00000000debe7211 */ /* 0x002fc800078a10ff */
[----:B------:R-:W-:Y:S01]  /*16ed0*/  LEA.HI.X.SX32 R191, R222, R250, 0x2, P5 ;  /* 0x000000fadebf7211 */ /* 0x000fe200028f16ff */
[----:B----4-:R-:W4:Y:S01]  /*16ee0*/  LDL.64 R214, [R1+0xb0] ;  /* 0x0000b00001d67983 */ /* 0x010f220000100a00 */
[----:B------:R-:W-:-:S03]  /*16ef0*/  IMAD R251, R252, c[0x0][0x190], RZ ;  /* 0x00006400fcfb7a24 */ /* 0x000fc600078e02ff */
[----:B------:R-:W4:Y:S01]  /*16f00*/  LDL.64 R222, [R1+0x90] ;  /* 0x0000900001de7983 */ /* 0x000f220000100a00 */
[----:B------:R-:W-:-:S03]  /*16f10*/  IMAD.MOV.U32 R247, RZ, RZ, c[0x0][0x180] ;  /* 0x00006000fff77624 */ /* 0x000fc600078e00ff */
[----:B------:R1:W-:Y:S04]  /*16f20*/  STL.64 [R1+0x810], R190 ;  /* 0x000810be01007387 */ /* 0x0003e80000100a00 */
[----:B------:R-:W4:Y:S04]  /*16f30*/  LDL.64 R230, [R1+0x70] ;  /* 0x0000700001e67983 */ /* 0x000f280000100a00 */
[----:B------:R1:W-:Y:S01]  /*16f40*/  STL.64 [R1+0x820], R238 ;  /* 0x000820ee01007387 */ /* 0x0003e20000100a00 */
[----:B------:R-:W-:Y:S02]  /*16f50*/  IADD3 R175, R247, -0x15, RZ ;  /* 0xffffffebf7af7810 */ /* 0x000fe40007ffe0ff */
[----:B-1----:R-:W-:Y:S01]  /*16f60*/  LEA R190, P5, R251, R0, 0x2 ;  /* 0x00000000fbbe7211 */ /* 0x002fe200078a10ff */
[----:B------:R-:W4:Y:S01]  /*16f70*/  LDL.64 R240, [R1+0x30] ;  /* 0x0000300001f07983 */ /* 0x000f220000100a00 */
[----:B------:R-:W-:-:S03]  /*16f80*/  IADD3 R0, R247, -0x19, RZ ;  /* 0xffffffe7f7007810 */ /* 0x000fc60007ffe0ff */
[----:B------:R-:W4:Y:S04]  /*16f90*/  LDL.64 R246, [R1+0x10] ;  /* 0x0000100001f67983 */ /* 0x000f280000100a00 */
[----:B------:R-:W4:Y:S04]  /*16fa0*/  LDL.64 R238, [R1+0x50] ;  /* 0x0000500001ee7983 */ /* 0x000f280000100a00 */
[----:B------:R-:W1:Y:S01]  /*16fb0*/  S2R R252, SR_TID.X ;  /* 0x0000000000fc7919 */ /* 0x000e620000002100 */
[----:B------:R-:W-:Y:S01]  /*16fc0*/  LEA.HI.X.SX32 R191, R251, R250, 0x2, P5 ;  /* 0x000000fafbbf7211 */ /* 0x000fe200028f16ff */
[----:B------:R-:W-:Y:S01]  /*16fd0*/  IMAD.MOV.U32 R251, RZ, RZ, c[0x0][0x180] ;  /* 0x00006000fffb7624 */ /* 0x000fe200078e00ff */
[----:B------:R-:W-:Y:S01]  /*16fe0*/  ISETP.GE.U32.AND P5, PT, R0, 0x7fffff68, PT ;  /* 0x7fffff680000780c */ /* 0x000fe20003fa6070 */
[----:B------:R-:W-:Y:S01]  /*16ff0*/  ULDC.64 UR8, c[0x0][0x118] ;  /* 0x0000460000087ab9 */ /* 0x000fe20000000a00 */
[----:B------:R-:W-:-:S02]  /*17000*/  ISETP.GE.U32.AND P2, PT, R175, 0x7fffff6c, PT ;  /* 0x7fffff6caf00780c */ /* 0x000fc40003f46070 */
[C---:B------:R-:W-:Y:S02]  /*17010*/  IADD3 R0, R251.reuse, -0x1d, RZ ;  /* 0xffffffe3fb007810 */ /* 0x040fe40007ffe0ff */
[----:B------:R-:W-:Y:S02]  /*17020*/  IADD3 R250, R251, -0x21, RZ ;  /* 0xffffffdffbfa7810 */ /* 0x000fe40007ffe0ff */
[----:B-1----:R-:W-:-:S04]  /*17030*/  LOP3.LUT R111, R252, 0x7f, RZ, 0xc0, !PT ;  /* 0x0000007ffc6f7812 */ /* 0x002fc800078ec0ff */
[----:B------:R-:W-:-:S05]  /*17040*/  SHF.L.U32 R252, R111, 0x2, RZ ;  /* 0x000000026ffc7819 */ /* 0x000fca00000006ff */
[----:B------:R1:W-:Y:S01]  /*17050*/  LDGSTS.E [R252+0x60000], [R244.64], !P0 ;  /* 0x60000000f4fc7fae */ /* 0x0003e2000c121848 */
[----:B------:R-:W-:Y:S02]  /*17060*/  ISETP.GE.U32.AND P0, PT, R0, 0x7fffff64, PT ;  /* 0x7fffff640000780c */ /* 0x000fe40003f06070 */
[C---:B------:R-:W-:Y:S01]  /*17070*/  IADD3 R0, R251.reuse, -0x25, RZ ;  /* 0xffffffdbfb007810 */ /* 0x040fe20007ffe0ff */
[----:B------:R1:W-:Y:S01]  /*17080*/  LDGSTS.E [R252+0x60800], [R182.64], !P1 ;  /* 0x60800000b6fc7fae */ /* 0x0003e2000c921848 */
[----:B------:R-:W-:Y:S02]  /*17090*/  ISETP.GE.U32.AND P1, PT, R250, 0x7fffff60, PT ;  /* 0x7fffff60fa00780c */ /* 0x000fe40003f26070 */
[----:B------:R-:W-:Y:S01]  /*170a0*/  IADD3 R250, R251, -0x29, RZ ;  /* 0xffffffd7fbfa7810 */ /* 0x000fe20007ffe0ff */
[----:B------:R1:W-:Y:S04]  /*170b0*/  STL.64 [R1+0x818], R190 ;  /* 0x000818be01007387 */ /* 0x0003e80000100a00 */
[----:B-1----:R-:W4:Y:S04]  /*170c0*/  LDL.64 R182, [R1+0x108] ;  /* 0x0001080001b67983 */ /* 0x002f280000100a00 */
[----:B------:R-:W4:Y:S04]  /*170d0*/  LDL.64 R190, [R1+0xe8] ;  /* 0x0000e80001be7983 */ /* 0x000f280000100a00 */
[----:B---3--:R1:W-:Y:S01]  /*170e0*/  LDGSTS.E [R252+0x61000], [R198.64], !P6 ;  /* 0x61000000c6fc7fae */ /* 0x0083e2000f121848 */
[----:B------:R-:W-:-:S02]  /*170f0*/  ISETP.GE.U32.AND P6, PT, R0, 0x7fffff5c, PT ;  /* 0x7fffff5c0000780c */ /* 0x000fc40003fc6070 */
[C---:B------:R-:W-:Y:S01]  /*17100*/  IADD3 R0, R251.reuse, -0x2d, RZ ;  /* 0xffffffd3fb007810 */ /* 0x040fe20007ffe0ff */
[----:B--2---:R2:W-:Y:S01]  /*17110*/  LDGSTS.E [R252+0x61800], [R206.64], !P3 ;  /* 0x61800000cefc7fae */ /* 0x0045e2000d921848 */
[----:B------:R-:W-:Y:S02]  /*17120*/  ISETP.GE.U32.AND P3, PT, R250, 0x7fffff58, PT ;  /* 0x7fffff58fa00780c */ /* 0x000fe40003f66070 */
[----:B------:R-:W-:Y:S01]  /*17130*/  IADD3 R250, R251, -0x31, RZ ;  /* 0xffffffcffbfa7810 */ /* 0x000fe20007ffe0ff */
[----:B-1----:R-:W3:Y:S04]  /*17140*/  LDL.64 R198, [R1+0xc8] ;  /* 0x0000c80001c67983 */ /* 0x002ee80000100a00 */
[----:B--2---:R-:W2:Y:S04]  /*17150*/  LDL.64 R206, [R1+0xa8] ;  /* 0x0000a80001ce7983 */ /* 0x004ea80000100a00 */
[----:B----4-:R1:W-:Y:S01]  /*17160*/  LDGSTS.E [R252+0x62000], [R214.64], !P4 ;  /* 0x62000000d6fc7fae */ /* 0x0103e2000e121848 */
[----:B------:R-:W-:-:S02]  /*17170*/  ISETP.GE.U32.AND P4, PT, R0, 0x7fffff54, PT ;  /* 0x7fffff540000780c */ /* 0x000fc40003f86070 */
[C---:B------:R-:W-:Y:S01]  /*17180*/  IADD3 R0, R251.reuse, -0x35, RZ ;  /* 0xffffffcbfb007810 */ /* 0x040fe20007ffe0ff */
[----:B------:R4:W-:Y:S01]  /*17190*/  LDGSTS.E [R252+0x62800], [R222.64], !P2 ;  /* 0x62800000defc7fae */ /* 0x0009e2000d121848 */
[----:B------:R-:W-:Y:S02]  /*171a0*/  ISETP.GE.U32.AND P2, PT, R250, 0x7fffff50, PT ;  /* 0x7fffff50fa00780c */ /* 0x000fe40003f46070 */
[C---:B------:R-:W-:Y:S01]  /*171b0*/  IADD3 R250, R251.reuse, -0x39, RZ ;  /* 0xffffffc7fbfa7810 */ /* 0x040fe20007ffe0ff */
[----:B------:R4:W-:Y:S01]  /*171c0*/  LDGSTS.E [R252+0x63000], [R230.64], !P5 ;  /* 0x63000000e6fc7fae */ /* 0x0009e2000e921848 */
[----:B------:R-:W-:Y:S02]  /*171d0*/  ISETP.GE.U32.AND P5, PT, R0, 0x7fffff4c, PT ;  /* 0x7fffff4c0000780c */ /* 0x000fe40003fa6070 */
[----:B------:R-:W-:Y:S01]  /*171e0*/  IADD3 R0, R251, -0x3d, RZ ;  /* 0xffffffc3fb007810 */ /* 0x000fe20007ffe0ff */
[----:B-1----:R-:W2:Y:S04]  /*171f0*/  LDL.64 R214, [R1+0x88] ;  /* 0x0000880001d67983 */ /* 0x002ea80000100a00 */
[----:B----4-:R-:W4:Y:S04]  /*17200*/  LDL.64 R222, [R1+0x68] ;  /* 0x0000680001de7983 */ /* 0x010f280000100a00 */
[----:B------:R-:W4:Y:S04]  /*17210*/  LDL.64 R230, [R1+0x48] ;  /* 0x0000480001e67983 */ /* 0x000f280000100a00 */
[----:B------:R1:W-:Y:S01]  /*17220*/  LDGSTS.E [R252+0x63800], [R238.64], !P0 ;  /* 0x63800000eefc7fae */ /* 0x0003e2000c121848 */
        /* <DEDUP_REMOVED lines=37> */
[----:B------:R-:W-:Y:S01]  /*17480*/  IADD3 R250, R251, -0x71, RZ ;  /* 0xffffff8ffbfa7810 */ /* 0x000fe20007ffe0ff */
[----:B-1----:R-:W4:Y:S04]  /*17490*/  LDL.64 R238, [R1+0x28] ;  /* 0x0000280001ee7983 */ /* 0x002f280000100a00 */
        /* <DEDUP_REMOVED lines=13> */
[----:B------:R1:W-:Y:S01]  /*17570*/  LDGSTS.E [R252+0x6c000], [R132.64], !P3 ;  /* 0x6c00000084fc7fae */ /* 0x0003e2000d921848 */
[----:B------:R-:W-:-:S03]  /*17580*/  ISETP.GE.U32.AND P3, PT, R0, 0x7fffff04, PT ;  /* 0x7fffff040000780c */ /* 0x000fc60003f66070 */
[----:B------:R1:W-:Y:S01]  /*17590*/  LDGSTS.E [R252+0x6c800], [R124.64], !P4 ;  /* 0x6c8000007cfc7fae */ /* 0x0003e2000e121848 */
[----:B------:R-:W-:Y:S02]  /*175a0*/  ISETP.GE.U32.AND P4, PT, R250, 0x7fffff7f, PT ;  /* 0x7fffff7ffa00780c */ /* 0x000fe40003f86070 */
[----:B------:R-:W-:Y:S01]  /*175b0*/  LOP3.LUT R246, R252, 0x20, RZ, 0x3c, !PT ;  /* 0x00000020fcf67812 */ /* 0x000fe200078e3cff */
[----:B------:R1:W-:Y:S04]  /*175c0*/  LDGSTS.E [R252+0x6d000], [R116.64], !P2 ;  /* 0x6d00000074fc7fae */ /* 0x0003e8000d121848 */
[----:B------:R1:W-:Y:S04]  /*175d0*/  LDGSTS.E [R252+0x6d800], [R108.64], !P5 ;  /* 0x6d8000006cfc7fae */ /* 0x0003e8000e921848 */
[----:B------:R1:W-:Y:S04]  /*175e0*/  LDGSTS.E [R252+0x6e000], [R100.64], !P0 ;  /* 0x6e00000064fc7fae */ /* 0x0003e8000c121848 */
[----:B------:R1:W-:Y:S04]  /*175f0*/  LDGSTS.E [R252+0x6e800], [R92.64], !P1 ;  /* 0x6e8000005cfc7fae */ /* 0x0003e8000c921848 */
[----:B------:R1:W-:Y:S04]  /*17600*/  LDGSTS.E [R252+0x6f000], [R84.64], !P6 ;  /* 0x6f00000054fc7fae */ /* 0x0003e8000f121848 */
[----:B------:R1:W-:Y:S04]  /*17610*/  LDGSTS.E [R252+0x6f800], [R76.64], !P3 ;  /* 0x6f8000004cfc7fae */ /* 0x0003e8000d921848 */
[----:B------:R1:W-:Y:S04]  /*17620*/  LDGSTS.E [R246+0x60200], [R242.64], !P4 ;  /* 0x60200000f2f67fae */ /* 0x0003e8000e121848 */
[----:B-1----:R-:W4:Y:S01]  /*17630*/  LDL.LU.64 R242, [R1+0x14b0] ;  /* 0x0014b00001f27983 */ /* 0x002f220000300a00 */
[----:B------:R-:W-:-:S02]  /*17640*/  IADD3 R0, R251, -0x6, RZ ;  /* 0xfffffffafb007810 */ /* 0x000fc40007ffe0ff */
[C---:B------:R-:W-:Y:S02]  /*17650*/  IADD3 R250, R251.reuse, -0xa, RZ ;  /* 0xfffffff6fbfa7810 */ /* 0x040fe40007ffe0ff */
[----:B------:R-:W-:Y:S02]  /*17660*/  ISETP.GE.U32.AND P2, PT, R0, 0x7fffff7b, PT ;  /* 0x7fffff7b0000780c */ /* 0x000fe40003f46070 */
[C---:B------:R-:W-:Y:S02]  /*17670*/  IADD3 R0, R251.reuse, -0xe, RZ ;  /* 0xfffffff2fb007810 */ /* 0x040fe40007ffe0ff */
[----:B------:R-:W-:Y:S02]  /*17680*/  ISETP.GE.U32.AND P5, PT, R250, 0x7fffff77, PT ;  /* 0x7fffff77fa00780c */ /* 0x000fe40003fa6070 */
[----:B------:R-:W-:Y:S02]  /*17690*/  ISETP.GE.U32.AND P0, PT, R0, 0x7fffff73, PT ;  /* 0x7fffff730000780c */ /* 0x000fe40003f06070 */
[----:B------:R-:W-:-:S02]  /*176a0*/  IADD3 R250, R251, -0x12, RZ ;  /* 0xffffffeefbfa7810 */ /* 0x000fc40007ffe0ff */
[C---:B------:R-:W-:Y:S02]  /*176b0*/  IADD3 R0, R251.reuse, -0x16, RZ ;  /* 0xffffffeafb007810 */ /* 0x040fe40007ffe0ff */
[----:B------:R-:W-:Y:S01]  /*176c0*/  ISETP.GE.U32.AND P1, PT, R250, 0x7fffff6f, PT ;  /* 0x7fffff6ffa00780c */ /* 0x000fe20003f26070 */
[----:B------:R1:W-:Y:S01]  /*176d0*/  LDGSTS.E [R246+0x60a00], [R182.64], !P2 ;  /* 0x60a00000b6f67fae */ /* 0x0003e2000d121848 */
[----:B------:R-:W-:Y:S02]  /*176e0*/  ISETP.GE.U32.AND P6, PT, R0, 0x7fffff6b, PT ;  /* 0x7fffff6b0000780c */ /* 0x000fe40003fc6070 */
[C---:B------:R-:W-:Y:S01]  /*176f0*/  IADD3 R250, R251.reuse, -0x1a, RZ ;  /* 0xffffffe6fbfa7810 */ /* 0x040fe20007ffe0ff */
[----:B------:R1:W-:Y:S01]  /*17700*/  LDGSTS.E [R246+0x61200], [R190.64], !P5 ;  /* 0x61200000bef67fae */ /* 0x0003e2000e921848 */
[----:B------:R-:W-:Y:S02]  /*17710*/  IADD3 R0, R251, -0x1e, RZ ;  /* 0xffffffe2fb007810 */ /* 0x000fe40007ffe0ff */
[----:B------:R-:W-:-:S02]  /*17720*/  ISETP.GE.U32.AND P3, PT, R250, 0x7fffff67, PT ;  /* 0x7fffff67fa00780c */ /* 0x000fc40003f66070 */
[----:B------:R-:W-:Y:S02]  /*17730*/  ISETP.GE.U32.AND P4, PT, R0, 0x7fffff63, PT ;  /* 0x7fffff630000780c */ /* 0x000fe40003f86070 */
[C---:B------:R-:W-:Y:S01]  /*17740*/  IADD3 R250, R251.reuse, -0x22, RZ ;  /* 0xffffffdefbfa7810 */ /* 0x040fe20007ffe0ff */
[----:B-1----:R-:W4:Y:S01]  /*17750*/  LDL.64 R182, [R1+0x100] ;  /* 0x0001000001b67983 */ /* 0x002f220000100a00 */
[C---:B------:R-:W-:Y:S02]  /*17760*/  IADD3 R0, R251.reuse, -0x26, RZ ;  /* 0xffffffdafb007810 */ /* 0x040fe40007ffe0ff */
[----:B------:R-:W-:Y:S01]  /*17770*/  ISETP.GE.U32.AND P2, PT, R250, 0x7fffff5f, PT ;  /* 0x7fffff5ffa00780c */ /* 0x000fe20003f46070 */
[----:B------:R-:W4:Y:S01]  /*17780*/  LDL.64 R190, [R1+0xe0] ;  /* 0x0000e00001be7983 */ /* 0x000f220000100a00 */
[----:B------:R-:W-:Y:S02]  /*17790*/  ISETP.GE.U32.AND P5, PT, R0, 0x7fffff5b, PT ;  /* 0x7fffff5b0000780c */ /* 0x000fe40003fa6070 */
[----:B------:R-:W-:-:S02]  /*177a0*/  IADD3 R250, R251, -0x2a, RZ ;  /* 0xffffffd6fbfa7810 */ /* 0x000fc40007ffe0ff */
[C---:B------:R-:W-:Y:S01]  /*177b0*/  IADD3 R0, R251.reuse, -0x2e, RZ ;  /* 0xffffffd2fb007810 */ /* 0x040fe20007ffe0ff */
[----:B---3--:R1:W-:Y:S04]  /*177c0*/  LDGSTS.E [R246+0x61a00], [R198.64], !P0 ;  /* 0x61a00000c6f67fae */ /* 0x0083e8000c121848 */
[----:B--2---:R2:W-:Y:S01]  /*177d0*/  LDGSTS.E [R246+0x62200], [R206.64], !P1 ;  /* 0x62200000cef67fae */ /* 0x0045e2000c921848 */
[----:B------:R-:W-:Y:S02]  /*177e0*/  ISETP.GE.U32.AND P0, PT, R250, 0x7fffff57, PT ;  /* 0x7fffff57fa00780c */ /* 0x000fe40003f06070 */
[----:B------:R-:W-:Y:S01]  /*177f0*/  ISETP.GE.U32.AND P1, PT, R0, 0x7fffff53, PT ;  /* 0x7fffff530000780c */ /* 0x000fe20003f26070 */
[----:B-1----:R-:W3:Y:S04]  /*17800*/  LDL.64 R198, [R1+0xc0] ;  /* 0x0000c00001c67983 */ /* 0x002ee80000100a00 */
[----:B--2---:R-:W2:Y:S04]  /*17810*/  LDL.64 R206, [R1+0xa0] ;  /* 0x0000a00001ce7983 */ /* 0x004ea80000100a00 */
[----:B------:R1:W-:Y:S04]  /*17820*/  LDGSTS.E [R246+0x62a00], [R214.64], !P6 ;  /* 0x62a00000d6f67fae */ /* 0x0003e8000f121848 */
[----:B----4-:R4:W-:Y:S04]  /*17830*/  LDGSTS.E [R246+0x63200], [R222.64], !P3 ;  /* 0x63200000def67fae */ /* 0x0109e8000d921848 */
[----:B------:R4:W-:Y:S01]  /*17840*/  LDGSTS.E [R246+0x63a00], [R230.64], !P4 ;  /* 0x63a00000e6f67fae */ /* 0x0009e2000e121848 */
[----:B------:R-:W-:-:S02]  /*17850*/  IADD3 R250, R251, -0x32, RZ ;  /* 0xffffffcefbfa7810 */ /* 0x000fc40007ffe0ff */
[C---:B------:R-:W-:Y:S01]  /*17860*/  IADD3 R0, R251.reuse, -0x36, RZ ;  /* 0xffffffcafb007810 */ /* 0x040fe20007ffe0ff */
[----:B-1----:R-:W2:Y:S01]  /*17870*/  LDL.64 R214, [R1+0x80] ;  /* 0x0000800001d67983 */ /* 0x002ea20000100a00 */
[----:B------:R-:W-:Y:S02]  /*17880*/  ISETP.GE.U32.AND P6, PT, R250, 0x7fffff4f, PT ;  /* 0x7fffff4ffa00780c */ /* 0x000fe40003fc6070 */
[----:B------:R-:W-:Y:S01]  /*17890*/  ISETP.GE.U32.AND P3, PT, R0, 0x7fffff4b, PT ;  /* 0x7fffff4b0000780c */ /* 0x000fe20003f66070 */
[----:B----4-:R-:W4:Y:S01]  /*178a0*/  LDL.64 R222, [R1+0x60] ;  /* 0x0000600001de7983 */ /* 0x010f220000100a00 */
[C---:B------:R-:W-:Y:S02]  /*178b0*/  IADD3 R250, R251.reuse, -0x3a, RZ ;  /* 0xffffffc6fbfa7810 */ /* 0x040fe40007ffe0ff */
[----:B------:R-:W-:Y:S01]  /*178c0*/  IADD3 R0, R251, -0x3e, RZ ;  /* 0xffffffc2fb007810 */ /* 0x000fe20007ffe0ff */
[----:B------:R-:W2:Y:S01]  /*178d0*/  LDL.64 R230, [R1+0x40] ;  /* 0x0000400001e67983 */ /* 0x000ea20000100a00 */
[----:B------:R-:W-:-:S02]  /*178e0*/  ISETP.GE.U32.AND P4, PT, R250, 0x7fffff47, PT ;  /* 0x7fffff47fa00780c */ /* 0x000fc40003f86070 */
[----:B------:R-:W-:Y:S01]  /*178f0*/  IADD3 R250, R251, -0x42, RZ ;  /* 0xffffffbefbfa7810 */ /* 0x000fe20007ffe0ff */
[----:B------:R1:W-:Y:S04]  /*17900*/  LDGSTS.E [R246+0x64200], [R238.64], !P2 ;  /* 0x64200000eef67fae */ /* 0x0003e8000d121848 */
[----:B------:R1:W-:Y:S04]  /*17910*/  LDGSTS.E [R246+0x64a00], [R240.64], !P5 ;  /* 0x64a00000f0f67fae */ /* 0x0003e8000e921848 */
[----:B-1----:R-:W2:Y:S04]  /*17920*/  LDL.64 R238, [R1+0x20] ;  /* 0x0000200001ee7983 */ /* 0x002ea80000100a00 */
[----:B------:R-:W2:Y:S01]  /*17930*/  LDL.64 R240, [R1+0x120] ;  /* 0x0001200001f07983 */ /* 0x000ea20000100a00 */
[----:B------:R-:W-:-:S02]  /*17940*/  ISETP.GE.U32.AND P2, PT, R0, 0x7fffff43, PT ;  /* 0x7fffff430000780c */ /* 0x000fc40003f46070 */
[C---:B------:R-:W-:Y:S02]  /*17950*/  IADD3 R0, R251.reuse, -0x46, RZ ;  /* 0xffffffbafb007810 */ /* 0x040fe40007ffe0ff */
        /* <DEDUP_REMOVED lines=42> */
[----:B------:R-:W-:-:S03]  /*17c00*/  ISETP.GE.U32.AND P5, PT, R250, 0x7fffff07, PT ;  /* 0x7fffff07fa00780c */ /* 0x000fc60003fa6070 */
[----:B------:R1:W-:Y:S01]  /*17c10*/  LDGSTS.E [R246+0x6c200], [R130.64], !P0 ;  /* 0x6c20000082f67fae */ /* 0x0003e2000c121848 */
[----:B------:R-:W-:-:S03]  /*17c20*/  ISETP.GE.U32.AND P0, PT, R0, 0x7fffff03, PT ;  /* 0x7fffff030000780c */ /* 0x000fc60003f06070 */
[----:B------:R1:W-:Y:S04]  /*17c30*/  LDGSTS.E [R246+0x6ca00], [R122.64], !P1 ;  /* 0x6ca000007af67fae */ /* 0x0003e8000c921848 */
[----:B------:R1:W-:Y:S04]  /*17c40*/  LDGSTS.E [R246+0x6d200], [R114.64], !P6 ;  /* 0x6d20000072f67fae */ /* 0x0003e8000f121848 */
[----:B------:R1:W-:Y:S04]  /*17c50*/  LDGSTS.E [R246+0x6da00], [R106.64], !P3 ;  /* 0x6da000006af67fae */ /* 0x0003e8000d921848 */
[----:B------:R1:W-:Y:S04]  /*17c60*/  LDGSTS.E [R246+0x6e200], [R98.64], !P4 ;  /* 0x6e20000062f67fae */ /* 0x0003e8000e121848 */
[----:B------:R1:W-:Y:S04]  /*17c70*/  LDGSTS.E [R246+0x6ea00], [R90.64], !P2 ;  /* 0x6ea000005af67fae */ /* 0x0003e8000d121848 */
[----:B------:R1:W-:Y:S04]  /*17c80*/  LDGSTS.E [R246+0x6f200], [R82.64], !P5 ;  /* 0x6f20000052f67fae */ /* 0x0003e8000e921848 */
[----:B------:R1:W-:Y:S04]  /*17c90*/  LDGSTS.E [R246+0x6fa00], [R74.64], !P0 ;  /* 0x6fa000004af67fae */ /* 0x0003e8000c121848 */
[----:B-1----:R-:W4:Y:S01]  /*17ca0*/  LDL.64 R246, [R1] ;  /* 0x0000000001f67983 */ /* 0x002f220000100a00 */
[----:B------:R-:W-:-:S04]  /*17cb0*/  IADD3 R250, R251, -0x3, RZ ;  /* 0xfffffffdfbfa7810 */ /* 0x000fc80007ffe0ff */
[----:B------:R-:W-:Y:S02]  /*17cc0*/  ISETP.GE.U32.AND P1, PT, R250, 0x7fffff7e, PT ;  /* 0x7fffff7efa00780c */ /* 0x000fe40003f26070 */
[----:B------:R-:W-:Y:S02]  /*17cd0*/  LOP3.LUT R175, R252, 0x40, RZ, 0x3c, !PT ;  /* 0x00000040fcaf7812 */ /* 0x000fe400078e3cff */
[C---:B------:R-:W-:Y:S02]  /*17ce0*/  IADD3 R0, R251.reuse, -0x7, RZ ;  /* 0xfffffff9fb007810 */ /* 0x040fe40007ffe0ff */
[C---:B------:R-:W-:Y:S02]  /*17cf0*/  IADD3 R250, R251.reuse, -0xb, RZ ;  /* 0xfffffff5fbfa7810 */ /* 0x040fe40007ffe0ff */
[----:B------:R-:W-:Y:S02]  /*17d00*/  ISETP.GE.U32.AND P6, PT, R0, 0x7fffff7a, PT ;  /* 0x7fffff7a0000780c */ /* 0x000fe40003fc6070 */
[----:B------:R-:W-:-:S02]  /*17d10*/  IADD3 R0, R251, -0xf, RZ ;  /* 0xfffffff1fb007810 */ /* 0x000fc40007ffe0ff */
[----:B------:R-:W-:Y:S02]  /*17d20*/  ISETP.GE.U32.AND P3, PT, R250, 0x7fffff76, PT ;  /* 0x7fffff76fa00780c */ /* 0x000fe40003f66070 */
[----:B------:R-:W-:Y:S02]  /*17d30*/  ISETP.GE.U32.AND P4, PT, R0, 0x7fffff72, PT ;  /* 0x7fffff720000780c */ /* 0x000fe40003f86070 */
[C---:B------:R-:W-:Y:S02]  /*17d40*/  IADD3 R250, R251.reuse, -0x13, RZ ;  /* 0xffffffedfbfa7810 */ /* 0x040fe40007ffe0ff */
[----:B------:R-:W-:Y:S02]  /*17d50*/  IADD3 R0, R251, -0x17, RZ ;  /* 0xffffffe9fb007810 */ /* 0x000fe40007ffe0ff */
[----:B------:R-:W-:Y:S02]  /*17d60*/  ISETP.GE.U32.AND P2, PT, R250, 0x7fffff6e, PT ;  /* 0x7fffff6efa00780c */ /* 0x000fe40003f46070 */
[----:B------:R-:W-:-:S02]  /*17d70*/  ISETP.GE.U32.AND P5, PT, R0, 0x7fffff6a, PT ;  /* 0x7fffff6a0000780c */ /* 0x000fc40003fa6070 */
[C---:B------:R-:W-:Y:S02]  /*17d80*/  IADD3 R250, R251.reuse, -0x1b, RZ ;  /* 0xffffffe5fbfa7810 */ /* 0x040fe40007ffe0ff */
[C---:B------:R-:W-:Y:S02]  /*17d90*/  IADD3 R0, R251.reuse, -0x1f, RZ ;  /* 0xffffffe1fb007810 */ /* 0x040fe40007ffe0ff */
[----:B------:R-:W-:Y:S02]  /*17da0*/  ISETP.GE.U32.AND P0, PT, R250, 0x7fffff66, PT ;  /* 0x7fffff66fa00780c */ /* 0x000fe40003f06070 */
[----:B------:R-:W-:Y:S01]  /*17db0*/  IADD3 R250, R251, -0x23, RZ ;  /* 0xffffffddfbfa7810 */ /* 0x000fe20007ffe0ff */
[----:B--2---:R1:W-:Y:S04]  /*17dc0*/  LDGSTS.E [R175+0x60400], [R240.64], !P1 ;  /* 0x60400000f0af7fae */ /* 0x0043e8000c921848 */
[----:B-1----:R-:W2:Y:S01]  /*17dd0*/  LDL.LU.64 R240, [R1+0x14a8] ;  /* 0x0014a80001f07983 */ /* 0x002ea20000300a00 */
[----:B------:R-:W-:-:S02]  /*17de0*/  ISETP.GE.U32.AND P1, PT, R0, 0x7fffff62, PT ;  /* 0x7fffff620000780c */ /* 0x000fc40003f26070 */
[----:B------:R-:W-:Y:S01]  /*17df0*/  IADD3 R0, R251, -0x27, RZ ;  /* 0xffffffd9fb007810 */ /* 0x000fe20007ffe0ff */
[----:B------:R1:W-:Y:S01]  /*17e00*/  LDGSTS.E [R175+0x60c00], [R182.64], !P6 ;  /* 0x60c00000b6af7fae */ /* 0x0003e2000f121848 */
[----:B------:R-:W-:-:S03]  /*17e10*/  ISETP.GE.U32.AND P6, PT, R250, 0x7fffff5e, PT ;  /* 0x7fffff5efa00780c */ /* 0x000fc60003fc6070 */
[----:B------:R1:W-:Y:S01]  /*17e20*/  LDGSTS.E [R175+0x61400], [R190.64], !P3 ;  /* 0x61400000beaf7fae */ /* 0x0003e2000d921848 */
[----:B------:R-:W-:-:S03]  /*17e30*/  ISETP.GE.U32.AND P3, PT, R0, 0x7fffff5a, PT ;  /* 0x7fffff5a0000780c */ /* 0x000fc60003f66070 */
[----:B---3--:R3:W-:Y:S04]  /*17e40*/  LDGSTS.E [R175+0x61c00], [R198.64], !P4 ;  /* 0x61c00000c6af7fae */ /* 0x0087e8000e121848 */
[----:B-1----:R-:W2:Y:S04]  /*17e50*/  LDL.64 R182, [R1+0x118] ;  /* 0x0001180001b67983 */ /* 0x002ea80000100a00 */
[----:B------:R-:W2:Y:S04]  /*17e60*/  LDL.64 R190, [R1+0xf8] ;  /* 0x0000f80001be7983 */ /* 0x000ea80000100a00 */
[----:B------:R1:W-:Y:S04]  /*17e70*/  LDGSTS.E [R175+0x62400], [R206.64], !P2 ;  /* 0x62400000ceaf7fae */ /* 0x0003e8000d121848 */
[----:B---3--:R-:W3:Y:S04]  /*17e80*/  LDL.64 R198, [R1+0xd8] ;  /* 0x0000d80001c67983 */ /* 0x008ee80000100a00 */
[----:B------:R4:W-:Y:S04]  /*17e90*/  LDGSTS.E [R175+0x62c00], [R214.64], !P5 ;  /* 0x62c00000d6af7fae */ /* 0x0009e8000e921848 */
[----:B-1----:R-:W3:Y:S04]  /*17ea0*/  LDL.64 R206, [R1+0xb8] ;  /* 0x0000b80001ce7983 */ /* 0x002ee80000100a00 */
[----:B----4-:R1:W-:Y:S04]  /*17eb0*/  LDGSTS.E [R175+0x63400], [R222.64], !P0 ;  /* 0x63400000deaf7fae */ /* 0x0103e8000c121848 */
[----:B------:R-:W3:Y:S04]  /*17ec0*/  LDL.64 R214, [R1+0x98] ;  /* 0x0000980001d67983 */ /* 0x000ee80000100a00 */
[----:B------:R1:W-:Y:S04]  /*17ed0*/  LDGSTS.E [R175+0x63c00], [R230.64], !P1 ;  /* 0x63c00000e6af7fae */ /* 0x0003e8000c921848 */
[----:B-1----:R-:W3:Y:S04]  /*17ee0*/  LDL.64 R222, [R1+0x78] ;  /* 0x0000780001de7983 */ /* 0x002ee80000100a00 */
[----:B------:R1:W-:Y:S04]  /*17ef0*/  LDGSTS.E [R175+0x64400], [R238.64], !P6 ;  /* 0x64400000eeaf7fae */ /* 0x0003e8000f121848 */
[----:B------:R-:W3:Y:S04]  /*17f00*/  LDL.64 R230, [R1+0x58] ;  /* 0x0000580001e67983 */ /* 0x000ee80000100a00 */
[----:B-1----:R-:W3:Y:S04]  /*17f10*/  LDL.64 R238, [R1+0x38] ;  /* 0x0000380001ee7983 */ /* 0x002ee80000100a00 */
[----:B------:R1:W-:Y:S04]  /*17f20*/  LDGSTS.E [R175+0x64c00], [R246.64], !P3 ;  /* 0x64c00000f6af7fae */ /* 0x0003e8000d921848 */
[----:B-1----:R-:W3:Y:S01]  /*17f30*/  LDL.64 R246, [R1+0x18] ;  /* 0x0000180001f67983 */ /* 0x002ee20000100a00 */
        /* <DEDUP_REMOVED lines=8> */
[----:B------:R-:W-:Y:S02]  /*17fc0*/  ISETP.GE.U32.AND P1, PT, R250, 0x7fffff46, PT ;  /* 0x7fffff46fa00780c */ /* 0x000fe40003f26070 */
[----:B------:R-:W-:Y:S02]  /*17fd0*/  ISETP.GE.U32.AND P0, PT, R0, 0x7fffff4a, PT ;  /* 0x7fffff4a0000780c */ /* 0x000fe40003f06070 */
[C---:B------:R-:W-:Y:S02]  /*17fe0*/  IADD3 R250, R251.reuse, -0x43, RZ ;  /* 0xffffffbdfbfa7810 */ /* 0x040fe40007ffe0ff */
[----:B------:R-:W-:Y:S02]  /*17ff0*/  IADD3 R0, R251, -0x3f, RZ ;  /* 0xffffffc1fb007810 */ /* 0x000fe40007ffe0ff */
[----:B------:R-:W-:-:S02]  /*18000*/  ISETP.GE.U32.AND P3, PT, R250, 0x7fffff3e, PT ;  /* 0x7fffff3efa00780c */ /* 0x000fc40003f66070 */
[----:B------:R-:W-:Y:S02]  /*18010*/  ISETP.GE.U32.AND P6, PT, R0, 0x7fffff42, PT ;  /* 0x7fffff420000780c */ /* 0x000fe40003fc6070 */
[C---:B------:R-:W-:Y:S02]  /*18020*/  IADD3 R250, R251.reuse, -0x4b, RZ ;  /* 0xffffffb5fbfa7810 */ /* 0x040fe40007ffe0ff */
[----:B------:R-:W-:Y:S01]  /*18030*/  IADD3 R0, R251, -0x47, RZ ;  /* 0xffffffb9fb007810 */ /* 0x000fe20007ffe0ff */
[----:B--2---:R1:W-:Y:S03]  /*18040*/  LDGSTS.E [R175+0x65400], [R240.64], !P4 ;  /* 0x65400000f0af7fae */ /* 0x0043e6000e121848 */
[----:B------:R-:W-:Y:S01]  /*18050*/  ISETP.GE.U32.AND P4, PT, R0, 0x7fffff3a, PT ;  /* 0x7fffff3a0000780c */ /* 0x000fe20003f86070 */
[----:B------:R1:W-:Y:S01]  /*18060*/  LDGSTS.E [R175+0x65c00], [R232.64], !P2 ;  /* 0x65c00000e8af7fae */ /* 0x0003e2000d121848 */
[----:B------:R-:W-:-:S02]  /*18070*/  ISETP.GE.U32.AND P2, PT, R250, 0x7fffff36, PT ;  /* 0x7fffff36fa00780c */ /* 0x000fc40003f46070 */
[C---:B------:R-:W-:Y:S01]  /*18080*/  IADD3 R250, R251.reuse, -0x53, RZ ;  /* 0xffffffadfbfa7810 */ /* 0x040fe20007ffe0ff */
[----:B------:R1:W-:Y:S01]  /*18090*/  LDGSTS.E [R175+0x66400], [R224.64], !P5 ;  /* 0x66400000e0af7fae */ /* 0x0003e2000e921848 */
[----:B------:R-:W-:-:S03]  /*180a0*/  IADD3 R0, R251, -0x4f, RZ ;  /* 0xffffffb1fb007810 */ /* 0x000fc60007ffe0ff */
[----:B------:R1:W-:Y:S01]  /*180b0*/  LDGSTS.E [R175+0x66c00], [R216.64], !P0 ;  /* 0x66c00000d8af7fae */ /* 0x0003e2000c121848 */
[----:B------:R-:W-:Y:S02]  /*180c0*/  ISETP.GE.U32.AND P0, PT, R250, 0x7fffff2e, PT ;  /* 0x7fffff2efa00780c */ /* 0x000fe40003f06070 */
[----:B------:R-:W-:Y:S01]  /*180d0*/  ISETP.GE.U32.AND P5, PT, R0, 0x7fffff32, PT ;  /* 0x7fffff320000780c */ /* 0x000fe20003fa6070 */
[----:B------:R1:W-:Y:S01]  /*180e0*/  LDGSTS.E [R175+0x67400], [R208.64], !P1 ;  /* 0x67400000d0af7fae */ /* 0x0003e2000c921848 */
[C---:B------:R-:W-:Y:S02]  /*180f0*/  IADD3 R250, R251.reuse, -0x5b, RZ ;  /* 0xffffffa5fbfa7810 */ /* 0x040fe40007ffe0ff */
[C---:B------:R-:W-:Y:S01]  /*18100*/  IADD3 R0, R251.reuse, -0x57, RZ ;  /* 0xffffffa9fb007810 */ /* 0x040fe20007ffe0ff */
[----:B------:R1:W-:Y:S01]  /*18110*/  LDGSTS.E [R175+0x67c00], [R200.64], !P6 ;  /* 0x67c00000c8af7fae */ /* 0x0003e2000f121848 */
[----:B------:R-:W-:Y:S02]  /*18120*/  ISETP.GE.U32.AND P6, PT, R250, 0x7fffff26, PT ;  /* 0x7fffff26fa00780c */ /* 0x000fe40003fc6070 */
[----:B------:R-:W-:Y:S01]  /*18130*/  ISETP.GE.U32.AND P1, PT, R0, 0x7fffff2a, PT ;  /* 0x7fffff2a0000780c */ /* 0x000fe20003f26070 */
[----:B------:R1:W-:Y:S01]  /*18140*/  LDGSTS.E [R175+0x68400], [R192.64], !P3 ;  /* 0x68400000c0af7fae */ /* 0x0003e2000d921848 */
[----:B------:R-:W-:-:S02]  /*18150*/  IADD3 R250, R251, -0x63, RZ ;  /* 0xffffff9dfbfa7810 */ /* 0x000fc40007ffe0ff */
[C---:B------:R-:W-:Y:S01]  /*18160*/  IADD3 R0, R251.reuse, -0x5f, RZ ;  /* 0xffffffa1fb007810 */ /* 0x040fe20007ffe0ff */
[----:B------:R1:W-:Y:S01]  /*18170*/  LDGSTS.E [R175+0x68c00], [R184.64], !P4 ;  /* 0x68c00000b8af7fae */ /* 0x0003e2000e121848 */
[----:B------:R-:W-:Y:S02]  /*18180*/  ISETP.GE.U32.AND P4, PT, R250, 0x7fffff1e, PT ;  /* 0x7fffff1efa00780c */ /* 0x000fe40003f86070 */
[----:B------:R-:W-:Y:S01]  /*18190*/  ISETP.GE.U32.AND P3, PT, R0, 0x7fffff22, PT ;  /* 0x7fffff220000780c */ /* 0x000fe20003f66070 */
[----:B------:R1:W-:Y:S01]  /*181a0*/  LDGSTS.E [R175+0x69400], [R176.64], !P2 ;  /* 0x69400000b0af7fae */ /* 0x0003e2000d121848 */
[C---:B------:R-:W-:Y:S02]  /*181b0*/  IADD3 R250, R251.reuse, -0x6b, RZ ;  /* 0xffffff95fbfa7810 */ /* 0x040fe40007ffe0ff */
[----:B------:R-:W-:Y:S01]  /*181c0*/  IADD3 R0, R251, -0x67, RZ ;  /* 0xffffff99fb007810 */ /* 0x000fe20007ffe0ff */
[----:B------:R1:W-:Y:S01]  /*181d0*/  LDGSTS.E [R175+0x69c00], [R168.64], !P5 ;  /* 0x69c00000a8af7fae */ /* 0x0003e2000e921848 */
[----:B------:R-:W-:-:S02]  /*181e0*/  ISETP.GE.U32.AND P5, PT, R250, 0x7fffff16, PT ;  /* 0x7fffff16fa00780c */ /* 0x000fc40003fa6070 */
        /* <DEDUP_REMOVED lines=30> */
[----:B------:R-:W-:Y:S02]  /*183d0*/  LOP3.LUT R250, R252, 0x40, RZ, 0x3c, !PT ;  /* 0x00000040fcfa7812 */ /* 0x000fe400078e3cff */
[----:B------:R-:W-:Y:S02]  /*183e0*/  ISETP.GE.U32.AND P1, PT, R0, 0x7fffff71, PT ;  /* 0x7fffff710000780c */ /* 0x000fe40003f26070 */
[C---:B------:R-:W-:Y:S01]  /*183f0*/  IADD3 R0, R251.reuse, -0x18, RZ ;  /* 0xffffffe8fb007810 */ /* 0x040fe20007ffe0ff */
[----:B------:R2:W-:Y:S03]  /*18400*/  LDGSTS.E [R250+0x6f400], [R80.64], !P3 ;  /* 0x6f40000050fa7fae */ /* 0x0005e6000d921848 */
[----:B------:R-:W-:Y:S01]  /*18410*/  ISETP.GE.U32.AND P3, PT, R0, 0x7fffff69, PT ;  /* 0x7fffff690000780c */ /* 0x000fe20003f66070 */
[----:B------:R2:W-:Y:S01]  /*18420*/  LDGSTS.E [R250+0x6fc00], [R72.64], !P4 ;  /* 0x6fc0000048fa7fae */ /* 0x0005e2000e121848 */
[----:B------:R-:W-:-:S02]  /*18430*/  IADD3 R0, R251, -0x1c, RZ ;  /* 0xffffffe4fb007810 */ /* 0x000fc40007ffe0ff */
[----:B------:R-:W-:Y:S01]  /*18440*/  LOP3.LUT R252, R252, 0x60, RZ, 0x3c, !PT ;  /* 0x00000060fcfc7812 */ /* 0x000fe200078e3cff */
[----:B-1----:R-:W4:Y:S01]  /*18450*/  LDL.LU R175, [R1+0x14a0] ;  /* 0x0014a00001af7983 */ /* 0x002f220000300800 */
[----:B------:R-:W-:Y:S02]  /*18460*/  ISETP.GE.U32.AND P4, PT, R0, 0x7fffff65, PT ;  /* 0x7fffff650000780c */ /* 0x000fe40003f86070 */
[C---:B------:R-:W-:Y:S01]  /*18470*/  IADD3 R0, R251.reuse, -0x24, RZ ;  /* 0xffffffdcfb007810 */ /* 0x040fe20007ffe0ff */
[----:B------:R1:W-:Y:S01]  /*18480*/  LDGSTS.E [R252+0x60600], [R182.64], !P2 ;  /* 0x60600000b6fc7fae */ /* 0x0003e2000d121848 */
[----:B--2---:R-:W-:-:S03]  /*18490*/  IADD3 R250, R251, -0x20, RZ ;  /* 0xffffffe0fbfa7810 */ /* 0x004fc60007ffe0ff */
[----:B------:R2:W-:Y:S01]  /*184a0*/  LDGSTS.E [R252+0x60e00], [R190.64], !P5 ;  /* 0x60e00000befc7fae */ /* 0x0005e2000e921848 */
[----:B------:R-:W-:Y:S02]  /*184b0*/  ISETP.GE.U32.AND P5, PT, R0, 0x7fffff5d, PT ;  /* 0x7fffff5d0000780c */ /* 0x000fe40003fa6070 */
[----:B------:R-:W-:Y:S01]  /*184c0*/  ISETP.GE.U32.AND P2, PT, R250, 0x7fffff61, PT ;  /* 0x7fffff61fa00780c */ /* 0x000fe20003f46070 */
[----:B---3--:R3:W-:Y:S04]  /*184d0*/  LDGSTS.E [R252+0x61600], [R198.64], !P0 ;  /* 0x61600000c6fc7fae */ /* 0x0087e8000c121848 */
[----:B-1----:R-:W4:Y:S04]  /*184e0*/  LDL.LU.64 R182, [R1+0x1498] ;  /* 0x0014980001b67983 */ /* 0x002f280000300a00 */
[----:B--2---:R-:W2:Y:S04]  /*184f0*/  LDL.LU.64 R190, [R1+0x1490] ;  /* 0x0014900001be7983 */ /* 0x004ea80000300a00 */
[----:B---3--:R-:W3:Y:S04]  /*18500*/  LDL.LU.64 R198, [R1+0x1488] ;  /* 0x0014880001c67983 */ /* 0x008ee80000300a00 */
[----:B------:R1:W-:Y:S04]  /*18510*/  LDGSTS.E [R252+0x61e00], [R206.64], !P1 ;  /* 0x61e00000cefc7fae */ /* 0x0003e8000c921848 */
[----:B------:R1:W-:Y:S04]  /*18520*/  LDGSTS.E [R252+0x62600], [R214.64], !P6 ;  /* 0x62600000d6fc7fae */ /* 0x0003e8000f121848 */
[----:B------:R1:W-:Y:S04]  /*18530*/  LDGSTS.E [R252+0x62e00], [R222.64], !P3 ;  /* 0x62e00000defc7fae */ /* 0x0003e8000d921848 */
[----:B-1----:R-:W2:Y:S04]  /*18540*/  LDL.LU.64 R206, [R1+0x1480] ;  /* 0x0014800001ce7983 */ /* 0x002ea80000300a00 */
[----:B------:R-:W2:Y:S04]  /*18550*/  LDL.LU.64 R214, [R1+0x1478] ;  /* 0x0014780001d67983 */ /* 0x000ea80000300a00 */
[----:B------:R-:W2:Y:S04]  /*18560*/  LDL.LU.64 R222, [R1+0x1470] ;  /* 0x0014700001de7983 */ /* 0x000ea80000300a00 */
[----:B------:R1:W-:Y:S04]  /*18570*/  LDGSTS.E [R252+0x63600], [R230.64], !P4 ;  /* 0x63600000e6fc7fae */ /* 0x0003e8000e121848 */
[----:B------:R1:W-:Y:S04]  /*18580*/  LDGSTS.E [R252+0x63e00], [R238.64], !P2 ;  /* 0x63e00000eefc7fae */ /* 0x0003e8000d121848 */
[----:B------:R1:W-:Y:S04]  /*18590*/  LDGSTS.E [R252+0x64600], [R246.64], !P5 ;  /* 0x64600000f6fc7fae */ /* 0x0003e8000e921848 */
[----:B-1----:R-:W2:Y:S04]  /*185a0*/  LDL.LU.64 R230, [R1+0x1468] ;  /* 0x0014680001e67983 */ /* 0x002ea80000300a00 */
[----:B------:R-:W2:Y:S04]  /*185b0*/  LDL.LU.64 R238, [R1+0x1460] ;  /* 0x0014600001ee7983 */ /* 0x000ea80000300a00 */
[----:B------:R-:W2:Y:S01]  /*185c0*/  LDL.LU.64 R246, [R1+0x1458] ;  /* 0x0014580001f67983 */ /* 0x000ea20000300a00 */
        /* <DEDUP_REMOVED lines=9> */
[C---:B------:R-:W-:Y:S02]  /*18660*/  IADD3 R250, R251.reuse, -0x38, RZ ;  /* 0xffffffc8fbfa7810 */ /* 0x040fe40007ffe0ff */
[----:B------:R-:W-:Y:S02]  /*18670*/  ISETP.GE.U32.AND P2, PT, R0, 0x7fffff45, PT ;  /* 0x7fffff450000780c */ /* 0x000fe40003f46070 */
[----:B------:R-:W-:Y:S02]  /*18680*/  ISETP.GE.U32.AND P4, PT, R250, 0x7fffff49, PT ;  /* 0x7fffff49fa00780c */ /* 0x000fe40003f86070 */
[----:B------:R-:W-:-:S02]  /*18690*/  IADD3 R0, R251, -0x44, RZ ;  /* 0xffffffbcfb007810 */ /* 0x000fc40007ffe0ff */
[----:B------:R-:W-:-:S04]  /*186a0*/  IADD3 R250, R251, -0x40, RZ ;  /* 0xffffffc0fbfa7810 */ /* 0x000fc80007ffe0ff */
[----:B------:R-:W-:Y:S02]  /*186b0*/  ISETP.GE.U32.AND P5, PT, R250, 0x7fffff41, PT ;  /* 0x7fffff41fa00780c */ /* 0x000fe40003fa6070 */
[C---:B------:R-:W-:Y:S01]  /*186c0*/  IADD3 R250, R251.reuse, -0x48, RZ ;  /* 0xffffffb8fbfa7810 */ /* 0x040fe20007ffe0ff */
[----:B--2---:R1:W-:Y:S01]  /*186d0*/  LDGSTS.E [R252+0x64e00], [R246.64], !P0 ;  /* 0x64e00000f6fc7fae */ /* 0x0043e2000c121848 */
[----:B------:R-:W-:Y:S02]  /*186e0*/  ISETP.GE.U32.AND P0, PT, R0, 0x7fffff3d, PT ;  /* 0x7fffff3d0000780c */ /* 0x000fe40003f06070 */
[----:B------:R-:W-:Y:S01]  /*186f0*/  IADD3 R0, R251, -0x4c, RZ ;  /* 0xffffffb4fb007810 */ /* 0x000fe20007ffe0ff */
[----:B------:R1:W-:Y:S01]  /*18700*/  LDGSTS.E [R252+0x65600], [R238.64], !P1 ;  /* 0x65600000eefc7fae */ /* 0x0003e2000c921848 */
[----:B------:R-:W-:-:S03]  /*18710*/  ISETP.GE.U32.AND P1, PT, R250, 0x7fffff39, PT ;  /* 0x7fffff39fa00780c */ /* 0x000fc60003f26070 */
[----:B------:R1:W-:Y:S01]  /*18720*/  LDGSTS.E [R252+0x65e00], [R230.64], !P6 ;  /* 0x65e00000e6fc7fae */ /* 0x0003e2000f121848 */
[----:B------:R-:W-:Y:S02]  /*18730*/  ISETP.GE.U32.AND P6, PT, R0, 0x7fffff35, PT ;  /* 0x7fffff350000780c */ /* 0x000fe40003fc6070 */
        /* <DEDUP_REMOVED lines=9> */
[----:B---3--:R1:W-:Y:S01]  /*187d0*/  LDGSTS.E [R252+0x67e00], [R198.64], !P5 ;  /* 0x67e00000c6fc7fae */ /* 0x0083e2000e921848 */
[----:B------:R-:W-:Y:S02]  /*187e0*/  ISETP.GE.U32.AND P5, PT, R0, 0x7fffff25, PT ;  /* 0x7fffff250000780c */ /* 0x000fe40003fa6070 */
[----:B------:R-:W-:Y:S01]  /*187f0*/  ISETP.GE.U32.AND P2, PT, R250, 0x7fffff29, PT ;  /* 0x7fffff29fa00780c */ /* 0x000fe20003f46070 */
[----:B------:R1:W-:Y:S01]  /*18800*/  LDGSTS.E [R252+0x68600], [R190.64], !P0 ;  /* 0x68600000befc7fae */ /* 0x0003e2000c121848 */
[----:B------:R-:W-:-:S02]  /*18810*/  IADD3 R0, R251, -0x64, RZ ;  /* 0xffffff9cfb007810 */ /* 0x000fc40007ffe0ff */
[C---:B------:R-:W-:Y:S01]  /*18820*/  IADD3 R250, R251.reuse, -0x60, RZ ;  /* 0xffffffa0fbfa7810 */ /* 0x040fe20007ffe0ff */
[----:B----4-:R1:W-:Y:S01]  /*18830*/  LDGSTS.E [R252+0x68e00], [R182.64], !P1 ;  /* 0x68e00000b6fc7fae */ /* 0x0103e2000c921848 */
        /* <DEDUP_REMOVED lines=9> */
[----:B------:R-:W-:-:S03]  /*188d0*/  IADD3 R0, R251, -0x74, RZ ;  /* 0xffffff8cfb007810 */ /* 0x000fc60007ffe0ff */
[----:B------:R1:W-:Y:S01]  /*188e0*/  LDGSTS.E [R252+0x6ae00], [R150.64], !P2 ;  /* 0x6ae0000096fc7fae */ /* 0x0003e2000d121848 */
[----:B------:R-:W-:Y:S02]  /*188f0*/  ISETP.GE.U32.AND P2, PT, R0, 0x7fffff0d, PT ;  /* 0x7fffff0d0000780c */ /* 0x000fe40003f46070 */
[C---:B------:R-:W-:Y:S01]  /*18900*/  IADD3 R0, R251.reuse, -0x7c, RZ ;  /* 0xffffff84fb007810 */ /* 0x040fe20007ffe0ff */
[----:B------:R1:W-:Y:S04]  /*18910*/  LDGSTS.E [R252+0x6b600], [R142.64], !P5 ;  /* 0x6b6000008efc7fae */ /* 0x0003e8000e921848 */
[----:B------:R1:W-:Y:S01]  /*18920*/  LDGSTS.E [R252+0x6be00], [R134.64], !P0 ;  /* 0x6be0000086fc7fae */ /* 0x0003e2000c121848 */
[----:B------:R-:W-:Y:S02]  /*18930*/  ISETP.GE.U32.AND P0, PT, R0, 0x7fffff05, PT ;  /* 0x7fffff050000780c */ /* 0x000fe40003f06070 */
[----:B------:R-:W-:Y:S01]  /*18940*/  IADD3 R0, R251, -0x80, RZ ;  /* 0xffffff80fb007810 */ /* 0x000fe20007ffe0ff */
[----:B------:R1:W-:Y:S04]  /*18950*/  LDGSTS.E [R252+0x6c600], [R126.64], !P1 ;  /* 0x6c6000007efc7fae */ /* 0x0003e8000c921848 */
[----:B------:R1:W-:Y:S01]  /*18960*/  LDGSTS.E [R252+0x6ce00], [R118.64], !P6 ;  /* 0x6ce0000076fc7fae */ /* 0x0003e2000f121848 */
[----:B------:R-:W-:-:S03]  /*18970*/  ISETP.GE.AND P6, PT, R111, R0, PT ;  /* 0x000000006f00720c */ /* 0x000fc60003fc6270 */
[----:B------:R-:W2:Y:S01]  /*18980*/  LDL.LU R111, [R1+0x1454] ;  /* 0x00145400016f7983 */ /* 0x000ea20000300800 */
[----:B------:R-:W-:-:S04]  /*18990*/  IADD3 R250, R251, -0x70, RZ ;  /* 0xffffff90fbfa7810 */ /* 0x000fc80007ffe0ff */
[----:B------:R-:W-:Y:S02]  /*189a0*/  ISETP.GE.U32.AND P4, PT, R250, 0x7fffff11, PT ;  /* 0x7fffff11fa00780c */ /* 0x000fe40003f86070 */
[C---:B------:R-:W-:Y:S02]  /*189b0*/  IADD3 R250, R251.reuse, -0x78, RZ ;  /* 0xffffff88fbfa7810 */ /* 0x040fe40007ffe0ff */
[----:B------:R-:W-:Y:S02]  /*189c0*/  ISETP.GE.U32.AND P1, PT, R0, 0x7fffff01, PT ;  /* 0x7fffff010000780c */ /* 0x000fe40003f26070 */
[----:B------:R-:W-:Y:S02]  /*189d0*/  ISETP.GE.U32.AND P5, PT, R250, 0x7fffff09, PT ;  /* 0x7fffff09fa00780c */ /* 0x000fe40003fa6070 */
[C---:B------:R-:W-:Y:S02]  /*189e0*/  IADD3 R0, R251.reuse, -0x85, RZ ;  /* 0xffffff7bfb007810 */ /* 0x040fe40007ffe0ff */
[----:B------:R-:W-:Y:S01]  /*189f0*/  IADD3 R250, R251, -0x81, RZ ;  /* 0xffffff7ffbfa7810 */ /* 0x000fe20007ffe0ff */
[----:B--2---:R1:W-:Y:S04]  /*18a00*/  LDGSTS.E [R252+0x6d600], [R110.64], !P3 ;  /* 0x6d6000006efc7fae */ /* 0x0043e8000d921848 */
[----:B------:R1:W-:Y:S04]  /*18a10*/  LDGSTS.E [R252+0x6de00], [R102.64], !P4 ;  /* 0x6de0000066fc7fae */ /* 0x0003e8000e121848 */
[----:B------:R1:W-:Y:S04]  /*18a20*/  LDGSTS.E [R252+0x6e600], [R94.64], !P2 ;  /* 0x6e6000005efc7fae */ /* 0x0003e8000d121848 */
[----:B------:R1:W-:Y:S04]  /*18a30*/  LDGSTS.E [R252+0x6ee00], [R86.64], !P5 ;  /* 0x6ee0000056fc7fae */ /* 0x0003e8000e921848 */
[----:B------:R1:W-:Y:S04]  /*18a40*/  LDGSTS.E [R252+0x6f600], [R78.64], !P0 ;  /* 0x6f6000004efc7fae */ /* 0x0003e8000c121848 */
[----:B------:R1:W-:Y:S04]  /*18a50*/  LDGSTS.E [R252+0x6fe00], [R70.64], !P1 ;  /* 0x6fe0000046fc7fae */ /* 0x0003e8000c921848 */
[----:B-1----:R1:W5:Y:S01]  /*18a60*/  LDL.LU R252, [R1+0x1450] ;  /* 0x0014500001fc7983 */ /* 0x0023620000300800 */
[----:B------:R-:W-:-:S03]  /*18a70*/  ISETP.GE.U32.AND P4, PT, R0, 0x7ffffefc, PT ;  /* 0x7ffffefc0000780c */ /* 0x000fc60003f86070 */
[----:B------:R-:W2:Y:S01]  /*18a80*/  S2R R0, SR_TID.X ;  /* 0x0000000000007919 */ /* 0x000ea20000002100 */
[----:B------:R-:W-:Y:S01]  /*18a90*/  ISETP.GE.U32.AND P3, PT, R250, 0x7fffff00, PT ;  /* 0x7fffff00fa00780c */ /* 0x000fe20003f66070 */
[----:B------:R-:W-:-:S05]  /*18aa0*/  IMAD.MOV.U32 R250, RZ, RZ, 0x7f ;  /* 0x0000007ffffa7424 */ /* 0x000fca00078e00ff */
[----:B------:R-:W-:-:S04]  /*18ab0*/  IADD3 R251, R250, c[0x0][0x180], RZ ;  /* 0x00006000fafb7a10 */ /* 0x000fc80007ffe0ff */
[----:B------:R-:W-:Y:S01]  /*18ac0*/  ISETP.GT.AND P2, PT, R251, 0x7f, PT ;  /* 0x0000007ffb00780c */ /* 0x000fe20003f44270 */
[----:B------:R-:W-:Y:S02]  /*18ad0*/  IMAD.MOV.U32 R251, RZ, RZ, c[0x0][0x180] ;  /* 0x00006000fffb7624 */ /* 0x000fe400078e00ff */
[----:B------:R-:W-:-:S03]  /*18ae0*/  IMAD.MOV.U32 R250, RZ, RZ, c[0x0][0x180] ;  /* 0x00006000fffa7624 */ /* 0x000fc600078e00ff */
[----:B------:R-:W-:Y:S02]  /*18af0*/  IADD3 R251, R251, -0x89, RZ ;  /* 0xffffff77fbfb7810 */ /* 0x000fe40007ffe0ff */
[----:B--2---:R-:W-:-:S04]  /*18b00*/  LOP3.LUT R0, R0, 0x7f, RZ, 0xc0, !PT ;  /* 0x0000007f00007812 */ /* 0x004fc800078ec0ff */
[----:B------:R-:W-:Y:S02]  /*18b10*/  ISETP.GE.AND P5, PT, R0, c[0x0][0x180], PT ;  /* 0x0000600000007a0c */ /* 0x000fe40003fa6270 */
[----:B------:R-:W-:Y:S02]  /*18b20*/  SEL R0, RZ, 0x4, !P2 ;  /* 0x00000004ff007807 */ /* 0x000fe40005000000 */
[----:B------:R-:W-:Y:S01]  /*18b30*/  ISETP.GE.U32.AND P2, PT, R251, 0x7ffffef8, PT ;  /* 0x7ffffef8fb00780c */ /* 0x000fe20003f46070 */
[----:B------:R-:W-:Y:S01]  /*18b40*/  IMAD.MOV.U32 R251, RZ, RZ, c[0x0][0x180] ;  /* 0x00006000fffb7624 */ /* 0x000fe200078e00ff */
[----:B------:R-:W-:Y:S02]  /*18b50*/  IADD3 R250, R250, -0x8d, RZ ;  /* 0xffffff73fafa7810 */ /* 0x000fe40007ffe0ff */
[----:B------:R-:W-:Y:S02]  /*18b60*/  SEL R0, R0, RZ, !P5 ;  /* 0x000000ff00007207 */ /* 0x000fe40006800000 */
[----:B------:R-:W-:-:S02]  /*18b70*/  ISETP.GE.U32.AND P0, PT, R250, 0x7ffffef4, PT ;  /* 0x7ffffef4fa00780c */ /* 0x000fc40003f06070 */
[C---:B------:R-:W-:Y:S02]  /*18b80*/  IADD3 R250, R251.reuse, -0x91, RZ ;  /* 0xffffff6ffbfa7810 */ /* 0x040fe40007ffe0ff */
[----:B------:R-:W-:Y:S02]  /*18b90*/  ISETP.NE.U32.AND P5, PT, R0, RZ, PT ;  /* 0x000000ff0000720c */ /* 0x000fe40003fa5070 */
[C---:B------:R-:W-:Y:S02]  /*18ba0*/  IADD3 R0, R251.reuse, -0x95, RZ ;  /* 0xffffff6bfb007810 */ /* 0x040fe40007ffe0ff */
[----:B------:R-:W-:Y:S02]  /*18bb0*/  ISETP.GE.U32.AND P1, PT, R250, 0x7ffffef0, PT ;  /* 0x7ffffef0fa00780c */ /* 0x000fe40003f26070 */
[----:B------:R-:W-:Y:S02]  /*18bc0*/  IADD3 R251, R251, -0x99, RZ ;  /* 0xffffff67fbfb7810 */ /* 0x000fe40007ffe0ff */
[----:B-1----:R1:W-:Y:S04]  /*18bd0*/  STL.64 [R1+0x19f8], R104 ;  /* 0x0019f86801007387 */ /* 0x0023e80000100a00 */
[----:B------:R-:W0:Y:S04]  /*18be0*/  LDGDEPBAR ;  /* 0x00000000000079af */ /* 0x000e280000000000 */
[----:B-1----:R-:W2:Y:S04]  /*18bf0*/  LDL.64 R104, [R1+0x148] ;  /* 0x0001480001687983 */ /* 0x002ea80000100a00 */
[----:B------:R1:W-:Y:S04]  /*18c00*/  STL.64 [R1+0x19f0], R96 ;  /* 0x0019f06001007387 */ /* 0x0003e80000100a00 */
[----:B-1----:R-:W3:Y:S04]  /*18c10*/  LDL.64 R96, [R1+0x188] ;  /* 0x0001880001607983 */ /* 0x002ee80000100a00 */
[----:B------:R1:W-:Y:S04]  /*18c20*/  STL.64 [R1+0x19e8], R88 ;  /* 0x0019e85801007387 */ /* 0x0003e80000100a00 */
[----:B-1----:R-:W4:Y:S04]  /*18c30*/  LDL.64 R88, [R1+0x1c8] ;  /* 0x0001c80001587983 */ /* 0x002f280000100a00 */
[----:B------:R1:W-:Y:S04]  /*18c40*/  STL.64 [R1+0x19e0], R80 ;  /* 0x0019e05001007387 */ /* 0x0003e80000100a00 */
[----:B-1----:R-:W2:Y:S04]  /*18c50*/  LDL.64 R80, [R1+0x208] ;  /* 0x0002080001507983 */ /* 0x002ea80000100a00 */
        /* <DEDUP_REMOVED lines=10> */
[----:B------:R-:W-:Y:S04]  /*18d00*/  STL.64 [R1+0x19b0], R214 ;  /* 0x0019b0d601007387 */ /* 0x000fe80000100a00 */
[----:B------:R1:W-:Y:S04]  /*18d10*/  STL.64 [R1+0x19a8], R206 ;  /* 0x0019a8ce01007387 */ /* 0x0003e80000100a00 */
[----:B-1----:R-:W2:Y:S04]  /*18d20*/  LDL.64 R206, [R1+0x398] ;  /* 0x0003980001ce7983 */ /* 0x002ea80000100a00 */
[----:B------:R1:W-:Y:S04]  /*18d30*/  STL.64 [R1+0x19a0], R198 ;  /* 0x0019a0c601007387 */ /* 0x0003e80000100a00 */
[----:B-1----:R-:W2:Y:S04]  /*18d40*/  LDL.64 R198, [R1+0x3d8] ;  /* 0x0003d80001c67983 */ /* 0x002ea80000100a00 */
[----:B------:R1:W-:Y:S04]  /*18d50*/  STL.64 [R1+0x1998], R190 ;  /* 0x001998be01007387 */ /* 0x0003e80000100a00 */
[----:B-1----:R-:W2:Y:S01]  /*18d60*/  LDL.64 R190, [R1+0x418] ;  /* 0x0004180001be7983 */ /* 0x002ea20000100a00 */
[----:B------:R-:W-:-:S03]  /*18d70*/  SEL R250, RZ, 0x4, P6 ;  /* 0x00000004fffa7807 */ /* 0x000fc60003000000 */
[----:B------:R-:W1:Y:S04]  /*18d80*/  S2R R214, SR_TID.X ;  /* 0x0000000000d67919 */ /* 0x000e680000002100 */
[----:B------:R1:W-:Y:S04]  /*18d90*/  STL.64 [R1+0x1990], R182 ;  /* 0x001990b601007387 */ /* 0x0003e80000100a00 */
[----:B------:R-:W-:Y:S04]  /*18da0*/  STL.64 [R1+0x1988], R174 ;  /* 0x001988ae01007387 */ /* 0x000fe80000100a00 */
[----:B------:R-:W-:Y:S04]  /*18db0*/  STL.64 [R1+0x1980], R166 ;  /* 0x001980a601007387 */ /* 0x000fe80000100a00 */
[----:B------:R-:W-:Y:S01]  /*18dc0*/  STL.64 [R1+0x1978], R158 ;  /* 0x0019789e01007387 */ /* 0x000fe20000100a00 */
[----:B-1----:R-:W-:-:S03]  /*18dd0*/  IMAD.MOV.U32 R183, RZ, RZ, 0x7f ;  /* 0x0000007fffb77424 */ /* 0x002fc600078e00ff */
[----:B------:R-:W-:Y:S02]  /*18de0*/  STL.64 [R1+0x1970], R150 ;  /* 0x0019709601007387 */ /* 0x000fe40000100a00 */
[----:B------:R-:W-:Y:S02]  /*18df0*/  IADD3 R183, R183, c[0x0][0x180], RZ ;  /* 0x00006000b7b77a10 */ /* 0x000fe40007ffe0ff */
[----:B------:R-:W-:Y:S01]  /*18e00*/  STL.64 [R1+0x1968], R142 ;  /* 0x0019688e01007387 */ /* 0x000fe20000100a00 */
[----:B------:R-:W-:Y:S02]  /*18e10*/  LOP3.LUT R215, R214, 0x7f, RZ, 0xc0, !PT ;  /* 0x0000007fd6d77812 */ /* 0x000fe400078ec0ff */
[----:B------:R-:W-:Y:S01]  /*18e20*/  ISETP.GT.AND P6, PT, R183, 0xff, PT ;  /* 0x000000ffb700780c */ /* 0x000fe20003fc4270 */
[----:B------:R-:W-:Y:S04]  /*18e30*/  STL.64 [R1+0x1960], R134 ;  /* 0x0019608601007387 */ /* 0x000fe80000100a00 */
[----:B------:R-:W-:Y:S04]  /*18e40*/  STL.64 [R1+0x1958], R126 ;  /* 0x0019587e01007387 */ /* 0x000fe80000100a00 */
[----:B------:R-:W-:Y:S04]  /*18e50*/  STL.64 [R1+0x1950], R118 ;  /* 0x0019507601007387 */ /* 0x000fe80000100a00 */
[----:B------:R-:W-:Y:S04]  /*18e60*/  STL.64 [R1+0x1948], R110 ;  /* 0x0019486e01007387 */ /* 0x000fe80000100a00 */
[----:B------:R-:W-:Y:S04]  /*18e70*/  STL.64 [R1+0x1940], R102 ;  /* 0x0019406601007387 */ /* 0x000fe80000100a00 */
[----:B------:R1:W-:Y:S04]  /*18e80*/  STL.64 [R1+0x1938], R94 ;  /* 0x0019385e01007387 */ /* 0x0003e80000100a00 */
[----:B------:R-:W-:Y:S04]  /*18e90*/  STL.64 [R1+0x1930], R86 ;  /* 0x0019305601007387 */ /* 0x000fe80000100a00 */
[----:B------:R-:W-:Y:S04]  /*18ea0*/  STL.64 [R1+0x1928], R78 ;  /* 0x0019284e01007387 */ /* 0x000fe80000100a00 */
[----:B------:R1:W-:Y:S04]  /*18eb0*/  STL.64 [R1+0x1920], R70 ;  /* 0x0019204601007387 */ /* 0x0003e80000100a00 */
[----:B-----5:R-:W-:Y:S04]  /*18ec0*/  STL [R1+0x1738], R252 ;  /* 0x001738fc01007387 */ /* 0x020fe80000100800 */
[----:B-1----:R-:W3:Y:S01]  /*18ed0*/  LDL.64 R94, [R1+0x5f0] ;  /* 0x0005f000015e7983 */ /* 0x002ee20000100a00 */
[----:B------:R-:W-:-:S03]  /*18ee0*/  IMAD.SHL.U32 R71, R215, 0x4, RZ ;  /* 0x00000004d7477824 */ /* 0x000fc600078e00ff */
[----:B------:R-:W3:Y:S04]  /*18ef0*/  LDL.64 R102, [R1+0x630] ;  /* 0x0006300001667983 */ /* 0x000ee80000100a00 */
[----:B------:R-:W3:Y:S01]  /*18f00*/  LDL.64 R110, [R1+0x670] ;  /* 0x00067000016e7983 */ /* 0x000ee20000100a00 */
[C---:B------:R-:W-:Y:S02]  /*18f10*/  LOP3.LUT R86, R71.reuse, 0x10, RZ, 0x3c, !PT ;  /* 0x0000001047567812 */ /* 0x040fe400078e3cff */
[C---:B------:R-:W-:Y:S01]  /*18f20*/  LOP3.LUT R79, R71.reuse, 0x30, RZ, 0x3c, !PT ;  /* 0x00000030474f7812 */ /* 0x040fe200078e3cff */
[----:B------:R-:W3:Y:S01]  /*18f30*/  LDL.64 R118, [R1+0x6b0] ;  /* 0x0006b00001767983 */ /* 0x000ee20000100a00 */
[----:B------:R-:W-:Y:S02]  /*18f40*/  LOP3.LUT R214, R214, 0x7f, RZ, 0xc0, !PT ;  /* 0x0000007fd6d67812 */ /* 0x000fe400078ec0ff */
[----:B------:R-:W-:Y:S01]  /*18f50*/  LOP3.LUT R78, R71, 0x50, RZ, 0x3c, !PT ;  /* 0x00000050474e7812 */ /* 0x000fe200078e3cff */
[----:B------:R-:W3:Y:S04]  /*18f60*/  LDL.64 R126, [R1+0x6f0] ;  /* 0x0006f000017e7983 */ /* 0x000ee80000100a00 */
[----:B------:R-:W3:Y:S04]  /*18f70*/  LDL.64 R134, [R1+0x730] ;  /* 0x0007300001867983 */ /* 0x000ee80000100a00 */
[----:B------:R-:W3:Y:S04]  /*18f80*/  LDL.64 R142, [R1+0x770] ;  /* 0x00077000018e7983 */ /* 0x000ee80000100a00 */
[----:B------:R-:W3:Y:S04]  /*18f90*/  LDL.64 R150, [R1+0x7b0] ;  /* 0x0007b00001967983 */ /* 0x000ee80000100a00 */
[----:B------:R-:W3:Y:S04]  /*18fa0*/  LDL.64 R158, [R1+0x7f0] ;  /* 0x0007f000019e7983 */ /* 0x000ee80000100a00 */
[----:B------:R-:W3:Y:S04]  /*18fb0*/  LDL.64 R166, [R1+0x410] ;  /* 0x0004100001a67983 */ /* 0x000ee80000100a00 */
[----:B------:R-:W3:Y:S04]  /*18fc0*/  LDL.64 R174, [R1+0x3d0] ;  /* 0x0003d00001ae7983 */ /* 0x000ee80000100a00 */
[----:B------:R-:W3:Y:S04]  /*18fd0*/  LDL.64 R182, [R1+0x388] ;  /* 0x0003880001b67983 */ /* 0x000ee80000100a00 */
[----:B--2---:R1:W-:Y:S01]  /*18fe0*/  LDGSTS.E [R71], [R190.64], P5 ;  /* 0x00000000be477fae */ /* 0x0043e2000a921848 */
[----:B------:R-:W-:Y:S01]  /*18ff0*/  IMAD.SHL.U32 R215, R215, 0x4, RZ ;  /* 0x00000004d7d77824 */ /* 0x000fe200078e00ff */
[----:B------:R-:W-:-:S02]  /*19000*/  LOP3.LUT R70, R71, 0x70, RZ, 0x3c, !PT ;  /* 0x0000007047467812 */ /* 0x000fc400078e3cff */
[----:B------:R2:W-:Y:S04]  /*19010*/  LDGSTS.E [R71+0x1000], [R198.64], P5 ;  /* 0x01000000c6477fae */ /* 0x0005e8000a921848 */
[----:B------:R1:W-:Y:S04]  /*19020*/  LDGSTS.E [R71+0x2000], [R206.64], P5 ;  /* 0x02000000ce477fae */ /* 0x0003e8000a921848 */
[----:B------:R1:W-:Y:S04]  /*19030*/  LDGSTS.E [R71+0x3000], [R222.64], P5 ;  /* 0x03000000de477fae */ /* 0x0003e8000a921848 */
[----:B------:R1:W-:Y:S04]  /*19040*/  LDGSTS.E [R71+0x4000], [R230.64], P5 ;  /* 0x04000000e6477fae */ /* 0x0003e8000a921848 */
[----:B------:R1:W-:Y:S04]  /*19050*/  LDGSTS.E [R71+0x5000], [R238.64], P5 ;  /* 0x05000000ee477fae */ /* 0x0003e8000a921848 */
[----:B------:R1:W-:Y:S04]  /*19060*/  LDGSTS.E [R71+0x6000], [R246.64], P5 ;  /* 0x06000000f6477fae */ /* 0x0003e8000a921848 */
[----:B------:R1:W-:Y:S04]  /*19070*/  LDGSTS.E [R71+0x7000], [R72.64], P5 ;  /* 0x0700000048477fae */ /* 0x0003e8000a921848 */
[----:B------:R1:W-:Y:S04]  /*19080*/  LDGSTS.E [R71+0x8000], [R80.64], P5 ;  /* 0x0800000050477fae */ /* 0x0003e8000a921848 */
[----:B----4-:R4:W-:Y:S04]  /*19090*/  LDGSTS.E [R71+0x9000], [R88.64], P5 ;  /* 0x0900000058477fae */ /* 0x0109e8000a921848 */
[----:B---3--:R3:W-:Y:S04]  /*190a0*/  LDGSTS.E [R71+0xa000], [R96.64], P5 ;  /* 0x0a00000060477fae */ /* 0x0087e8000a921848 */
[----:B------:R1:W-:Y:S04]  /*190b0*/  LDGSTS.E [R71+0xb000], [R104.64], P5 ;  /* 0x0b00000068477fae */ /* 0x0003e8000a921848 */
[----:B----4-:R-:W4:Y:S04]  /*190c0*/  LDL.64 R88, [R1+0x4b0] ;  /* 0x0004b00001587983 */ /* 0x010f280000100a00 */
[----:B---3--:R-:W3:Y:S04]  /*190d0*/  LDL.64 R96, [R1+0x470] ;  /* 0x0004700001607983 */ /* 0x008ee80000100a00 */
[----:B-1----:R-:W3:Y:S04]  /*190e0*/  LDL.64 R104, [R1+0x430] ;  /* 0x0004300001687983 */ /* 0x002ee80000100a00 */
[----:B------:R-:W4:Y:S04]  /*190f0*/  LDL.64 R80, [R1+0x4f0] ;  /* 0x0004f00001507983 */ /* 0x000f280000100a00 */
[----:B------:R-:W4:Y:S04]  /*19100*/  LDL.64 R190, [R1+0x348] ;  /* 0x0003480001be7983 */ /* 0x000f280000100a00 */
[----:B--2---:R-:W4:Y:S04]  /*19110*/  LDL.64 R198, [R1+0x300] ;  /* 0x0003000001c67983 */ /* 0x004f280000100a00 */
[----:B------:R-:W4:Y:S04]  /*19120*/  LDL.64 R206, [R1+0x2c0] ;  /* 0x0002c00001ce7983 */ /* 0x000f280000100a00 */
[----:B------:R-:W4:Y:S04]  /*19130*/  LDL.64 R222, [R1+0x280] ;  /* 0x0002800001de7983 */ /* 0x000f280000100a00 */
[----:B------:R-:W4:Y:S04]  /*19140*/  LDL.64 R230, [R1+0x240] ;  /* 0x0002400001e67983 */ /* 0x000f280000100a00 */
[----:B------:R-:W4:Y:S04]  /*19150*/  LDL.64 R238, [R1+0x200] ;  /* 0x0002000001ee7983 */ /* 0x000f280000100a00 */
[----:B------:R-:W4:Y:S04]  /*19160*/  LDL.64 R246, [R1+0x1c0] ;  /* 0x0001c00001f67983 */ /* 0x000f280000100a00 */
[----:B------:R-:W4:Y:S04]  /*19170*/  LDL.64 R72, [R1+0x180] ;  /* 0x0001800001487983 */ /* 0x000f280000100a00 */
[----:B------:R1:W-:Y:S04]  /*19180*/  LDGSTS.E [R71+0xc000], [R60.64], P5 ;  /* 0x0c0000003c477fae */ /* 0x0003e8000a921848 */
[----:B------:R1:W-:Y:S04]  /*19190*/  STL.64 [R1+0x17f0], R60 ;  /* 0x0017f03c01007387 */ /* 0x0003e80000100a00 */
[----:B------:R1:W-:Y:S04]  /*191a0*/  LDGSTS.E [R71+0xd000], [R44.64], P5 ;  /* 0x0d0000002c477fae */ /* 0x0003e8000a921848 */
[----:B------:R1:W-:Y:S04]  /*191b0*/  LDGSTS.E [R71+0xe000], [R28.64], P5 ;  /* 0x0e0000001c477fae */ /* 0x0003e8000a921848 */
[----:B-1----:R-:W4:Y:S04]  /*191c0*/  LDL.64 R60, [R1+0x5b0] ;  /* 0x0005b000013c7983 */ /* 0x002f280000100a00 */
[----:B------:R1:W-:Y:S04]  /*191d0*/  STL.64 [R1+0x17e8], R44 ;  /* 0x0017e82c01007387 */ /* 0x0003e80000100a00 */
[----:B------:R1:W-:Y:S04]  /*191e0*/  LDGSTS.E [R71+0xf000], [R12.64], P5 ;  /* 0x0f0000000c477fae */ /* 0x0003e8000a921848 */
[----:B-1----:R-:W4:Y:S04]  /*191f0*/  LDL.64 R44, [R1+0x570] ;  /* 0x00057000012c7983 */ /* 0x002f280000100a00 */
[----:B------:R1:W-:Y:S04]  /*19200*/  STL.64 [R1+0x17f8], R28 ;  /* 0x0017f81c01007387 */ /* 0x0003e80000100a00 */
[----:B-1----:R-:W4:Y:S04]  /*19210*/  LDL.LU.64 R28, [R1+0x140] ;  /* 0x00014000011c7983 */ /* 0x002f280000300a00 */
[----:B------:R1:W-:Y:S04]  /*19220*/  STL.64 [R1+0x1800], R12 ;  /* 0x0018000c01007387 */ /* 0x0003e80000100a00 */
[----:B-1----:R-:W4:Y:S04]  /*19230*/  LDL.64 R12, [R1+0x530] ;  /* 0x00053000010c7983 */ /* 0x002f280000100a00 */
[----:B---3--:R1:W-:Y:S04]  /*19240*/  LDGSTS.E [R71+0x10000], [R104.64], P5 ;  /* 0x1000000068477fae */ /* 0x0083e8000a921848 */
[----:B------:R3:W-:Y:S04]  /*19250*/  LDGSTS.E [R71+0x11000], [R96.64], P5 ;  /* 0x1100000060477fae */ /* 0x0007e8000a921848 */
[----:B----4-:R4:W-:Y:S04]  /*19260*/  LDGSTS.E [R71+0x12000], [R88.64], P5 ;  /* 0x1200000058477fae */ /* 0x0109e8000a921848 */
[----:B------:R4:W-:Y:S04]  /*19270*/  LDGSTS.E [R71+0x13000], [R80.64], P5 ;  /* 0x1300000050477fae */ /* 0x0009e8000a921848 */
[----:B-1----:R-:W2:Y:S04]  /*19280*/  LDL.LU.64 R104, [R1+0x19f8] ;  /* 0x0019f80001687983 */ /* 0x002ea80000300a00 */
[----:B---3--:R-:W3:Y:S04]  /*19290*/  LDL.LU.64 R96, [R1+0x19f0] ;  /* 0x0019f00001607983 */ /* 0x008ee80000300a00 */
[----:B----4-:R-:W3:Y:S04]  /*192a0*/  LDL.LU.64 R88, [R1+0x19e8] ;  /* 0x0019e80001587983 */ /* 0x010ee80000300a00 */
[----:B------:R-:W2:Y:S04]  /*192b0*/  LDL.LU.64 R80, [R1+0x19e0] ;  /* 0x0019e00001507983 */ /* 0x000ea80000300a00 */
        /* <DEDUP_REMOVED lines=22> */
[----:B-1----:R-:W2:Y:S04]  /*19420*/  LDL.LU.64 R60, [R1+0x138] ;  /* 0x00013800013c7983 */ /* 0x002ea80000300a00 */
[----:B------:R1:W-:Y:S04]  /*19430*/  LDGSTS.E [R86+0xa200], [R72.64], P5 ;  /* 0x0a20000048567fae */ /* 0x0003e8000a921848 */
[----:B------:R-:W2:Y:S04]  /*19440*/  LDL.64 R246, [R1+0x478] ;  /* 0x0004780001f67983 */ /* 0x000ea80000100a00 */
[----:B------:R-:W2:Y:S04]  /*19450*/  LDL.64 R238, [R1+0x4b8] ;  /* 0x0004b80001ee7983 */ /* 0x000ea80000100a00 */
[----:B-1----:R-:W2:Y:S04]  /*19460*/  LDL.64 R72, [R1+0x438] ;  /* 0x0004380001487983 */ /* 0x002ea80000100a00 */
        /* <DEDUP_REMOVED lines=19> */
[----:B------:R1:W-:Y:S04]  /*195a0*/  LDGSTS.E [R86+0xb200], [R28.64], P5 ;  /* 0x0b2000001c567fae */ /* 0x0003e8000a921848 */
[----:B------:R1:W-:Y:S04]  /*195b0*/  STL.64 [R1+0x1818], R28 ;  /* 0x0018181c01007387 */ /* 0x0003e80000100a00 */
[----:B------:R1:W-:Y:S04]  /*195c0*/  LDGSTS.E [R86+0xc200], [R58.64], P5 ;  /* 0x0c2000003a567fae */ /* 0x0003e8000a921848 */
[----:B------:R1:W-:Y:S04]  /*195d0*/  LDGSTS.E [R86+0xd200], [R42.64], P5 ;  /* 0x0d2000002a567fae */ /* 0x0003e8000a921848 */
[----:B-1----:R-:W3:Y:S04]  /*195e0*/  LDL.64 R28, [R1+0x638] ;  /* 0x00063800011c7983 */ /* 0x002ee80000100a00 */
[----:B------:R1:W-:Y:S04]  /*195f0*/  STL.64 [R1+0x1808], R58 ;  /* 0x0018083a01007387 */ /* 0x0003e80000100a00 */
[----:B------:R1:W-:Y:S04]  /*19600*/  LDGSTS.E [R86+0xe200], [R26.64], P5 ;  /* 0x0e2000001a567fae */ /* 0x0003e8000a921848 */
[----:B------:R1:W-:Y:S04]  /*19610*/  LDGSTS.E [R86+0xf200], [R10.64], P5 ;  /* 0x0f2000000a567fae */ /* 0x0003e8000a921848 */
[----:B-1----:R-:W3:Y:S04]  /*19620*/  LDL.64 R58, [R1+0x5f8] ;  /* 0x0005f800013a7983 */ /* 0x002ee80000100a00 */
[----:B------:R1:W-:Y:S04]  /*19630*/  STL.64 [R1+0x1810], R42 ;  /* 0x0018102a01007387 */ /* 0x0003e80000100a00 */
[----:B-1----:R-:W3:Y:S04]  /*19640*/  LDL.64 R42, [R1+0x5b8] ;  /* 0x0005b800012a7983 */ /* 0x002ee80000100a00 */
[----:B------:R1:W-:Y:S04]  /*19650*/  STL.64 [R1+0x1820], R26 ;  /* 0x0018201a01007387 */ /* 0x0003e80000100a00 */
[----:B-1----:R-:W3:Y:S04]  /*19660*/  LDL.64 R26, [R1+0x538] ;  /* 0x00053800011a7983 */ /* 0x002ee80000100a00 */
[----:B------:R1:W-:Y:S04]  /*19670*/  STL.64 [R1+0x1828], R10 ;  /* 0x0018280a01007387 */ /* 0x0003e80000100a00 */
[----:B-1----:R-:W3:Y:S04]  /*19680*/  LDL.LU.64 R10, [R1+0x178] ;  /* 0x00017800010a7983 */ /* 0x002ee80000300a00 */
[----:B--2---:R1:W-:Y:S04]  /*19690*/  LDGSTS.E [R86+0x10200], [R72.64], P5 ;  /* 0x1020000048567fae */ /* 0x0043e8000a921848 */
[----:B------:R2:W-:Y:S04]  /*196a0*/  LDGSTS.E [R86+0x11200], [R246.64], P5 ;  /* 0x11200000f6567fae */ /* 0x0005e8000a921848 */
[----:B------:R2:W-:Y:S04]  /*196b0*/  LDGSTS.E [R86+0x12200], [R238.64], P5 ;  /* 0x12200000ee567fae */ /* 0x0005e8000a921848 */
[----:B---3--:R3:W-:Y:S04]  /*196c0*/  LDGSTS.E [R86+0x13200], [R230.64], P5 ;  /* 0x13200000e6567fae */ /* 0x0087e8000a921848 */
[----:B-1----:R-:W4:Y:S04]  /*196d0*/  LDL.LU.64 R72, [R1+0x19d8] ;  /* 0x0019d80001487983 */ /* 0x002f280000300a00 */
[----:B--2---:R-:W2:Y:S04]  /*196e0*/  LDL.LU.64 R246, [R1+0x19d0] ;  /* 0x0019d00001f67983 */ /* 0x004ea80000300a00 */
[----:B------:R-:W2:Y:S04]  /*196f0*/  LDL.LU.64 R238, [R1+0x19c8] ;  /* 0x0019c80001ee7983 */ /* 0x000ea80000300a00 */
[----:B---3--:R-:W3:Y:S04]  /*19700*/  LDL.LU.64 R230, [R1+0x19c0] ;  /* 0x0019c00001e67983 */ /* 0x008ee80000300a00 */
[----:B------:R1:W-:Y:S04]  /*19710*/  LDGSTS.E [R86+0x14200], [R26.64], P5 ;  /* 0x142000001a567fae */ /* 0x0003e8000a921848 */
[----:B------:R1:W-:Y:S04]  /*19720*/  LDGSTS.E [R86+0x15200], [R134.64], P5 ;  /* 0x1520000086567fae */ /* 0x0003e8000a921848 */
[----:B------:R1:W-:Y:S04]  /*19730*/  LDGSTS.E [R86+0x16200], [R42.64], P5 ;  /* 0x162000002a567fae */ /* 0x0003e8000a921848 */
[----:B------:R1:W-:Y:S04]  /*19740*/  LDGSTS.E [R86+0x17200], [R58.64], P5 ;  /* 0x172000003a567fae */ /* 0x0003e8000a921848 */
[----:B-1----:R-:W1:Y:S04]  /*19750*/  S2R R135, SR_TID.X ;  /* 0x0000000000877919 */ /* 0x002e680000002100 */
[----:B------:R1:W-:Y:S04]  /*19760*/  LDGSTS.E [R86+0x18200], [R28.64], P5 ;  /* 0x182000001c567fae */ /* 0x0003e8000a921848 */
[----:B------:R1:W-:Y:S04]  /*19770*/  LDGSTS.E [R86+0x19200], [R12.64], P5 ;  /* 0x192000000c567fae */ /* 0x0003e8000a921848 */
[----:B------:R1:W-:Y:S04]  /*19780*/  LDGSTS.E [R86+0x1a200], [R44.64], P5 ;  /* 0x1a2000002c567fae */ /* 0x0003e8000a921848 */
[----:B------:R1:W-:Y:S04]  /*19790*/  LDGSTS.E [R86+0x1b200], [R94.64], P5 ;  /* 0x1b2000005e567fae */ /* 0x0003e8000a921848 */
[----:B------:R1:W-:Y:S02]  /*197a0*/  LDGSTS.E [R86+0x1c200], [R102.64], P5 ;  /* 0x1c20000066567fae */ /* 0x0003e4000a921848 */
[----:B-1----:R-:W-:-:S02]  /*197b0*/  LOP3.LUT R135, R135, 0x7f, RZ, 0xc0, !PT ;  /* 0x0000007f87877812 */ /* 0x002fc400078ec0ff */
[----:B------:R1:W-:Y:S03]  /*197c0*/  LDGSTS.E [R86+0x1d200], [R110.64], P5 ;  /* 0x1d2000006e567fae */ /* 0x0003e6000a921848 */
[----:B------:R-:W-:Y:S01]  /*197d0*/  IMAD.SHL.U32 R135, R135, 0x4, RZ ;  /* 0x0000000487877824 */ /* 0x000fe200078e00ff */
[----:B------:R1:W-:Y:S04]  /*197e0*/  LDGSTS.E [R86+0x1e200], [R118.64], P5 ;  /* 0x1e20000076567fae */ /* 0x0003e8000a921848 */
[----:B------:R-:W-:Y:S01]  /*197f0*/  LOP3.LUT R135, R135, 0x20, RZ, 0x3c, !PT ;  /* 0x0000002087877812 */ /* 0x000fe200078e3cff */
        /* <DEDUP_REMOVED lines=9> */
[----:B------:R-:W2:Y:S04]  /*19890*/  LDL.LU.64 R26, [R1+0x170] ;  /* 0x00017000011a7983 */ /* 0x000ea80000300a00 */
[----:B------:R1:W-:Y:S04]  /*198a0*/  LDGSTS.E [R135+0x8400], [R206.64], P5 ;  /* 0x08400000ce877fae */ /* 0x0003e8000a921848 */
[----:B------:R-:W2:Y:S04]  /*198b0*/  LDL.LU.64 R44, [R1+0x130] ;  /* 0x00013000012c7983 */ /* 0x000ea80000300a00 */
        /* <DEDUP_REMOVED lines=29> */
[----:B----4-:R-:W4:Y:S04]  /*19a90*/  LDL.64 R60, [R1+0x540] ;  /* 0x00054000013c7983 */ /* 0x010f280000100a00 */
[----:B------:R1:W-:Y:S04]  /*19aa0*/  STL.64 [R1+0x1838], R56 ;  /* 0x0018383801007387 */ /* 0x0003e80000100a00 */
[----:B------:R1:W-:Y:S04]  /*19ab0*/  LDGSTS.E [R135+0xf400], [R8.64], P5 ;  /* 0x0f40000008877fae */ /* 0x0003e8000a921848 */
[----:B-1----:R-:W3:Y:S04]  /*19ac0*/  LDL.64 R56, [R1+0x500] ;  /* 0x0005000001387983 */ /* 0x002ee80000100a00 */
[----:B------:R1:W-:Y:S04]  /*19ad0*/  STL.64 [R1+0x1840], R40 ;  /* 0x0018402801007387 */ /* 0x0003e80000100a00 */
[----:B-1----:R-:W3:Y:S04]  /*19ae0*/  LDL.64 R40, [R1+0x4c0] ;  /* 0x0004c00001287983 */ /* 0x002ee80000100a00 */
[----:B------:R1:W-:Y:S04]  /*19af0*/  STL.64 [R1+0x1850], R24 ;  /* 0x0018501801007387 */ /* 0x0003e80000100a00 */
[----:B-1----:R-:W3:Y:S04]  /*19b00*/  LDL.LU.64 R24, [R1+0x1b0] ;  /* 0x0001b00001187983 */ /* 0x002ee80000300a00 */
[----:B------:R1:W-:Y:S04]  /*19b10*/  STL.64 [R1+0x1858], R8 ;  /* 0x0018580801007387 */ /* 0x0003e80000100a00 */
[----:B-1----:R-:W3:Y:S04]  /*19b20*/  LDL.64 R8, [R1+0x480] ;  /* 0x0004800001087983 */ /* 0x002ee80000100a00 */
[----:B--2---:R1:W-:Y:S04]  /*19b30*/  LDGSTS.E [R135+0x10400], [R222.64], P5 ;  /* 0x10400000de877fae */ /* 0x0043e8000a921848 */
[----:B-1----:R-:W2:Y:S04]  /*19b40*/  LDL.LU.64 R222, [R1+0x19b8] ;  /* 0x0019b80001de7983 */ /* 0x002ea80000300a00 */
[----:B---3--:R1:W-:Y:S04]  /*19b50*/  LDGSTS.E [R135+0x11400], [R8.64], P5 ;  /* 0x1140000008877fae */ /* 0x0083e8000a921848 */
[----:B------:R3:W-:Y:S04]  /*19b60*/  LDGSTS.E [R135+0x12400], [R40.64], P5 ;  /* 0x1240000028877fae */ /* 0x0007e8000a921848 */
[----:B------:R1:W-:Y:S04]  /*19b70*/  LDGSTS.E [R135+0x13400], [R56.64], P5 ;  /* 0x1340000038877fae */ /* 0x0003e8000a921848 */
[----:B----4-:R4:W-:Y:S04]  /*19b80*/  LDGSTS.E [R135+0x14400], [R60.64], P5 ;  /* 0x144000003c877fae */ /* 0x0109e8000a921848 */
[----:B------:R1:W-:Y:S04]  /*19b90*/  LDGSTS.E [R135+0x15400], [R10.64], P5 ;  /* 0x154000000a877fae */ /* 0x0003e8000a921848 */
[----:B------:R1:W-:Y:S04]  /*19ba0*/  LDGSTS.E [R135+0x16400], [R42.64], P5 ;  /* 0x164000002a877fae */ /* 0x0003e8000a921848 */
[----:B------:R3:W-:Y:S04]  /*19bb0*/  LDGSTS.E [R135+0x17400], [R58.64], P5 ;  /* 0x174000003a877fae */ /* 0x0007e8000a921848 */
[----:B------:R3:W-:Y:S04]  /*19bc0*/  LDGSTS.E [R135+0x18400], [R28.64], P5 ;  /* 0x184000001c877fae */ /* 0x0007e8000a921848 */
[----:B-1----:R-:W2:Y:S04]  /*19bd0*/  LDL.LU.64 R10, [R1+0x1a8] ;  /* 0x0001a800010a7983 */ /* 0x002ea80000300a00 */
[----:B------:R1:W-:Y:S04]  /*19be0*/  LDGSTS.E [R135+0x19400], [R12.64], P5 ;  /* 0x194000000c877fae */ /* 0x0003e8000a921848 */
[----:B---3--:R-:W3:Y:S04]  /*19bf0*/  LDL.LU.64 R28, [R1+0x168] ;  /* 0x00016800011c7983 */ /* 0x008ee80000300a00 */
[----:B------:R-:W2:Y:S04]  /*19c00*/  LDL.64 R8, [R1+0x448] ;  /* 0x0004480001087983 */ /* 0x000ea80000100a00 */
[----:B------:R-:W3:Y:S04]  /*19c10*/  LDL.64 R40, [R1+0x488] ;  /* 0x0004880001287983 */ /* 0x000ee80000100a00 */
[----:B------:R-:W3:Y:S04]  /*19c20*/  LDL.64 R56, [R1+0x4c8] ;  /* 0x0004c80001387983 */ /* 0x000ee80000100a00 */
[----:B----4-:R-:W4:Y:S04]  /*19c30*/  LDL.64 R60, [R1+0x508] ;  /* 0x00050800013c7983 */ /* 0x010f280000100a00 */
[----:B------:R-:W4:Y:S04]  /*19c40*/  LDL.64 R42, [R1+0x548] ;  /* 0x00054800012a7983 */ /* 0x000f280000100a00 */
[----:B------:R-:W4:Y:S04]  /*19c50*/  LDL.64 R58, [R1+0x588] ;  /* 0x00058800013a7983 */ /* 0x000f280000100a00 */
[----:B------:R1:W-:Y:S04]  /*19c60*/  LDGSTS.E [R135+0x1a400], [R86.64], P5 ;  /* 0x1a40000056877fae */ /* 0x0003e8000a921848 */
[----:B-1----:R-:W4:Y:S04]  /*19c70*/  LDL.64 R12, [R1+0x5c8] ;  /* 0x0005c800010c7983 */ /* 0x002f280000100a00 */
[----:B------:R1:W-:Y:S04]  /*19c80*/  LDGSTS.E [R135+0x1b400], [R94.64], P5 ;  /* 0x1b4000005e877fae */ /* 0x0003e8000a921848 */
        /* <DEDUP_REMOVED lines=11> */
[----:B------:R-:W4:Y:S04]  /*19d40*/  LDL.64 R134, [R1+0x788] ;  /* 0x0007880001867983 */ /* 0x000f280000100a00 */
        /* <DEDUP_REMOVED lines=18> */
[----:B------:R-:W-:Y:S04]  /*19e70*/  STL.64 [R1+0x1868], R24 ;  /* 0x0018681801007387 */ /* 0x000fe80000100a00 */
[----:B------:R1:W-:Y:S04]  /*19e80*/  LDGSTS.E [R79+0xa600], [R26.64], P5 ;  /* 0x0a6000001a4f7fae */ /* 0x0003e8000a921848 */
[----:B------:R-:W-:Y:S04]  /*19e90*/  STL.64 [R1+0x1860], R26 ;  /* 0x0018601a01007387 */ /* 0x000fe80000100a00 */
[----:B------:R1:W-:Y:S04]  /*19ea0*/  LDGSTS.E [R79+0xb600], [R44.64], P5 ;  /* 0x0b6000002c4f7fae */ /* 0x0003e8000a921848 */
[----:B------:R1:W-:Y:S04]  /*19eb0*/  STL.64 [R1+0x1870], R44 ;  /* 0x0018702c01007387 */ /* 0x0003e80000100a00 */
[----:B------:R2:W-:Y:S04]  /*19ec0*/  LDGSTS.E [R79+0xc600], [R54.64], P5 ;  /* 0x0c600000364f7fae */ /* 0x0005e8000a921848 */
[----:B------:R2:W-:Y:S04]  /*19ed0*/  LDGSTS.E [R79+0xd600], [R38.64], P5 ;  /* 0x0d600000264f7fae */ /* 0x0005e8000a921848 */
[----:B-1----:R-:W4:Y:S04]  /*19ee0*/  LDL.LU.64 R44, [R1+0x1e8] ;  /* 0x0001e800012c7983 */ /* 0x002f280000300a00 */
[----:B------:R-:W-:Y:S04]  /*19ef0*/  STL.64 [R1+0x1878], R54 ;  /* 0x0018783601007387 */ /* 0x000fe80000100a00 */
[----:B------:R-:W-:Y:S04]  /*19f00*/  STL.64 [R1+0x1880], R38 ;  /* 0x0018802601007387 */ /* 0x000fe80000100a00 */
[----:B------:R1:W-:Y:S04]  /*19f10*/  LDGSTS.E [R79+0xe600], [R22.64], P5 ;  /* 0x0e600000164f7fae */ /* 0x0003e8000a921848 */
[----:B------:R-:W-:Y:S04]  /*19f20*/  STL.64 [R1+0x1888], R22 ;  /* 0x0018881601007387 */ /* 0x000fe80000100a00 */
[----:B------:R1:W-:Y:S04]  /*19f30*/  LDGSTS.E [R79+0xf600], [R6.64], P5 ;  /* 0x0f600000064f7fae */ /* 0x0003e8000a921848 */
[----:B------:R1:W-:Y:S04]  /*19f40*/  STL.64 [R1+0x1890], R6 ;  /* 0x0018900601007387 */ /* 0x0003e80000100a00 */
[----:B-1----:R-:W4:Y:S04]  /*19f50*/  LDL.LU.64 R6, [R1+0x228] ;  /* 0x0002280001067983 */ /* 0x002f280000300a00 */
[----:B------:R-:W4:Y:S04]  /*19f60*/  LDL.LU.64 R22, [R1+0x220] ;  /* 0x0002200001167983 */ /* 0x000f280000300a00 */
[----:B------:R-:W4:Y:S01]  /*19f70*/  LDL.LU.64 R24, [R1+0x1e0] ;  /* 0x0001e00001187983 */ /* 0x000f220000300a00 */
[----:B------:R-:W-:-:S05]  /*19f80*/  IMAD.SHL.U32 R214, R214, 0x4, RZ ;  /* 0x00000004d6d67824 */ /* 0x000fca00078e00ff */
[----:B------:R-:W-:Y:S01]  /*19f90*/  LOP3.LUT R214, R214, 0x40, RZ, 0x3c, !PT ;  /* 0x00000040d6d67812 */ /* 0x000fe200078e3cff */
[----:B--2---:R1:W-:Y:S04]  /*19fa0*/  LDGSTS.E [R79+0x10600], [R8.64], P5 ;  /* 0x10600000084f7fae */ /* 0x0043e8000a921848 */
[----:B---3--:R2:W-:Y:S04]  /*19fb0*/  LDGSTS.E [R79+0x11600], [R40.64], P5 ;  /* 0x11600000284f7fae */ /* 0x0085e8000a921848 */
[----:B------:R3:W-:Y:S04]  /*19fc0*/  LDGSTS.E [R79+0x12600], [R56.64], P5 ;  /* 0x12600000384f7fae */ /* 0x0007e8000a921848 */
[----:B----4-:R4:W-:Y:S04]  /*19fd0*/  LDGSTS.E [R79+0x13600], [R60.64], P5 ;  /* 0x136000003c4f7fae */ /* 0x0109e8000a921848 */
[----:B------:R1:W-:Y:S04]  /*19fe0*/  LDGSTS.E [R79+0x14600], [R42.64], P5 ;  /* 0x146000002a4f7fae */ /* 0x0003e8000a921848 */
[----:B--2---:R-:W2:Y:S04]  /*19ff0*/  LDL.LU.64 R40, [R1+0x1a0] ;  /* 0x0001a00001287983 */ /* 0x004ea80000300a00 */
[----:B------:R4:W-:Y:S04]  /*1a000*/  LDGSTS.E [R79+0x15600], [R58.64], P5 ;  /* 0x156000003a4f7fae */ /* 0x0009e8000a921848 */
[----:B-1----:R-:W2:Y:S04]  /*1a010*/  LDL.LU.64 R42, [R1+0x160] ;  /* 0x00016000012a7983 */ /* 0x002ea80000300a00 */
[----:B---3--:R-:W3:Y:S04]  /*1a020*/  LDL.64 R56, [R1+0x450] ;  /* 0x0004500001387983 */ /* 0x008ee80000100a00 */
[----:B----4-:R-:W4:Y:S04]  /*1a030*/  LDL.64 R60, [R1+0x490] ;  /* 0x00049000013c7983 */ /* 0x010f280000100a00 */
[----:B------:R1:W-:Y:S04]  /*1a040*/  LDGSTS.E [R79+0x16600], [R12.64], P5 ;  /* 0x166000000c4f7fae */ /* 0x0003e8000a921848 */
[----:B------:R-:W2:Y:S04]  /*1a050*/  LDL.64 R58, [R1+0x4d0] ;  /* 0x0004d000013a7983 */ /* 0x000ea80000100a00 */
[----:B------:R1:W-:Y:S04]  /*1a060*/  LDGSTS.E [R79+0x17600], [R86.64], P5 ;  /* 0x17600000564f7fae */ /* 0x0003e8000a921848 */
[----:B-1----:R-:W2:Y:S04]  /*1a070*/  LDL.64 R12, [R1+0x510] ;  /* 0x00051000010c7983 */ /* 0x002ea80000100a00 */
        /* <DEDUP_REMOVED lines=30> */
[----:B-1----:R-:W2:Y:S04]  /*1a260*/  LDL.64 R206, [R1+0x328] ;  /* 0x0003280001ce7983 */ /* 0x002ea80000100a00 */
[----:B------:R1:W-:Y:S04]  /*1a270*/  LDGSTS.E [R214+0x7800], [R6.64], P5 ;  /* 0x0780000006d67fae */ /* 0x0003e8000a921848 */
[----:B------:R-:W-:Y:S04]  /*1a280*/  STL.64 [R1+0x18a0], R6 ;  /* 0x0018a00601007387 */ /* 0x000fe80000100a00 */
[----:B------:R1:W-:Y:S04]  /*1a290*/  LDGSTS.E [R214+0x8800], [R44.64], P5 ;  /* 0x088000002cd67fae */ /* 0x0003e8000a921848 */
[----:B------:R-:W-:Y:S04]  /*1a2a0*/  STL.64 [R1+0x1898], R44 ;  /* 0x0018982c01007387 */ /* 0x000fe80000100a00 */
[----:B------:R1:W-:Y:S04]  /*1a2b0*/  LDGSTS.E [R214+0x9800], [R10.64], P5 ;  /* 0x098000000ad67fae */ /* 0x0003e8000a921848 */
[----:B------:R1:W-:Y:S04]  /*1a2c0*/  STL.64 [R1+0x18a8], R10 ;  /* 0x0018a80a01007387 */ /* 0x0003e80000100a00 */
[----:B------:R2:W-:Y:S04]  /*1a2d0*/  LDGSTS.E [R214+0xa800], [R28.64], P5 ;  /* 0x0a8000001cd67fae */ /* 0x0005e8000a921848 */
[----:B------:R1:W-:Y:S04]  /*1a2e0*/  LDGSTS.E [R214+0xb800], [R68.64], P5 ;  /* 0x0b80000044d67fae */ /* 0x0003e8000a921848 */
[----:B-1----:R-:W2:Y:S04]  /*1a2f0*/  LDL.LU.64 R10, [R1+0x260] ;  /* 0x00026000010a7983 */ /* 0x002ea80000300a00 */
[----:B------:R-:W-:Y:S04]  /*1a300*/  STL.64 [R1+0x18b0], R28 ;  /* 0x0018b01c01007387 */ /* 0x000fe80000100a00 */
        /* <DEDUP_REMOVED lines=10> */
[----:B-1----:R-:W2:Y:S04]  /*1a3b0*/  LDL.LU.64 R4, [R1+0x2e0] ;  /* 0x0002e00001047983 */ /* 0x002ea80000300a00 */
[----:B------:R-:W2:Y:S04]  /*1a3c0*/  LDL.LU.64 R20, [R1+0x2d8] ;  /* 0x0002d80001147983 */ /* 0x000ea80000300a00 */
[----:B------:R-:W2:Y:S04]  /*1a3d0*/  LDL.LU.64 R68, [R1+0x298] ;  /* 0x0002980001447983 */ /* 0x000ea80000300a00 */
[----:B------:R-:W2:Y:S04]  /*1a3e0*/  LDL.LU.64 R6, [R1+0x258] ;  /* 0x0002580001067983 */ /* 0x000ea80000300a00 */
[----:B------:R-:W2:Y:S04]  /*1a3f0*/  LDL.LU.64 R38, [R1+0x218] ;  /* 0x0002180001267983 */ /* 0x000ea80000300a00 */
[----:B------:R-:W2:Y:S04]  /*1a400*/  LDL.LU.64 R26, [R1+0x1d8] ;  /* 0x0001d800011a7983 */ /* 0x000ea80000300a00 */
[----:B---3--:R1:W-:Y:S04]  /*1a410*/  LDGSTS.E [R214+0x10800], [R56.64], P5 ;  /* 0x1080000038d67fae */ /* 0x0083e8000a921848 */
[----:B----4-:R3:W-:Y:S04]  /*1a420*/  LDGSTS.E [R214+0x11800], [R60.64], P5 ;  /* 0x118000003cd67fae */ /* 0x0107e8000a921848 */
[----:B--2---:R2:W-:Y:S04]  /*1a430*/  LDGSTS.E [R214+0x12800], [R58.64], P5 ;  /* 0x128000003ad67fae */ /* 0x0045e8000a921848 */
[----:B-1----:R-:W3:Y:S04]  /*1a440*/  LDL.LU.64 R56, [R1+0x198] ;  /* 0x0001980001387983 */ /* 0x002ee80000300a00 */
[----:B------:R3:W-:Y:S04]  /*1a450*/  LDGSTS.E [R214+0x13800], [R12.64], P5 ;  /* 0x138000000cd67fae */ /* 0x0007e8000a921848 */
[----:B--2---:R-:W2:Y:S04]  /*1a460*/  LDL.LU.64 R58, [R1+0x158] ;  /* 0x00015800013a7983 */ /* 0x004ea80000300a00 */
[----:B------:R1:W-:Y:S04]  /*1a470*/  LDGSTS.E [R214+0x14800], [R86.64], P5 ;  /* 0x1480000056d67fae */ /* 0x0003e8000a921848 */
[----:B------:R3:W-:Y:S04]  /*1a480*/  LDGSTS.E [R214+0x15800], [R94.64], P5 ;  /* 0x158000005ed67fae */ /* 0x0007e8000a921848 */
[----:B-1----:R-:W2:Y:S04]  /*1a490*/  LDL.64 R86, [R1+0x458] ;  /* 0x0004580001567983 */ /* 0x002ea80000100a00 */
[----:B------:R1:W-:Y:S04]  /*1a4a0*/  LDGSTS.E [R214+0x16800], [R102.64], P5 ;  /* 0x1680000066d67fae */ /* 0x0003e8000a921848 */
[----:B---3--:R-:W3:Y:S04]  /*1a4b0*/  LDL.64 R94, [R1+0x498] ;  /* 0x00049800015e7983 */ /* 0x008ee80000100a00 */
[----:B------:R1:W-:Y:S04]  /*1a4c0*/  LDGSTS.E [R214+0x17800], [R110.64], P5 ;  /* 0x178000006ed67fae */ /* 0x0003e8000a921848 */
[----:B-1----:R-:W2:Y:S04]  /*1a4d0*/  LDL.64 R102, [R1+0x4d8] ;  /* 0x0004d80001667983 */ /* 0x002ea80000100a00 */
[----:B------:R1:W-:Y:S04]  /*1a4e0*/  LDGSTS.E [R214+0x18800], [R118.64], P5 ;  /* 0x1880000076d67fae */ /* 0x0003e8000a921848 */
[----:B------:R-:W2:Y:S04]  /*1a4f0*/  LDL.64 R110, [R1+0x518] ;  /* 0x00051800016e7983 */ /* 0x000ea80000100a00 */
[----:B------:R1:W-:Y:S04]  /*1a500*/  LDGSTS.E [R214+0x19800], [R126.64], P5 ;  /* 0x198000007ed67fae */ /* 0x0003e8000a921848 */
[----:B-1----:R-:W3:Y:S04]  /*1a510*/  LDL.64 R118, [R1+0x558] ;  /* 0x0005580001767983 */ /* 0x002ee80000100a00 */
[----:B------:R1:W-:Y:S04]  /*1a520*/  LDGSTS.E [R214+0x1a800], [R134.64], P5 ;  /* 0x1a80000086d67fae */ /* 0x0003e8000a921848 */
[----:B------:R-:W3:Y:S04]  /*1a530*/  LDL.64 R126, [R1+0x598] ;  /* 0x00059800017e7983 */ /* 0x000ee80000100a00 */
        /* <DEDUP_REMOVED lines=18> */
[----:B------:R-:W3:Y:S04]  /*1a660*/  LDL.64 R206, [R1+0x820] ;  /* 0x0008200001ce7983 */ /* 0x000ee80000100a00 */
[----:B------:R1:W-:Y:S04]  /*1a670*/  LDGSTS.E [R78+0x4a00], [R4.64], P5 ;  /* 0x04a00000044e7fae */ /* 0x0003e8000a921848 */
[----:B------:R1:W-:Y:S04]  /*1a680*/  LDGSTS.E [R78+0x5a00], [R52.64], P5 ;  /* 0x05a00000344e7fae */ /* 0x0003e8000a921848 */
        /* <DEDUP_REMOVED lines=20> */
[----:B--2---:R1:W-:Y:S04]  /*1a7d0*/  LDGSTS.E [R78+0x10a00], [R86.64], P5 ;  /* 0x10a00000564e7fae */ /* 0x0043e8000a921848 */
[----:B------:R2:W-:Y:S04]  /*1a7e0*/  STL.64 [R1+0x1918], R66 ;  /* 0x0019184201007387 */ /* 0x0005e80000100a00 */
[----:B---3--:R3:W-:Y:S04]  /*1a7f0*/  LDGSTS.E [R78+0x11a00], [R94.64], P5 ;  /* 0x11a000005e4e7fae */ /* 0x0087e8000a921848 */
[----:B------:R3:W-:Y:S04]  /*1a800*/  LDGSTS.E [R78+0x12a00], [R102.64], P5 ;  /* 0x12a00000664e7fae */ /* 0x0007e8000a921848 */
[----:B--2---:R-:W2:Y:S04]  /*1a810*/  LDL.LU.64 R66, [R1+0x3e8] ;  /* 0x0003e80001427983 */ /* 0x004ea80000300a00 */
[----:B------:R3:W-:Y:S04]  /*1a820*/  LDGSTS.E [R78+0x13a00], [R110.64], P5 ;  /* 0x13a000006e4e7fae */ /* 0x0007e8000a921848 */
[----:B------:R3:W-:Y:S04]  /*1a830*/  LDGSTS.E [R78+0x14a00], [R118.64], P5 ;  /* 0x14a00000764e7fae */ /* 0x0007e8000a921848 */
[----:B------:R3:W-:Y:S04]  /*1a840*/  LDGSTS.E [R78+0x15a00], [R126.64], P5 ;  /* 0x15a000007e4e7fae */ /* 0x0007e8000a921848 */
[----:B------:R3:W-:Y:S04]  /*1a850*/  LDGSTS.E [R78+0x16a00], [R134.64], P5 ;  /* 0x16a00000864e7fae */ /* 0x0007e8000a921848 */
[----:B------:R3:W-:Y:S04]  /*1a860*/  LDGSTS.E [R78+0x17a00], [R142.64], P5 ;  /* 0x17a000008e4e7fae */ /* 0x0007e8000a921848 */
[----:B------:R3:W-:Y:S04]  /*1a870*/  LDGSTS.E [R78+0x18a00], [R150.64], P5 ;  /* 0x18a00000964e7fae */ /* 0x0007e8000a921848 */
[----:B------:R-:W4:Y:S04]  /*1a880*/  LDL.LU.64 R42, [R1+0x3e0] ;  /* 0x0003e000012a7983 */ /* 0x000f280000300a00 */
        /* <DEDUP_REMOVED lines=14> */
[----:B-1----:R-:W4:Y:S01]  /*1a970*/  LDL.64 R86, [R1+0x4a0] ;  /* 0x0004a00001567983 */ /* 0x002f220000100a00 */
[----:B---3--:R-:W-:-:S03]  /*1a980*/  LOP3.LUT R207, R215, 0x60, RZ, 0x3c, !PT ;  /* 0x00000060d7cf7812 */ /* 0x008fc600078e3cff */
        /* <DEDUP_REMOVED lines=16> */
[----:B------:R-:W3:Y:S04]  /*1aa90*/  LDL.LU.64 R8, [R1+0x1d0] ;  /* 0x0001d00001087983 */ /* 0x000ee80000300a00 */
[----:B------:R-:W3:Y:S04]  /*1aaa0*/  LDL.LU.64 R60, [R1+0x190] ;  /* 0x00019000013c7983 */ /* 0x000ee80000300a00 */
[----:B------:R-:W3:Y:S04]  /*1aab0*/  LDL.LU.64 R12, [R1+0x150] ;  /* 0x00015000010c7983 */ /* 0x000ee80000300a00 */
[----:B--2---:R1:W-:Y:S04]  /*1aac0*/  LDGSTS.E [R207+0xc00], [R66.64], P5 ;  /* 0x00c0000042cf7fae */ /* 0x0043e8000a921848 */
[----:B----4-:R1:W-:Y:S04]  /*1aad0*/  LDGSTS.E [R207+0x1c00], [R40.64], P5 ;  /* 0x01c0000028cf7fae */ /* 0x0103e8000a921848 */
        /* <DEDUP_REMOVED lines=13> */
[----:B---3--:R2:W-:Y:S04]  /*1abb0*/  LDGSTS.E [R207+0xfc00], [R214.64], P5 ;  /* 0x0fc00000d6cf7fae */ /* 0x0085e8000a921848 */
[----:B------:R1:W-:Y:S04]  /*1abc0*/  LDGSTS.E [R207+0x10c00], [R78.64], P5 ;  /* 0x10c000004ecf7fae */ /* 0x0003e8000a921848 */
[----:B------:R1:W-:Y:S04]  /*1abd0*/  LDGSTS.E [R207+0x11c00], [R86.64], P5 ;  /* 0x11c0000056cf7fae */ /* 0x0003e8000a921848 */
[----:B------:R1:W-:Y:S04]  /*1abe0*/  LDGSTS.E [R207+0x12c00], [R94.64], P5 ;  /* 0x12c000005ecf7fae */ /* 0x0003e8000a921848 */
[----:B------:R1:W-:Y:S04]  /*1abf0*/  LDGSTS.E [R207+0x13c00], [R102.64], P5 ;  /* 0x13c0000066cf7fae */ /* 0x0003e8000a921848 */
[----:B------:R1:W-:Y:S04]  /*1ac00*/  LDGSTS.E [R207+0x14c00], [R110.64], P5 ;  /* 0x14c000006ecf7fae */ /* 0x0003e8000a921848 */
[----:B------:R1:W-:Y:S04]  /*1ac10*/  LDGSTS.E [R207+0x15c00], [R118.64], P5 ;  /* 0x15c0000076cf7fae */ /* 0x0003e8000a921848 */
[----:B------:R1:W-:Y:S04]  /*1ac20*/  LDGSTS.E [R207+0x16c00], [R126.64], P5 ;  /* 0x16c000007ecf7fae */ /* 0x0003e8000a921848 */
[----:B--2---:R-:W2:Y:S04]  /*1ac30*/  LDL.LU.64 R214, [R1+0x19b0] ;  /* 0x0019b00001d67983 */ /* 0x004ea80000300a00 */
[----:B------:R3:W-:Y:S04]  /*1ac40*/  LDGSTS.E [R207+0x17c00], [R134.64], P5 ;  /* 0x17c0000086cf7fae */ /* 0x0007e8000a921848 */
[----:B------:R1:W-:Y:S04]  /*1ac50*/  LDGSTS.E [R207+0x18c00], [R142.64], P5 ;  /* 0x18c000008ecf7fae */ /* 0x0003e8000a921848 */
[----:B------:R1:W-:Y:S04]  /*1ac60*/  LDGSTS.E [R207+0x19c00], [R150.64], P5 ;  /* 0x19c0000096cf7fae */ /* 0x0003e8000a921848 */
[----:B---3--:R-:W3:Y:S04]  /*1ac70*/  LDL.64 R134, [R1+0x428] ;  /* 0x0004280001867983 */ /* 0x008ee80000100a00 */
[----:B------:R1:W-:Y:S04]  /*1ac80*/  LDGSTS.E [R207+0x1ac00], [R158.64], P5 ;  /* 0x1ac000009ecf7fae */ /* 0x0003e8000a921848 */
[----:B------:R1:W-:Y:S04]  /*1ac90*/  LDGSTS.E [R207+0x1bc00], [R166.64], P5 ;  /* 0x1bc00000a6cf7fae */ /* 0x0003e8000a921848 */
[----:B------:R1:W-:Y:S04]  /*1aca0*/  LDGSTS.E [R207+0x1cc00], [R174.64], P5 ;  /* 0x1cc00000aecf7fae */ /* 0x0003e8000a921848 */
[----:B------:R4:W-:Y:S04]  /*1acb0*/  LDGSTS.E [R207+0x1dc00], [R182.64], P5 ;  /* 0x1dc00000b6cf7fae */ /* 0x0009e8000a921848 */
[----:B------:R1:W-:Y:S04]  /*1acc0*/  LDGSTS.E [R207+0x1ec00], [R190.64], P5 ;  /* 0x1ec00000becf7fae */ /* 0x0003e8000a921848 */
[----:B------:R1:W-:Y:S04]  /*1acd0*/  LDGSTS.E [R207+0x1fc00], [R198.64], P5 ;  /* 0x1fc00000c6cf7fae */ /* 0x0003e8000a921848 */
[----:B----4-:R-:W4:Y:S04]  /*1ace0*/  LDL.64 R182, [R1+0x528] ;  /* 0x0005280001b67983 */ /* 0x010f280000100a00 */
[----:B-1----:R-:W2:Y:S04]  /*1acf0*/  LDL.64 R190, [R1+0x4e8] ;  /* 0x0004e80001be7983 */ /* 0x002ea80000100a00 */
[----:B------:R-:W2:Y:S04]  /*1ad00*/  LDL.64 R206, [R1+0x468] ;  /* 0x0004680001ce7983 */ /* 0x000ea80000100a00 */
[----:B------:R-:W4:Y:S04]  /*1ad10*/  LDL.64 R198, [R1+0x4a8] ;  /* 0x0004a80001c67983 */ /* 0x000f280000100a00 */
        /* <DEDUP_REMOVED lines=28> */
[----:B---3--:R-:W3:Y:S04]  /*1aee0*/  LDL.LU.64 R134, [R1+0x110] ;  /* 0x0001100001867983 */ /* 0x008ee80000300a00 */
        /* <DEDUP_REMOVED lines=14> */
[----:B----4-:R-:W2:Y:S04]  /*1afd0*/  LDL.LU.64 R198, [R1+0x19a0] ;  /* 0x0019a00001c67983 */ /* 0x010ea80000300a00 */
[----:B------:R1:W-:Y:S04]  /*1afe0*/  LDGSTS.E [R70+0x1de00], [R94.64], P5 ;  /* 0x1de000005e467fae */ /* 0x0003e8000a921848 */
[----:B-1----:R-:W2:Y:S04]  /*1aff0*/  LDL.LU.64 R190, [R1+0x1998] ;  /* 0x0019980001be7983 */ /* 0x002ea80000300a00 */
[----:B------:R1:W-:Y:S04]  /*1b000*/  LDGSTS.E [R70+0x1ee00], [R102.64], P5 ;  /* 0x1ee0000066467fae */ /* 0x0003e8000a921848 */
[----:B------:R-:W2:Y:S04]  /*1b010*/  LDL.LU.64 R182, [R1+0x1990] ;  /* 0x0019900001b67983 */ /* 0x000ea80000300a00 */
[----:B------:R1:W-:Y:S04]  /*1b020*/  LDGSTS.E [R70+0x1fe00], [R142.64], P5 ;  /* 0x1fe000008e467fae */ /* 0x0003e8000a921848 */
[----:B------:R-:W2:Y:S04]  /*1b030*/  LDL.LU.64 R174, [R1+0x1988] ;  /* 0x0019880001ae7983 */ /* 0x000ea80000300a00 */
[----:B------:R-:W0:Y:S04]  /*1b040*/  LDGDEPBAR ;  /* 0x00000000000079af */ /* 0x000e280000000000 */
[----:B------:R-:W2:Y:S01]  /*1b050*/  LDL.LU.64 R166, [R1+0x1980] ;  /* 0x0019800001a67983 */ /* 0x000ea20000300a00 */
[----:B-1----:R-:W-:-:S03]  /*1b060*/  IMAD.MOV.U32 R143, RZ, RZ, c[0x0][0x188] ;  /* 0x00006200ff8f7624 */ /* 0x002fc600078e00ff */
[----:B------:R-:W2:Y:S04]  /*1b070*/  LDL.LU.64 R158, [R1+0x1978] ;  /* 0x00197800019e7983 */ /* 0x000ea80000300a00 */
[----:B------:R-:W1:Y:S04]  /*1b080*/  S2R R70, SR_TID.X ;  /* 0x0000000000467919 */ /* 0x000e680000002100 */
[----:B------:R-:W2:Y:S04]  /*1b090*/  LDL.LU.64 R150, [R1+0x1970] ;  /* 0x0019700001967983 */ /* 0x000ea80000300a00 */
[----:B------:R-:W2:Y:S01]  /*1b0a0*/  LDL.LU.64 R126, [R1+0xf0] ;  /* 0x0000f000017e7983 */ /* 0x000ea20000300a00 */
[----:B------:R-:W-:-:S03]  /*1b0b0*/  SHF.L.U32 R143, R143, 0x7, RZ ;  /* 0x000000078f8f7819 */ /* 0x000fc600000006ff */
[----:B------:R-:W2:Y:S01]  /*1b0c0*/  LDL.LU.64 R118, [R1+0xd0] ;  /* 0x0000d00001767983 */ /* 0x000ea20000300a00 */
[----:B------:R-:W-:-:S03]  /*1b0d0*/  IMAD.MOV.U32 R79, RZ, RZ, c[0x0][0x188] ;  /* 0x00006200ff4f7624 */ /* 0x000fc600078e00ff */
[----:B------:R-:W2:Y:S01]  /*1b0e0*/  LDL.LU.64 R110, [R1+0xb0] ;  /* 0x0000b000016e7983 */ /* 0x000ea20000300a00 */
[----:B------:R-:W-:-:S03]  /*1b0f0*/  IMAD.WIDE R142, R143, 0x4, R244 ;  /* 0x000000048f8e7825 */ /* 0x000fc600078e02f4 */
[----:B------:R-:W-:Y:S01]  /*1b100*/  BAR.SYNC.DEFER_BLOCKING 0x0 ;  /* 0x0000000000007b1d */ /* 0x000fe20000010000 */
[----:B------:R-:W-:-:S05]  /*1b110*/  IMAD.SHL.U32 R245, R79, 0x80, RZ ;  /* 0x000000804ff57824 */ /* 0x000fca00078e00ff */
[----:B------:R-:W2:Y:S04]  /*1b120*/  LDL.LU.64 R102, [R1+0x90] ;  /* 0x0000900001667983 */ /* 0x000ea80000300a00 */
[----:B------:R-:W2:Y:S04]  /*1b130*/  LDL.LU.64 R94, [R1+0x70] ;  /* 0x00007000015e7983 */ /* 0x000ea80000300a00 */
[----:B------:R-:W2:Y:S01]  /*1b140*/  LDL.LU.64 R86, [R1+0x50] ;  /* 0x0000500001567983 */ /* 0x000ea20000300a00 */
[----:B-1----:R-:W-:-:S03]  /*1b150*/  LOP3.LUT R244, R70, 0x7f, RZ, 0xc0, !PT ;  /* 0x0000007f46f47812 */ /* 0x002fc600078ec0ff */
[----:B------:R1:W-:Y:S04]  /*1b160*/  STL.64 [R1+0xe80], R142 ;  /* 0x000e808e01007387 */ /* 0x0003e80000100a00 */
[----:B------:R-:W2:Y:S04]  /*1b170*/  LDL.LU.64 R78, [R1+0x30] ;  /* 0x00003000014e7983 */ /* 0x000ea80000300a00 */
[----:B------:R-:W-:Y:S01]  /*1b180*/  @!PT LDS RZ, [RZ] ;  /* 0x00000000fffff984 */ /* 0x000fe20000000800 */
[----:B------:R-:W-:Y:S01]  /*1b190*/  @!PT LDS RZ, [RZ] ;  /* 0x00000000fffff984 */ /* 0x000fe20000000800 */
[----:B------:R-:W-:Y:S01]  /*1b1a0*/  @!PT LDS RZ, [RZ] ;  /* 0x00000000fffff984 */ /* 0x000fe20000000800 */
[----:B------:R1:W-:Y:S01]  /*1b1b0*/  LDGSTS.E [R71+0x70000], [R142.64], !P3 ;  /* 0x700000008e477fae */ /* 0x0003e2000d921848 */
[----:B---3--:R-:W-:-:S05]  /*1b1c0*/  IMAD.WIDE R134, R245, 0x4, R134 ;  /* 0x00000004f5867825 */ /* 0x008fca00078e0286 */
[----:B------:R3:W-:Y:S04]  /*1b1d0*/  STL.64 [R1+0xe60], R134 ;  /* 0x000e608601007387 */ /* 0x0007e80000100a00 */
[----:B-1----:R-:W4:Y:S04]  /*1b1e0*/  LDL.LU.64 R142, [R1+0x1968] ;  /* 0x00196800018e7983 */ /* 0x002f280000300a00 */
[----:B------:R-:W4:Y:S01]  /*1b1f0*/  LDL.LU.64 R70, [R1+0x10] ;  /* 0x0000100001467983 */ /* 0x000f220000300a00 */
[----:B------:R-:W-:Y:S01]  /*1b200*/  IMAD.MOV.U32 R252, RZ, RZ, c[0x0][0x180] ;  /* 0x00006000fffc7624 */ /* 0x000fe200078e00ff */
[----:B------:R-:W-:-:S02]  /*1b210*/  SEL R250, R250, RZ, P6 ;  /* 0x000000fffafa7207 */ /* 0x000fc40003000000 */
[----:B------:R-:W-:Y:S02]  /*1b220*/  ISETP.GE.U32.AND P6, PT, R251, 0x7ffffee8, PT ;  /* 0x7ffffee8fb00780c */ /* 0x000fe40003fc6070 */
[----:B------:R-:W-:Y:S02]  /*1b230*/  IADD3 R251, R252, -0x9d, RZ ;  /* 0xffffff63fcfb7810 */ /* 0x000fe40007ffe0ff */
[----:B------:R-:W-:Y:S02]  /*1b240*/  ISETP.GE.U32.AND P5, PT, R0, 0x7ffffeec, PT ;  /* 0x7ffffeec0000780c */ /* 0x000fe40003fa6070 */
[----:B------:R-:W-:Y:S01]  /*1b250*/  ISETP.GE.U32.AND P3, PT, R251, 0x7ffffee4, PT ;  /* 0x7ffffee4fb00780c */ /* 0x000fe20003f66070 */
[----:B------:R-:W-:Y:S01]  /*1b260*/  IMAD.SHL.U32 R251, R244, 0x4, RZ ;  /* 0x00000004f4fb7824 */ /* 0x000fe200078e00ff */
[----:B------:R-:W-:-:S04]  /*1b270*/  IADD3 R0, R252, -0xa1, RZ ;  /* 0xffffff5ffc007810 */ /* 0x000fc80007ffe0ff */
[----:B------:R3:W-:Y:S01]  /*1b280*/  LDGSTS.E [R251+0x70800], [R134.64], !P4 ;  /* 0x7080000086fb7fae */ /* 0x0007e2000e121848 */
[----:B------:R-:W-:Y:S02]  /*1b290*/  ISETP.GE.U32.AND P4, PT, R0, 0x7ffffee0, PT ;  /* 0x7ffffee00000780c */ /* 0x000fe40003f86070 */
[C---:B------:R-:W-:Y:S02]  /*1b2a0*/  IADD3 R0, R252.reuse, -0xa5, RZ ;  /* 0xffffff5bfc007810 */ /* 0x040fe40007ffe0ff */
[----:B------:R-:W-:Y:S01]  /*1b2b0*/  IADD3 R244, R252, -0xa9, RZ ;  /* 0xffffff57fcf47810 */ /* 0x000fe20007ffe0ff */
[----:B---3--:R-:W3:Y:S01]  /*1b2c0*/  LDL.LU.64 R134, [R1+0x1960] ;  /* 0x0019600001867983 */ /* 0x008ee20000300a00 */
[----:B------:R-:W-:-:S04]  /*1b2d0*/  IMAD.WIDE R248, R245, 0x4, R248 ;  /* 0x00000004f5f87825 */ /* 0x000fc800078e02f8 */
[----:B------:R-:W-:-:S04]  /*1b2e0*/  IMAD.WIDE R228, R245, 0x4, R228 ;  /* 0x00000004f5e47825 */ /* 0x000fc800078e02e4 */
[----:B------:R-:W-:-:S04]  /*1b2f0*/  IMAD.WIDE R220, R245, 0x4, R220 ;  /* 0x00000004f5dc7825 */ /* 0x000fc800078e02dc */
[----:B------:R-:W-:-:S04]  /*1b300*/  IMAD.WIDE R204, R245, 0x4, R204 ;  /* 0x00000004f5cc7825 */ /* 0x000fc800078e02cc */
[----:B------:R-:W-:-:S04]  /*1b310*/  IMAD.WIDE R196, R245, 0x4, R196 ;  /* 0x00000004f5c47825 */ /* 0x000fc800078e02c4 */
[----:B------:R-:W-:-:S04]  /*1b320*/  IMAD.WIDE R180, R245, 0x4, R180 ;  /* 0x00000004f5b47825 */ /* 0x000fc800078e02b4 */
[----:B------:R-:W-:-:S04]  /*1b330*/  IMAD.WIDE R172, R245, 0x4, R172 ;  /* 0x00000004f5ac7825 */ /* 0x000fc800078e02ac */
[----:B------:R-:W-:-:S04]  /*1b340*/  IMAD.WIDE R156, R245, 0x4, R156 ;  /* 0x00000004f59c7825 */ /* 0x000fc800078e029c */
[----:B--2---:R-:W-:-:S04]  /*1b350*/  IMAD.WIDE R126, R245, 0x4, R126 ;  /* 0x00000004f57e7825 */ /* 0x004fc800078e027e */
[C---:B------:R-:W-:Y:S01]  /*1b360*/  IMAD.WIDE R118, R245.reuse, 0x4, R118 ;  /* 0x00000004f5767825 */ /* 0x040fe200078e0276 */
[----:B------:R1:W-:Y:S01]  /*1b370*/  LDGSTS.E [R251+0x71000], [R126.64], !P2 ;  /* 0x710000007efb7fae */ /* 0x0003e2000d121848 */
[----:B------:R-:W-:Y:S02]  /*1b380*/  ISETP.GE.U32.AND P2, PT, R0, 0x7ffffedc, PT ;  /* 0x7ffffedc0000780c */ /* 0x000fe40003f46070 */
[C---:B------:R-:W-:Y:S01]  /*1b390*/  IMAD.WIDE R110, R245.reuse, 0x4, R110 ;  /* 0x00000004f56e7825 */ /* 0x040fe200078e026e */
[----:B------:R-:W-:Y:S01]  /*1b3a0*/  IADD3 R0, R252, -0xad, RZ ;  /* 0xffffff53fc007810 */ /* 0x000fe20007ffe0ff */
[----:B------:R2:W-:Y:S04]  /*1b3b0*/  LDGSTS.E [R251+0x71800], [R118.64], !P0 ;  /* 0x7180000076fb7fae */ /* 0x0005e8000c121848 */
[----:B------:R1:W-:Y:S01]  /*1b3c0*/  LDGSTS.E [R251+0x72000], [R110.64], !P1 ;  /* 0x720000006efb7fae */ /* 0x0003e2000c921848 */
[----:B------:R-:W-:Y:S01]  /*1b3d0*/  ISETP.GE.U32.AND P1, PT, R0, 0x7ffffed4, PT ;  /* 0x7ffffed40000780c */ /* 0x000fe20003f26070 */
[C---:B------:R-:W-:Y:S01]  /*1b3e0*/  IMAD.WIDE R102, R245.reuse, 0x4, R102 ;  /* 0x00000004f5667825 */ /* 0x040fe200078e0266 */
[----:B------:R-:W-:Y:S01]  /*1b3f0*/  IADD3 R0, R252, -0xb1, RZ ;  /* 0xffffff4ffc007810 */ /* 0x000fe20007ffe0ff */
[----:B------:R1:W-:Y:S02]  /*1b400*/  STL.64 [R1+0xe40], R126 ;  /* 0x000e407e01007387 */ /* 0x0003e40000100a00 */
[C---:B------:R-:W-:Y:S01]  /*1b410*/  IMAD.WIDE R94, R245.reuse, 0x4, R94 ;  /* 0x00000004f55e7825 */ /* 0x040fe200078e025e */
[----:B------:R-:W-:Y:S01]  /*1b420*/  ISETP.GE.U32.AND P0, PT, R244, 0x7ffffed8, PT ;  /* 0x7ffffed8f400780c */ /* 0x000fe20003f06070 */
[----:B------:R2:W-:Y:S01]  /*1b430*/  LDGSTS.E [R251+0x72800], [R102.64], !P5 ;  /* 0x7280000066fb7fae */ /* 0x0005e2000e921848 */
[----:B------:R-:W-:Y:S01]  /*1b440*/  ISETP.GE.U32.AND P5, PT, R0, 0x7ffffed0, PT ;  /* 0x7ffffed00000780c */ /* 0x000fe20003fa6070 */
[C---:B------:R-:W-:Y:S01]  /*1b450*/  IMAD.WIDE R86, R245.reuse, 0x4, R86 ;  /* 0x00000004f5567825 */ /* 0x040fe200078e0256 */
[----:B------:R-:W-:Y:S01]  /*1b460*/  IADD3 R0, R252, -0xb9, RZ ;  /* 0xffffff47fc007810 */ /* 0x000fe20007ffe0ff */
[----:B------:R2:W-:Y:S04]  /*1b470*/  LDGSTS.E [R251+0x73000], [R94.64], !P6 ;  /* 0x730000005efb7fae */ /* 0x0005e8000f121848 */
[----:B-1----:R-:W3:Y:S04]  /*1b480*/  LDL.LU.64 R126, [R1+0x1958] ;  /* 0x00195800017e7983 */ /* 0x002ee80000300a00 */
[----:B------:R2:W-:Y:S01]  /*1b490*/  STL.64 [R1+0xe20], R118 ;  /* 0x000e207601007387 */ /* 0x0005e20000100a00 */
[----:B------:R-:W-:-:S03]  /*1b4a0*/  IMAD.WIDE R78, R245, 0x4, R78 ;  /* 0x00000004f54e7825 */ /* 0x000fc600078e024e */
[----:B------:R1:W-:Y:S01]  /*1b4b0*/  STL.64 [R1+0xe00], R110 ;  /* 0x000e006e01007387 */ /* 0x0003e20000100a00 */
[----:B------:R-:W-:-:S03]  /*1b4c0*/  IADD3 R244, R252, -0xb5, RZ ;  /* 0xffffff4bfcf47810 */ /* 0x000fc60007ffe0ff */
[----:B------:R1:W-:Y:S01]  /*1b4d0*/  LDGSTS.E [R251+0x73800], [R86.64], !P3 ;  /* 0x7380000056fb7fae */ /* 0x0003e2000d921848 */
[----:B------:R-:W-:-:S03]  /*1b4e0*/  ISETP.GE.U32.AND P3, PT, R0, 0x7ffffec8, PT ;  /* 0x7ffffec80000780c */ /* 0x000fc60003f66070 */
[----:B--2---:R-:W2:Y:S01]  /*1b4f0*/  LDL.LU.64 R118, [R1+0x1950] ;  /* 0x0019500001767983 */ /* 0x004ea20000300a00 */
[----:B------:R-:W-:-:S03]  /*1b500*/  IADD3 R0, R252, -0xbd, RZ ;  /* 0xffffff43fc007810 */ /* 0x000fc60007ffe0ff */
[----:B-1----:R-:W2:Y:S04]  /*1b510*/  LDL.LU.64 R110, [R1+0x1948] ;  /* 0x00194800016e7983 */ /* 0x002ea80000300a00 */
[----:B------:R1:W-:Y:S01]  /*1b520*/  STL.64 [R1+0xde0], R102 ;  /* 0x000de06601007387 */ /* 0x0003e20000100a00 */
[----:B------:R-:W-:-:S03]  /*1b530*/  ISETP.GE.U32.AND P6, PT, R244, 0x7ffffecc, PT ;  /* 0x7ffffeccf400780c */ /* 0x000fc60003fc6070 */
[----:B------:R1:W-:Y:S01]  /*1b540*/  LDGSTS.E [R251+0x74000], [R78.64], !P4 ;  /* 0x740000004efb7fae */ /* 0x0003e2000e121848 */
[----:B------:R-:W-:-:S03]  /*1b550*/  ISETP.GE.U32.AND P4, PT, R0, 0x7ffffec4, PT ;  /* 0x7ffffec40000780c */ /* 0x000fc60003f86070 */
[----:B-1----:R-:W2:Y:S04]  /*1b560*/  LDL.LU.64 R102, [R1+0x1940] ;  /* 0x0019400001667983 */ /* 0x002ea80000300a00 */
[----:B------:R1:W-:Y:S04]  /*1b570*/  STL.64 [R1+0xdc0], R94 ;  /* 0x000dc05e01007387 */ /* 0x0003e80000100a00 */
[----:B------:R1:W-:Y:S01]  /*1b580*/  STL.64 [R1+0xda0], R86 ;  /* 0x000da05601007387 */ /* 0x0003e20000100a00 */
[C---:B------:R-:W-:Y:S02]  /*1b590*/  IADD3 R0, R252.reuse, -0xc5, RZ ;  /* 0xffffff3bfc007810 */ /* 0x040fe40007ffe0ff */
[----:B------:R-:W-:Y:S01]  /*1b5a0*/  IADD3 R244, R252, -0xc1, RZ ;  /* 0xffffff3ffcf47810 */ /* 0x000fe20007ffe0ff */
[----:B-1----:R-:W2:Y:S04]  /*1b5b0*/  LDL.LU.64 R94, [R1+0x1938] ;  /* 0x00193800015e7983 */ /* 0x002ea80000300a00 */
[----:B------:R-:W2:Y:S04]  /*1b5c0*/  LDL.LU.64 R86, [R1+0x1930] ;  /* 0x0019300001567983 */ /* 0x000ea80000300a00 */
[----:B------:R1:W-:Y:S04]  /*1b5d0*/  STL.64 [R1+0xd80], R78 ;  /* 0x000d804e01007387 */ /* 0x0003e80000100a00 */
[----:B-1----:R-:W2:Y:S01]  /*1b5e0*/  LDL.LU.64 R78, [R1+0x1928] ;  /* 0x00192800014e7983 */ /* 0x002ea20000300a00 */
[----:B------:R-:W-:-:S04]  /*1b5f0*/  IMAD.WIDE R148, R245, 0x4, R148 ;  /* 0x00000004f5947825 */ /* 0x000fc800078e0294 */
[----:B------:R-:W-:-:S04]  /*1b600*/  IMAD.WIDE R132, R245, 0x4, R132 ;  /* 0x00000004f5847825 */ /* 0x000fc800078e0284 */
[----:B------:R-:W-:-:S04]  /*1b610*/  IMAD.WIDE R124, R245, 0x4, R124 ;  /* 0x00000004f57c7825 */ /* 0x000fc800078e027c */
[----:B------:R-:W-:-:S04]  /*1b620*/  IMAD.WIDE R108, R245, 0x4, R108 ;  /* 0x00000004f56c7825 */ /* 0x000fc800078e026c */
[----:B----4-:R-:W-:-:S05]  /*1b630*/  IMAD.WIDE R70, R245, 0x4, R70 ;  /* 0x00000004f5467825 */ /* 0x010fca00078e0246 */
[----:B------:R1:W-:Y:S04]  /*1b640*/  STL.64 [R1+0xd60], R70 ;  /* 0x000d604601007387 */ /* 0x0003e80000100a00 */
[----:B------:R1:W-:Y:S04]  /*1b650*/  LDGSTS.E [R251+0x74800], [R70.64], !P2 ;  /* 0x7480000046fb7fae */ /* 0x0003e8000d121848 */
[----:B------:R4:W-:Y:S04]  /*1b660*/  STL.64 [R1+0xd40], R248 ;  /* 0x000d40f801007387 */ /* 0x0009e80000100a00 */
[----:B------:R4:W-:Y:S01]  /*1b670*/  LDGSTS.E [R251+0x75000], [R248.64], !P0 ;  /* 0x75000000f8fb7fae */ /* 0x0009e2000c121848 */
[----:B------:R-:W-:-:S02]  /*1b680*/  ISETP.GE.U32.AND P0, PT, R0, 0x7ffffebc, PT ;  /* 0x7ffffebc0000780c */ /* 0x000fc40003f06070 */
[----:B------:R-:W-:Y:S01]  /*1b690*/  IADD3 R0, R252, -0xc9, RZ ;  /* 0xffffff37fc007810 */ /* 0x000fe20007ffe0ff */
[----:B-1----:R-:W2:Y:S01]  /*1b6a0*/  LDL.LU.64 R70, [R1+0x1920] ;  /* 0x0019200001467983 */ /* 0x002ea20000300a00 */
[----:B------:R-:W-:Y:S01]  /*1b6b0*/  ISETP.GE.U32.AND P2, PT, R244, 0x7ffffec0, PT ;  /* 0x7ffffec0f400780c */ /* 0x000fe20003f46070 */
[----:B----4-:R-:W-:Y:S01]  /*1b6c0*/  IMAD.WIDE R248, R245, 0x4, R236 ;  /* 0x00000004f5f87825 */ /* 0x010fe200078e02ec */
[----:B------:R-:W-:-:S04]  /*1b6d0*/  IADD3 R236, R252, -0xcd, RZ ;  /* 0xffffff33fcec7810 */ /* 0x000fc80007ffe0ff */
[----:B------:R1:W-:Y:S01]  /*1b6e0*/  LDGSTS.E [R251+0x75800], [R248.64], !P1 ;  /* 0x75800000f8fb7fae */ /* 0x0003e2000c921848 */
[----:B------:R-:W-:Y:S02]  /*1b6f0*/  ISETP.GE.U32.AND P1, PT, R0, 0x7ffffeb8, PT ;  /* 0x7ffffeb80000780c */ /* 0x000fe40003f26070 */
[----:B------:R-:W-:Y:S01]  /*1b700*/  IADD3 R0, R252, -0xd1, RZ ;  /* 0xffffff2ffc007810 */ /* 0x000fe20007ffe0ff */
[----:B------:R-:W-:Y:S04]  /*1b710*/  STL.64 [R1+0xd20], R248 ;  /* 0x000d20f801007387 */ /* 0x000fe80000100a00 */
[----:B------:R-:W-:Y:S04]  /*1b720*/  STL.64 [R1+0xd00], R228 ;  /* 0x000d00e401007387 */ /* 0x000fe80000100a00 */
[----:B------:R4:W-:Y:S01]  /*1b730*/  LDGSTS.E [R251+0x76000], [R228.64], !P5 ;  /* 0x76000000e4fb7fae */ /* 0x0009e2000e921848 */
[----:B------:R-:W-:-:S03]  /*1b740*/  ISETP.GE.U32.AND P5, PT, R236, 0x7ffffeb4, PT ;  /* 0x7ffffeb4ec00780c */ /* 0x000fc60003fa6070 */
[----:B------:R1:W-:Y:S04]  /*1b750*/  STL.64 [R1+0xce0], R220 ;  /* 0x000ce0dc01007387 */ /* 0x0003e80000100a00 */
[----:B------:R1:W-:Y:S01]  /*1b760*/  LDGSTS.E [R251+0x76800], [R220.64], !P6 ;  /* 0x76800000dcfb7fae */ /* 0x0003e2000f121848 */
[----:B------:R-:W-:Y:S02]  /*1b770*/  ISETP.GE.U32.AND P6, PT, R0, 0x7ffffeb0, PT ;  /* 0x7ffffeb00000780c */ /* 0x000fe40003fc6070 */
[C---:B------:R-:W-:Y:S01]  /*1b780*/  IADD3 R0, R252.reuse, -0xd5, RZ ;  /* 0xffffff2bfc007810 */ /* 0x040fe20007ffe0ff */
[----:B-1----:R-:W-:Y:S01]  /*1b790*/  IMAD.WIDE R220, R245, 0x4, R212 ;  /* 0x00000004f5dc7825 */ /* 0x002fe200078e02d4 */
[----:B------:R-:W-:-:S04]  /*1b7a0*/  IADD3 R212, R252, -0xd9, RZ ;  /* 0xffffff27fcd47810 */ /* 0x000fc80007ffe0ff */
[----:B------:R-:W-:Y:S04]  /*1b7b0*/  STL.64 [R1+0xcc0], R220 ;  /* 0x000cc0dc01007387 */ /* 0x000fe80000100a00 */
[----:B------:R1:W-:Y:S01]  /*1b7c0*/  LDGSTS.E [R251+0x77000], [R220.64], !P3 ;  /* 0x77000000dcfb7fae */ /* 0x0003e2000d921848 */
[----:B------:R-:W-:-:S03]  /*1b7d0*/  ISETP.GE.U32.AND P3, PT, R0, 0x7ffffeac, PT ;  /* 0x7ffffeac0000780c */ /* 0x000fc60003f66070 */
[----:B------:R-:W-:Y:S01]  /*1b7e0*/  STL.64 [R1+0xca0], R204 ;  /* 0x000ca0cc01007387 */ /* 0x000fe20000100a00 */
[----:B------:R-:W-:-:S03]  /*1b7f0*/  IADD3 R0, R252, -0xdd, RZ ;  /* 0xffffff23fc007810 */ /* 0x000fc60007ffe0ff */
        /* <DEDUP_REMOVED lines=11> */
[----:B------:R-:W-:Y:S04]  /*1b8b0*/  STL.64 [R1+0xc40], R180 ;  /* 0x000c40b401007387 */ /* 0x000fe80000100a00 */
[----:B------:R1:W-:Y:S01]  /*1b8c0*/  LDGSTS.E [R251+0x79000], [R180.64], !P1 ;  /* 0x79000000b4fb7fae */ /* 0x0003e2000c921848 */
[----:B------:R-:W-:-:S03]  /*1b8d0*/  ISETP.GE.U32.AND P1, PT, R188, 0x7ffffe9c, PT ;  /* 0x7ffffe9cbc00780c */ /* 0x000fc60003f26070 */
[----:B------:R1:W-:Y:S04]  /*1b8e0*/  STL.64 [R1+0xc20], R172 ;  /* 0x000c20ac01007387 */ /* 0x0003e80000100a00 */
[----:B------:R1:W-:Y:S02]  /*1b8f0*/  LDGSTS.E [R251+0x79800], [R172.64], !P5 ;  /* 0x79800000acfb7fae */ /* 0x0003e4000e921848 */
[----:B-1----:R-:W-:-:S05]  /*1b900*/  IMAD.WIDE R172, R245, 0x4, R164 ;  /* 0x00000004f5ac7825 */ /* 0x002fca00078e02a4 */
[----:B------:R-:W-:Y:S04]  /*1b910*/  STL.64 [R1+0xc00], R172 ;  /* 0x000c00ac01007387 */ /* 0x000fe80000100a00 */
[----:B------:R1:W-:Y:S04]  /*1b920*/  LDGSTS.E [R251+0x7a000], [R172.64], !P6 ;  /* 0x7a000000acfb7fae */ /* 0x0003e8000f121848 */
[----:B------:R-:W-:Y:S04]  /*1b930*/  STL.64 [R1+0xbe0], R156 ;  /* 0x000be09c01007387 */ /* 0x000fe80000100a00 */
[----:B------:R1:W-:Y:S04]  /*1b940*/  LDGSTS.E [R251+0x7a800], [R156.64], !P3 ;  /* 0x7a8000009cfb7fae */ /* 0x0003e8000d921848 */
        /* <DEDUP_REMOVED lines=8> */
[----:B------:R1:W-:Y:S04]  /*1b9d0*/  LDGSTS.E [R251+0x7c800], [R124.64], !P1 ;  /* 0x7c8000007cfb7fae */ /* 0x0003e8000c921848 */
[----:B------:R-:W2:Y:S01]  /*1b9e0*/  LDL.LU.64 R220, [R1+0x128] ;  /* 0x0001280001dc7983 */ /* 0x000ea20000300a00 */
[----:B-1----:R-:W-:-:S05]  /*1b9f0*/  IMAD.WIDE R124, R245, 0x4, R116 ;  /* 0x00000004f57c7825 */ /* 0x002fca00078e0274 */
[----:B------:R-:W-:Y:S04]  /*1ba00*/  STL.64 [R1+0xb48], R124 ;  /* 0x000b487c01007387 */ /* 0x000fe80000100a00 */
[----:B------:R-:W3:Y:S04]  /*1ba10*/  LDL.LU.64 R172, [R1+0x108] ;  /* 0x0001080001ac7983 */ /* 0x000ee80000300a00 */
[----:B------:R-:W-:Y:S04]  /*1ba20*/  STL.64 [R1+0xb30], R108 ;  /* 0x000b306c01007387 */ /* 0x000fe80000100a00 */
[----:B----4-:R-:W4:Y:S01]  /*1ba30*/  LDL.LU.64 R228, [R1+0xe8] ;  /* 0x0000e80001e47983 */ /* 0x010f220000300a00 */
[----:B------:R-:W-:-:S02]  /*1ba40*/  IADD3 R0, R252, -0xe9, RZ ;  /* 0xffffff17fc007810 */ /* 0x000fc40007ffe0ff */
[----:B------:R-:W-:Y:S02]  /*1ba50*/  IADD3 R164, R252, -0xf1, RZ ;  /* 0xffffff0ffca47810 */ /* 0x000fe40007ffe0ff */
[----:B------:R-:W-:Y:S02]  /*1ba60*/  ISETP.GE.U32.AND P5, PT, R0, 0x7ffffe98, PT ;  /* 0x7ffffe980000780c */ /* 0x000fe40003fa6070 */
[----:B------:R-:W-:Y:S02]  /*1ba70*/  IADD3 R0, R252, -0xed, RZ ;  /* 0xffffff13fc007810 */ /* 0x000fe40007ffe0ff */
[----:B------:R-:W-:Y:S02]  /*1ba80*/  ISETP.GE.U32.AND P3, PT, R164, 0x7ffffe90, PT ;  /* 0x7ffffe90a400780c */ /* 0x000fe40003f66070 */
[----:B------:R-:W-:Y:S01]  /*1ba90*/  ISETP.GE.U32.AND P6, PT, R0, 0x7ffffe94, PT ;  /* 0x7ffffe940000780c */ /* 0x000fe20003fc6070 */
[----:B------:R-:W-:Y:S01]  /*1baa0*/  IMAD.WIDE R100, R245, 0x4, R100 ;  /* 0x00000004f5647825 */ /* 0x000fe200078e0264 */
[----:B------:R-:W-:-:S04]  /*1bab0*/  IADD3 R0, R252, -0xf5, RZ ;  /* 0xffffff0bfc007810 */ /* 0x000fc80007ffe0ff */
[----:B------:R1:W-:Y:S01]  /*1bac0*/  STL.64 [R1+0xb18], R100 ;  /* 0x000b186401007387 */ /* 0x0003e20000100a00 */
[----:B------:R-:W-:-:S03]  /*1bad0*/  ISETP.GE.U32.AND P4, PT, R0, 0x7ffffe8c, PT ;  /* 0x7ffffe8c0000780c */ /* 0x000fc60003f86070 */
[----:B------:R1:W-:Y:S01]  /*1bae0*/  LDGSTS.E [R251+0x7d000], [R124.64], !P5 ;  /* 0x7d0000007cfb7fae */ /* 0x0003e2000e921848 */
[----:B------:R-:W-:-:S03]  /*1baf0*/  IADD3 R0, R252, -0xf9, RZ ;  /* 0xffffff07fc007810 */ /* 0x000fc60007ffe0ff */
[----:B------:R1:W-:Y:S01]  /*1bb00*/  LDGSTS.E [R251+0x7d800], [R108.64], !P6 ;  /* 0x7d8000006cfb7fae */ /* 0x0003e2000f121848 */
[----:B------:R-:W-:-:S03]  /*1bb10*/  IMAD.WIDE R84, R245, 0x4, R84 ;  /* 0x00000004f5547825 */ /* 0x000fc600078e0254 */
[----:B------:R-:W3:Y:S01]  /*1bb20*/  LDL.LU.64 R180, [R1+0xc8] ;  /* 0x0000c80001b47983 */ /* 0x000ee20000300a00 */
[----:B------:R-:W-:-:S03]  /*1bb30*/  IMAD.WIDE R76, R245, 0x4, R76 ;  /* 0x00000004f54c7825 */ /* 0x000fc600078e024c */
[----:B------:R1:W-:Y:S01]  /*1bb40*/  LDGSTS.E [R251+0x7e000], [R100.64], !P3 ;  /* 0x7e00000064fb7fae */ /* 0x0003e2000d921848 */
[----:B------:R-:W-:-:S03]  /*1bb50*/  ISETP.GE.U32.AND P2, PT, R0, 0x7ffffe88, PT ;  /* 0x7ffffe880000780c */ /* 0x000fc60003f46070 */
[----:B------:R-:W3:Y:S04]  /*1bb60*/  LDL.LU.64 R212, [R1+0xa8] ;  /* 0x0000a80001d47983 */ /* 0x000ee80000300a00 */
[----:B------:R-:W3:Y:S01]  /*1bb70*/  LDL.LU.64 R196, [R1+0x88] ;  /* 0x0000880001c47983 */ /* 0x000ee20000300a00 */
[----:B-1----:R-:W-:-:S05]  /*1bb80*/  IMAD.WIDE R100, R245, 0x4, R92 ;  /* 0x00000004f5647825 */ /* 0x002fca00078e025c */
[----:B------:R2:W-:Y:S04]  /*1bb90*/  STL.64 [R1+0xd0], R100 ;  /* 0x0000d06401007387 */ /* 0x0005e80000100a00 */
[----:B------:R4:W-:Y:S04]  /*1bba0*/  STL.64 [R1+0x90], R84 ;  /* 0x0000905401007387 */ /* 0x0009e80000100a00 */
[----:B------:R1:W-:Y:S04]  /*1bbb0*/  STL.64 [R1+0x50], R76 ;  /* 0x0000504c01007387 */ /* 0x0003e80000100a00 */
[----:B------:R-:W3:Y:S04]  /*1bbc0*/  LDL.LU.64 R204, [R1+0x68] ;  /* 0x0000680001cc7983 */ /* 0x000ee80000300a00 */
[----:B------:R2:W-:Y:S04]  /*1bbd0*/  LDGSTS.E [R251+0x7e800], [R100.64], !P4 ;  /* 0x7e80000064fb7fae */ /* 0x0005e8000e121848 */
[----:B------:R-:W3:Y:S04]  /*1bbe0*/  LDL.LU.64 R236, [R1+0x48] ;  /* 0x0000480001ec7983 */ /* 0x000ee80000300a00 */
[----:B------:R4:W-:Y:S01]  /*1bbf0*/  LDGSTS.E [R251+0x7f000], [R84.64], !P2 ;  /* 0x7f00000054fb7fae */ /* 0x0009e2000d121848 */
[----:B--2---:R-:W-:-:S03]  /*1bc00*/  IMAD.WIDE R100, R245, 0x4, R220 ;  /* 0x00000004f5647825 */ /* 0x004fc600078e02dc */
[----:B------:R-:W2:Y:S04]  /*1bc10*/  LDL.LU.64 R220, [R1+0x28] ;  /* 0x0000280001dc7983 */ /* 0x000ea80000300a00 */
[----:B------:R1:W-:Y:S01]  /*1bc20*/  STL.64 [R1+0xe78], R100 ;  /* 0x000e786401007387 */ /* 0x0003e20000100a00 */
[----:B----4-:R-:W-:-:S03]  /*1bc30*/  IMAD.WIDE R84, R245, 0x4, R228 ;  /* 0x00000004f5547825 */ /* 0x010fc600078e02e4 */
[----:B------:R-:W4:Y:S04]  /*1bc40*/  LDL.LU.64 R228, [R1+0x8] ;  /* 0x0000080001e47983 */ /* 0x000f280000300a00 */
[----:B------:R-:W1:Y:S01]  /*1bc50*/  S2R R249, SR_TID.X ;  /* 0x0000000000f97919 */ /* 0x000e620000002100 */
[C---:B------:R-:W-:Y:S02]  /*1bc60*/  IADD3 R0, R252.reuse, -0x82, RZ ;  /* 0xffffff7efc007810 */ /* 0x040fe40007ffe0ff */
[----:B------:R-:W-:Y:S02]  /*1bc70*/  IADD3 R140, R252, -0xfd, RZ ;  /* 0xffffff03fc8c7810 */ /* 0x000fe40007ffe0ff */
[----:B------:R-:W-:Y:S02]  /*1bc80*/  ISETP.GE.U32.AND P1, PT, R0, 0x7ffffeff, PT ;  /* 0x7ffffeff0000780c */ /* 0x000fe40003f26070 */
[----:B------:R-:W-:-:S02]  /*1bc90*/  IADD3 R0, R252, -0x86, RZ ;  /* 0xffffff7afc007810 */ /* 0x000fc40007ffe0ff */
[----:B------:R-:W-:Y:S02]  /*1bca0*/  ISETP.GE.U32.AND P0, PT, R140, 0x7ffffe84, PT ;  /* 0x7ffffe848c00780c */ /* 0x000fe40003f06070 */
[----:B------:R-:W-:Y:S02]  /*1bcb0*/  ISETP.GE.U32.AND P5, PT, R0, 0x7ffffefb, PT ;  /* 0x7ffffefb0000780c */ /* 0x000fe40003fa6070 */
[C---:B------:R-:W-:Y:S02]  /*1bcc0*/  IADD3 R0, R252.reuse, -0x8e, RZ ;  /* 0xffffff72fc007810 */ /* 0x040fe40007ffe0ff */
[----:B------:R-:W-:Y:S02]  /*1bcd0*/  IADD3 R116, R252, -0x8a, RZ ;  /* 0xffffff76fc747810 */ /* 0x000fe40007ffe0ff */
[----:B------:R-:W-:Y:S02]  /*1bce0*/  ISETP.GE.U32.AND P3, PT, R0, 0x7ffffef3, PT ;  /* 0x7ffffef30000780c */ /* 0x000fe40003f66070 */
[----:B------:R-:W-:-:S02]  /*1bcf0*/  IADD3 R0, R252, -0x92, RZ ;  /* 0xffffff6efc007810 */ /* 0x000fc40007ffe0ff */
[----:B-1----:R-:W-:Y:S01]  /*1bd00*/  LOP3.LUT R249, R249, 0x7f, RZ, 0xc0, !PT ;  /* 0x0000007ff9f97812 */ /* 0x002fe200078ec0ff */
[----:B------:R1:W-:Y:S01]  /*1bd10*/  LDGSTS.E [R251+0x7f800], [R76.64], !P0 ;  /* 0x7f8000004cfb7fae */ /* 0x0003e2000c121848 */
[----:B------:R-:W-:-:S03]  /*1bd20*/  ISETP.GE.U32.AND P4, PT, R0, 0x7ffffeef, PT ;  /* 0x7ffffeef0000780c */ /* 0x000fc60003f86070 */
[----:B------:R-:W-:Y:S01]  /*1bd30*/  IMAD.SHL.U32 R249, R249, 0x4, RZ ;  /* 0x00000004f9f97824 */ /* 0x000fe200078e00ff */
[----:B------:R-:W-:Y:S02]  /*1bd40*/  ISETP.GE.U32.AND P6, PT, R116, 0x7ffffef7, PT ;  /* 0x7ffffef77400780c */ /* 0x000fe40003fc6070 */
[C---:B------:R-:W-:Y:S02]  /*1bd50*/  IADD3 R0, R252.reuse, -0x9a, RZ ;  /* 0xffffff66fc007810 */ /* 0x040fe40007ffe0ff */
[----:B------:R-:W-:Y:S02]  /*1bd60*/  IADD3 R92, R252, -0x96, RZ ;  /* 0xffffff6afc5c7810 */ /* 0x000fe40007ffe0ff */
[----:B------:R-:W-:Y:S02]  /*1bd70*/  LOP3.LUT R248, R249, 0x20, RZ, 0x3c, !PT ;  /* 0x00000020f9f87812 */ /* 0x000fe400078e3cff */
[----:B------:R-:W-:Y:S02]  /*1bd80*/  ISETP.GE.U32.AND P0, PT, R0, 0x7ffffee7, PT ;  /* 0x7ffffee70000780c */ /* 0x000fe40003f06070 */
[----:B------:R-:W-:Y:S01]  /*1bd90*/  IADD3 R0, R252, -0x9e, RZ ;  /* 0xffffff62fc007810 */ /* 0x000fe20007ffe0ff */
[----:B------:R3:W-:Y:S01]  /*1bda0*/  LDGSTS.E [R248+0x70200], [R100.64], !P1 ;  /* 0x7020000064f87fae */ /* 0x0007e2000c921848 */
[----:B------:R-:W-:Y:S01]  /*1bdb0*/  ISETP.GE.U32.AND P2, PT, R92, 0x7ffffeeb, PT ;  /* 0x7ffffeeb5c00780c */ /* 0x000fe20003f46070 */
[----:B---3--:R-:W-:Y:S01]  /*1bdc0*/  IMAD.WIDE R92, R245, 0x4, R172 ;  /* 0x00000004f55c7825 */ /* 0x008fe200078e02ac */
[----:B------:R-:W-:-:S02]  /*1bdd0*/  ISETP.GE.U32.AND P1, PT, R0, 0x7ffffee3, PT ;  /* 0x7ffffee30000780c */ /* 0x000fc40003f26070 */
[C---:B------:R-:W-:Y:S02]  /*1bde0*/  IADD3 R0, R252.reuse, -0xa6, RZ ;  /* 0xffffff5afc007810 */ /* 0x040fe40007ffe0ff */
[----:B------:R3:W-:Y:S01]  /*1bdf0*/  LDGSTS.E [R248+0x70a00], [R92.64], !P5 ;  /* 0x70a000005cf87fae */ /* 0x0007e2000e921848 */
[----:B-1----:R-:W-:-:S03]  /*1be00*/  IADD3 R76, R252, -0xa2, RZ ;  /* 0xffffff5efc4c7810 */ /* 0x002fc60007ffe0ff */
[----:B------:R1:W-:Y:S01]  /*1be10*/  LDGSTS.E [R248+0x71200], [R84.64], !P6 ;  /* 0x7120000054f87fae */ /* 0x0003e2000f121848 */
[----:B------:R-:W-:Y:S01]  /*1be20*/  IMAD.WIDE R100, R245, 0x4, R180 ;  /* 0x00000004f5647825 */ /* 0x000fe200078e02b4 */
[----:B------:R-:W-:Y:S02]  /*1be30*/  ISETP.GE.U32.AND P6, PT, R0, 0x7ffffedb, PT ;  /* 0x7ffffedb0000780c */ /* 0x000fe40003fc6070 */
[----:B------:R-:W-:Y:S01]  /*1be40*/  IADD3 R0, R252, -0xaa, RZ ;  /* 0xffffff56fc007810 */ /* 0x000fe20007ffe0ff */
[----:B------:R3:W-:Y:S01]  /*1be50*/  STL.64 [R1+0xe58], R92 ;  /* 0x000e585c01007387 */ /* 0x0007e20000100a00 */
[----:B------:R-:W-:-:S03]  /*1be60*/  ISETP.GE.U32.AND P5, PT, R76, 0x7ffffedf, PT ;  /* 0x7ffffedf4c00780c */ /* 0x000fc60003fa6070 */
[----:B------:R1:W-:Y:S04]  /*1be70*/  STL.64 [R1+0xe38], R84 ;  /* 0x000e385401007387 */ /* 0x0003e80000100a00 */
[----:B------:R1:W-:Y:S01]  /*1be80*/  LDGSTS.E [R248+0x71a00], [R100.64], !P3 ;  /* 0x71a0000064f87fae */ /* 0x0003e2000d921848 */
[----:B------:R-:W-:Y:S01]  /*1be90*/  ISETP.GE.U32.AND P3, PT, R0, 0x7ffffed7, PT ;  /* 0x7ffffed70000780c */ /* 0x000fe20003f66070 */
[----:B---3--:R-:W-:Y:S01]  /*1bea0*/  IMAD.WIDE R92, R245, 0x4, R212 ;  /* 0x00000004f55c7825 */ /* 0x008fe200078e02d4 */
[----:B------:R-:W-:-:S03]  /*1beb0*/  IADD3 R0, R252, -0xb2, RZ ;  /* 0xffffff4efc007810 */ /* 0x000fc60007ffe0ff */
[----:B-1----:R-:W-:Y:S01]  /*1bec0*/  IMAD.WIDE R84, R245, 0x4, R196 ;  /* 0x00000004f5547825 */ /* 0x002fe200078e02c4 */
[----:B------:R1:W-:Y:S04]  /*1bed0*/  STL.64 [R1+0xe18], R100 ;  /* 0x000e186401007387 */ /* 0x0003e80000100a00 */
[----:B------:R3:W-:Y:S01]  /*1bee0*/  LDGSTS.E [R248+0x72200], [R92.64], !P4 ;  /* 0x722000005cf87fae */ /* 0x0007e2000e121848 */
[----:B------:R-:W-:-:S03]  /*1bef0*/  IADD3 R76, R252, -0xae, RZ ;  /* 0xffffff52fc4c7810 */ /* 0x000fc60007ffe0ff */
[----:B------:R2:W-:Y:S01]  /*1bf00*/  LDGSTS.E [R248+0x72a00], [R84.64], !P2 ;  /* 0x72a0000054f87fae */ /* 0x0005e2000d121848 */
[----:B------:R-:W-:Y:S01]  /*1bf10*/  ISETP.GE.U32.AND P2, PT, R0, 0x7ffffecf, PT ;  /* 0x7ffffecf0000780c */ /* 0x000fe20003f46070 */
[----:B-1----:R-:W-:Y:S01]  /*1bf20*/  IMAD.WIDE R100, R245, 0x4, R204 ;  /* 0x00000004f5647825 */ /* 0x002fe200078e02cc */
[----:B------:R-:W-:Y:S01]  /*1bf30*/  IADD3 R0, R252, -0xb6, RZ ;  /* 0xffffff4afc007810 */ /* 0x000fe20007ffe0ff */
[----:B------:R3:W-:Y:S01]  /*1bf40*/  STL.64 [R1+0xdf8], R92 ;  /* 0x000df85c01007387 */ /* 0x0007e20000100a00 */
[----:B------:R-:W-:-:S03]  /*1bf50*/  ISETP.GE.U32.AND P4, PT, R76, 0x7ffffed3, PT ;  /* 0x7ffffed34c00780c */ /* 0x000fc60003f86070 */
[----:B------:R-:W-:Y:S04]  /*1bf60*/  STL.64 [R1+0xdd8], R84 ;  /* 0x000dd85401007387 */ /* 0x000fe80000100a00 */
[----:B------:R4:W-:Y:S01]  /*1bf70*/  LDGSTS.E [R248+0x73200], [R100.64], !P0 ;  /* 0x7320000064f87fae */ /* 0x0009e2000c121848 */
[----:B------:R-:W-:Y:S01]  /*1bf80*/  ISETP.GE.U32.AND P0, PT, R0, 0x7ffffecb, PT ;  /* 0x7ffffecb0000780c */ /* 0x000fe20003f06070 */
[----:B---3--:R-:W-:Y:S01]  /*1bf90*/  IMAD.WIDE R92, R245, 0x4, R236 ;  /* 0x00000004f55c7825 */ /* 0x008fe200078e02ec */
[C---:B------:R-:W-:Y:S01]  /*1bfa0*/  IADD3 R0, R252.reuse, -0xbe, RZ ;  /* 0xffffff42fc007810 */ /* 0x040fe20007ffe0ff */
[----:B------:R-:W-:Y:S01]  /*1bfb0*/  STL.64 [R1+0xdb8], R100 ;  /* 0x000db86401007387 */ /* 0x000fe20000100a00 */
[----:B------:R-:W-:-:S03]  /*1bfc0*/  IADD3 R76, R252, -0xba, RZ ;  /* 0xffffff46fc4c7810 */ /* 0x000fc60007ffe0ff */
[----:B------:R1:W-:Y:S01]  /*1bfd0*/  LDGSTS.E [R248+0x73a00], [R92.64], !P1 ;  /* 0x73a000005cf87fae */ /* 0x0003e2000c921848 */
[----:B------:R-:W-:-:S03]  /*1bfe0*/  ISETP.GE.U32.AND P1, PT, R76, 0x7ffffec7, PT ;  /* 0x7ffffec74c00780c */ /* 0x000fc60003f26070 */
[----:B------:R1:W-:Y:S01]  /*1bff0*/  STL.64 [R1+0xd98], R92 ;  /* 0x000d985c01007387 */ /* 0x0003e20000100a00 */
[----:B------:R-:W-:Y:S01]  /*1c000*/  IADD3 R76, R252, -0xc6, RZ ;  /* 0xffffff3afc4c7810 */ /* 0x000fe20007ffe0ff */
[----:B-1----:R-:W-:-:S04]  /*1c010*/  IMAD.WIDE R92, R245, 0x4, R242 ;  /* 0x00000004f55c7825 */ /* 0x002fc800078e02f2 */
[----:B--2---:R-:W-:-:S05]  /*1c020*/  IMAD.WIDE R84, R245, 0x4, R220 ;  /* 0x00000004f5547825 */ /* 0x004fca00078e02dc */
[----:B------:R1:W-:Y:S01]  /*1c030*/  LDGSTS.E [R248+0x74200], [R84.64], !P5 ;  /* 0x7420000054f87fae */ /* 0x0003e2000e921848 */
[----:B------:R-:W-:Y:S02]  /*1c040*/  ISETP.GE.U32.AND P5, PT, R0, 0x7ffffec3, PT ;  /* 0x7ffffec30000780c */ /* 0x000fe40003fa6070 */
[----:B------:R-:W-:Y:S01]  /*1c050*/  IADD3 R0, R252, -0xc2, RZ ;  /* 0xffffff3efc007810 */ /* 0x000fe20007ffe0ff */
[----:B------:R1:W-:Y:S01]  /*1c060*/  STL.64 [R1+0xd78], R84 ;  /* 0x000d785401007387 */ /* 0x0003e20000100a00 */
[----:B----4-:R-:W-:-:S04]  /*1c070*/  IMAD.WIDE R100, R245, 0x4, R228 ;  /* 0x00000004f5647825 */ /* 0x010fc800078e02e4 */
[----:B-1----:R-:W-:Y:S01]  /*1c080*/  IMAD.WIDE R84, R245, 0x4, R234 ;  /* 0x00000004f5547825 */ /* 0x002fe200078e02ea */
[----:B------:R1:W-:Y:S01]  /*1c090*/  LDGSTS.E [R248+0x74a00], [R100.64], !P6 ;  /* 0x74a0000064f87fae */ /* 0x0003e2000f121848 */
[----:B------:R-:W-:Y:S02]  /*1c0a0*/  ISETP.GE.U32.AND P6, PT, R0, 0x7ffffebf, PT ;  /* 0x7ffffebf0000780c */ /* 0x000fe40003fc6070 */
[----:B------:R-:W-:Y:S01]  /*1c0b0*/  IADD3 R0, R252, -0xca, RZ ;  /* 0xffffff36fc007810 */ /* 0x000fe20007ffe0ff */
[----:B------:R1:W-:Y:S04]  /*1c0c0*/  STL.64 [R1+0xd58], R100 ;  /* 0x000d586401007387 */ /* 0x0003e80000100a00 */
[----:B------:R2:W-:Y:S01]  /*1c0d0*/  LDGSTS.E [R248+0x75200], [R92.64], !P3 ;  /* 0x752000005cf87fae */ /* 0x0005e2000d921848 */
[----:B------:R-:W-:-:S03]  /*1c0e0*/  ISETP.GE.U32.AND P3, PT, R76, 0x7ffffebb, PT ;  /* 0x7ffffebb4c00780c */ /* 0x000fc60003f66070 */
[----:B------:R2:W-:Y:S01]  /*1c0f0*/  STL.64 [R1+0xd38], R92 ;  /* 0x000d385c01007387 */ /* 0x0005e20000100a00 */
[----:B------:R-:W-:-:S03]  /*1c100*/  IADD3 R76, R252, -0xd2, RZ ;  /* 0xffffff2efc4c7810 */ /* 0x000fc60007ffe0ff */
[----:B------:R3:W-:Y:S01]  /*1c110*/  LDGSTS.E [R248+0x75a00], [R84.64], !P4 ;  /* 0x75a0000054f87fae */ /* 0x0007e2000e121848 */
[C---:B-1----:R-:W-:Y:S01]  /*1c120*/  IMAD.WIDE R100, R245.reuse, 0x4, R226 ;  /* 0x00000004f5647825 */ /* 0x042fe200078e02e2 */
[----:B------:R-:W-:Y:S02]  /*1c130*/  ISETP.GE.U32.AND P4, PT, R0, 0x7ffffeb7, PT ;  /* 0x7ffffeb70000780c */ /* 0x000fe40003f86070 */
[----:B------:R3:W-:Y:S01]  /*1c140*/  STL.64 [R1+0xd18], R84 ;  /* 0x000d185401007387 */ /* 0x0007e20000100a00 */
[----:B------:R-:W-:Y:S01]  /*1c150*/  IADD3 R0, R252, -0xce, RZ ;  /* 0xffffff32fc007810 */ /* 0x000fe20007ffe0ff */
[----:B--2---:R-:W-:Y:S02]  /*1c160*/  IMAD.WIDE R92, R245, 0x4, R218 ;  /* 0x00000004f55c7825 */ /* 0x004fe400078e02da */
[----:B------:R1:W-:Y:S01]  /*1c170*/  LDGSTS.E [R248+0x76200], [R100.64], !P2 ;  /* 0x7620000064f87fae */ /* 0x0003e2000d121848 */
[----:B------:R-:W-:-:S03]  /*1c180*/  ISETP.GE.U32.AND P2, PT, R0, 0x7ffffeb3, PT ;  /* 0x7ffffeb30000780c */ /* 0x000fc60003f46070 */
[----:B------:R1:W-:Y:S01]  /*1c190*/  STL.64 [R1+0xcf8], R100 ;  /* 0x000cf86401007387 */ /* 0x0003e20000100a00 */
[----:B---3--:R-:W-:-:S03]  /*1c1a0*/  IMAD.WIDE R84, R245, 0x4, R210 ;  /* 0x00000004f5547825 */ /* 0x008fc600078e02d2 */
[----:B------:R2:W-:Y:S01]  /*1c1b0*/  LDGSTS.E [R248+0x76a00], [R92.64], !P0 ;  /* 0x76a000005cf87fae */ /* 0x0005e2000c121848 */
[----:B------:R-:W-:-:S03]  /*1c1c0*/  ISETP.GE.U32.AND P0, PT, R76, 0x7ffffeaf, PT ;  /* 0x7ffffeaf4c00780c */ /* 0x000fc60003f06070 */
[----:B------:R2:W-:Y:S01]  /*1c1d0*/  STL.64 [R1+0xcd8], R92 ;  /* 0x000cd85c01007387 */ /* 0x0005e20000100a00 */
[----:B-1----:R-:W-:-:S03]  /*1c1e0*/  IMAD.WIDE R100, R245, 0x4, R202 ;  /* 0x00000004f5647825 */ /* 0x002fc600078e02ca */
[----:B------:R1:W-:Y:S04]  /*1c1f0*/  STL.64 [R1+0xcb8], R84 ;  /* 0x000cb85401007387 */ /* 0x0003e80000100a00 */
[----:B------:R1:W-:Y:S01]  /*1c200*/  LDGSTS.E [R248+0x77200], [R84.64], !P1 ;  /* 0x7720000054f87fae */ /* 0x0003e2000c921848 */
[----:B--2---:R-:W-:-:S03]  /*1c210*/  IMAD.WIDE R92, R245, 0x4, R194 ;  /* 0x00000004f55c7825 */ /* 0x004fc600078e02c2 */
[----:B------:R2:W-:Y:S04]  /*1c220*/  STL.64 [R1+0xc98], R100 ;  /* 0x000c986401007387 */ /* 0x0005e80000100a00 */
[----:B------:R2:W-:Y:S01]  /*1c230*/  LDGSTS.E [R248+0x77a00], [R100.64], !P5 ;  /* 0x77a0000064f87fae */ /* 0x0005e2000e921848 */
        /* <DEDUP_REMOVED lines=17> */
[----:B------:R3:W-:Y:S01]  /*1c350*/  STL.64 [R1+0xbb8], R92 ;  /* 0x000bb85c01007387 */ /* 0x0007e20000100a00 */
[----:B-1----:R-:W-:-:S05]  /*1c360*/  IMAD.WIDE R84, R245, 0x4, R138 ;  /* 0x00000004f5547825 */ /* 0x002fca00078e028a */
[----:B------:R1:W-:Y:S04]  /*1c370*/  STL.64 [R1+0xb98], R84 ;  /* 0x000b985401007387 */ /* 0x0003e80000100a00 */
[----:B------:R-:W4:Y:S01]  /*1c380*/  LDL.LU.64 R228, [R1+0x120] ;  /* 0x0001200001e47983 */ /* 0x000f220000300a00 */
        /* <DEDUP_REMOVED lines=8> */
[----:B------:R-:W-:Y:S01]  /*1c410*/  ISETP.GE.U32.AND P3, PT, R0, 0x7ffffe9f, PT ;  /* 0x7ffffe9f0000780c */ /* 0x000fe20003f66070 */
[----:B------:R2:W-:Y:S01]  /*1c420*/  LDGSTS.E [R248+0x7aa00], [R100.64], !P1 ;  /* 0x7aa0000064f87fae */ /* 0x0005e2000c921848 */
[----:B------:R-:W-:-:S02]  /*1c430*/  IADD3 R0, R252, -0xe6, RZ ;  /* 0xffffff1afc007810 */ /* 0x000fc40007ffe0ff */
[----:B------:R-:W-:Y:S02]  /*1c440*/  ISETP.GE.U32.AND P2, PT, R76, 0x7ffffe97, PT ;  /* 0x7ffffe974c00780c */ /* 0x000fe40003f46070 */
[----:B------:R-:W-:Y:S01]  /*1c450*/  ISETP.GE.U32.AND P4, PT, R0, 0x7ffffe9b, PT ;  /* 0x7ffffe9b0000780c */ /* 0x000fe20003f86070 */
[----:B------:R3:W-:Y:S01]  /*1c460*/  LDGSTS.E [R248+0x7b200], [R92.64], !P5 ;  /* 0x7b2000005cf87fae */ /* 0x0007e2000e921848 */
[----:B------:R-:W-:-:S03]  /*1c470*/  IADD3 R0, R252, -0xee, RZ ;  /* 0xffffff12fc007810 */ /* 0x000fc60007ffe0ff */
[----:B------:R1:W-:Y:S01]  /*1c480*/  LDGSTS.E [R248+0x7ba00], [R84.64], !P6 ;  /* 0x7ba0000054f87fae */ /* 0x0003e2000f121848 */
[----:B--2---:R-:W-:Y:S01]  /*1c490*/  IMAD.WIDE R100, R245, 0x4, R130 ;  /* 0x00000004f5647825 */ /* 0x004fe200078e0282 */
[----:B------:R-:W-:-:S03]  /*1c4a0*/  ISETP.GE.U32.AND P0, PT, R0, 0x7ffffe93, PT ;  /* 0x7ffffe930000780c */ /* 0x000fc60003f06070 */
[C---:B---3--:R-:W-:Y:S01]  /*1c4b0*/  IMAD.WIDE R92, R245.reuse, 0x4, R122 ;  /* 0x00000004f55c7825 */ /* 0x048fe200078e027a */
[----:B------:R2:W-:Y:S03]  /*1c4c0*/  STL.64 [R1+0xb78], R100 ;  /* 0x000b786401007387 */ /* 0x0005e60000100a00 */
[----:B-1----:R-:W-:Y:S01]  /*1c4d0*/  IMAD.WIDE R84, R245, 0x4, R114 ;  /* 0x00000004f5547825 */ /* 0x002fe200078e0272 */
[----:B------:R2:W-:Y:S01]  /*1c4e0*/  LDGSTS.E [R248+0x7c200], [R100.64], !P3 ;  /* 0x7c20000064f87fae */ /* 0x0005e2000d921848 */
[----:B------:R-:W-:-:S03]  /*1c4f0*/  IADD3 R0, R252, -0xf2, RZ ;  /* 0xffffff0efc007810 */ /* 0x000fc60007ffe0ff */
[----:B------:R1:W-:Y:S01]  /*1c500*/  STL.64 [R1+0xb58], R92 ;  /* 0x000b585c01007387 */ /* 0x0003e20000100a00 */
[----:B------:R-:W-:-:S03]  /*1c510*/  IADD3 R76, R252, -0xf6, RZ ;  /* 0xffffff0afc4c7810 */ /* 0x000fc60007ffe0ff */
[----:B------:R3:W-:Y:S01]  /*1c520*/  STL.64 [R1+0xb40], R84 ;  /* 0x000b405401007387 */ /* 0x0007e20000100a00 */
[----:B--2---:R-:W-:-:S03]  /*1c530*/  IMAD.WIDE R100, R245, 0x4, R106 ;  /* 0x00000004f5647825 */ /* 0x004fc600078e026a */
[----:B------:R-:W2:Y:S01]  /*1c540*/  LDL.LU.64 R188, [R1+0x100] ;  /* 0x0001000001bc7983 */ /* 0x000ea20000300a00 */
[----:B------:R-:W-:-:S03]  /*1c550*/  ISETP.GE.U32.AND P1, PT, R0, 0x7ffffe8f, PT ;  /* 0x7ffffe8f0000780c */ /* 0x000fc60003f26070 */
[----:B------:R1:W-:Y:S01]  /*1c560*/  LDGSTS.E [R248+0x7ca00], [R92.64], !P4 ;  /* 0x7ca000005cf87fae */ /* 0x0003e2000e121848 */
[----:B------:R-:W-:-:S03]  /*1c570*/  ISETP.GE.U32.AND P5, PT, R76, 0x7ffffe8b, PT ;  /* 0x7ffffe8b4c00780c */ /* 0x000fc60003fa6070 */
[----:B------:R3:W-:Y:S04]  /*1c580*/  LDGSTS.E [R248+0x7d200], [R84.64], !P2 ;  /* 0x7d20000054f87fae */ /* 0x0007e8000d121848 */
[----:B------:R-:W2:Y:S01]  /*1c590*/  LDL.LU.64 R172, [R1+0xe0] ;  /* 0x0000e00001ac7983 */ /* 0x000ea20000300a00 */
[----:B-1----:R-:W-:-:S03]  /*1c5a0*/  IMAD.WIDE R92, R245, 0x4, R98 ;  /* 0x00000004f55c7825 */ /* 0x002fc600078e0262 */
[----:B------:R-:W-:Y:S01]  /*1c5b0*/  STL.64 [R1+0xb28], R100 ;  /* 0x000b286401007387 */ /* 0x000fe20000100a00 */
[----:B---3--:R-:W-:-:S03]  /*1c5c0*/  IMAD.WIDE R84, R245, 0x4, R90 ;  /* 0x00000004f5547825 */ /* 0x008fc600078e025a */
[----:B------:R-:W3:Y:S04]  /*1c5d0*/  LDL.LU.64 R180, [R1+0xc0] ;  /* 0x0000c00001b47983 */ /* 0x000ee80000300a00 */
[----:B------:R-:W-:Y:S04]  /*1c5e0*/  STL.64 [R1+0xb10], R92 ;  /* 0x000b105c01007387 */ /* 0x000fe80000100a00 */
[----:B------:R4:W-:Y:S04]  /*1c5f0*/  STL.64 [R1+0xb00], R84 ;  /* 0x000b005401007387 */ /* 0x0009e80000100a00 */
[----:B------:R-:W3:Y:S01]  /*1c600*/  LDL.LU.64 R212, [R1+0xa0] ;  /* 0x0000a00001d47983 */ /* 0x000ee20000300a00 */
[----:B------:R-:W-:-:S03]  /*1c610*/  IMAD.WIDE R82, R245, 0x4, R82 ;  /* 0x00000004f5527825 */ /* 0x000fc600078e0252 */
[----:B------:R-:W3:Y:S01]  /*1c620*/  LDL.LU.64 R196, [R1+0x80] ;  /* 0x0000800001c47983 */ /* 0x000ee20000300a00 */
[----:B------:R-:W-:-:S03]  /*1c630*/  IMAD.WIDE R74, R245, 0x4, R74 ;  /* 0x00000004f54a7825 */ /* 0x000fc600078e024a */
[----:B------:R1:W-:Y:S04]  /*1c640*/  LDGSTS.E [R248+0x7da00], [R100.64], !P0 ;  /* 0x7da0000064f87fae */ /* 0x0003e8000c121848 */
[----:B------:R-:W3:Y:S04]  /*1c650*/  LDL.LU.64 R204, [R1+0x60] ;  /* 0x0000600001cc7983 */ /* 0x000ee80000300a00 */
[----:B------:R1:W-:Y:S04]  /*1c660*/  LDGSTS.E [R248+0x7e200], [R92.64], !P1 ;  /* 0x7e2000005cf87fae */ /* 0x0003e8000c921848 */
[----:B------:R4:W-:Y:S04]  /*1c670*/  LDGSTS.E [R248+0x7ea00], [R84.64], !P5 ;  /* 0x7ea0000054f87fae */ /* 0x0009e8000e921848 */
[----:B------:R-:W-:Y:S04]  /*1c680*/  STL.64 [R1+0xa8], R82 ;  /* 0x0000a85201007387 */ /* 0x000fe80000100a00 */
[----:B------:R-:W3:Y:S04]  /*1c690*/  LDL.LU.64 R236, [R1+0x40] ;  /* 0x0000400001ec7983 */ /* 0x000ee80000300a00 */
[----:B------:R-:W-:Y:S01]  /*1c6a0*/  STL.64 [R1+0x68], R74 ;  /* 0x0000684a01007387 */ /* 0x000fe20000100a00 */
[----:B----4-:R-:W-:-:S05]  /*1c6b0*/  IMAD.WIDE R84, R245, 0x4, R228 ;  /* 0x00000004f5547825 */ /* 0x010fca00078e02e4 */
[----:B------:R2:W-:Y:S04]  /*1c6c0*/  STL.64 [R1+0xe70], R84 ;  /* 0x000e705401007387 */ /* 0x0005e80000100a00 */
[----:B------:R-:W4:Y:S04]  /*1c6d0*/  LDL.LU.64 R220, [R1+0x20] ;  /* 0x0000200001dc7983 */ /* 0x000f280000300a00 */
[----:B------:R-:W4:Y:S01]  /*1c6e0*/  LDL.LU.64 R228, [R1] ;  /* 0x0000000001e47983 */ /* 0x000f220000300a00 */
[----:B------:R-:W-:-:S04]  /*1c6f0*/  IADD3 R0, R252, -0xfa, RZ ;  /* 0xffffff06fc007810 */ /* 0x000fc80007ffe0ff */
[----:B------:R-:W-:Y:S02]  /*1c700*/  ISETP.GE.U32.AND P6, PT, R0, 0x7ffffe87, PT ;  /* 0x7ffffe870000780c */ /* 0x000fe40003fc6070 */
[----:B------:R-:W-:-:S04]  /*1c710*/  IADD3 R0, R252, -0xfe, RZ ;  /* 0xffffff02fc007810 */ /* 0x000fc80007ffe0ff */
[----:B------:R-:W-:Y:S02]  /*1c720*/  ISETP.GE.U32.AND P3, PT, R0, 0x7ffffe83, PT ;  /* 0x7ffffe830000780c */ /* 0x000fe40003f66070 */
[C---:B------:R-:W-:Y:S02]  /*1c730*/  IADD3 R0, R252.reuse, -0x87, RZ ;  /* 0xffffff79fc007810 */ /* 0x040fe40007ffe0ff */
[----:B------:R-:W-:Y:S02]  /*1c740*/  IADD3 R76, R252, -0x83, RZ ;  /* 0xffffff7dfc4c7810 */ /* 0x000fe40007ffe0ff */
[----:B------:R-:W-:Y:S01]  /*1c750*/  ISETP.GE.U32.AND P2, PT, R0, 0x7ffffefa, PT ;  /* 0x7ffffefa0000780c */ /* 0x000fe20003f46070 */
[----:B------:R1:W-:Y:S01]  /*1c760*/  LDGSTS.E [R248+0x7f200], [R82.64], !P6 ;  /* 0x7f20000052f87fae */ /* 0x0003e2000f121848 */
[----:B------:R-:W-:Y:S02]  /*1c770*/  IADD3 R0, R252, -0x8b, RZ ;  /* 0xffffff75fc007810 */ /* 0x000fe40007ffe0ff */
[----:B------:R-:W-:-:S02]  /*1c780*/  ISETP.GE.U32.AND P4, PT, R76, 0x7ffffefe, PT ;  /* 0x7ffffefe4c00780c */ /* 0x000fc40003f86070 */
[----:B------:R-:W-:Y:S01]  /*1c790*/  ISETP.GE.U32.AND P0, PT, R0, 0x7ffffef6, PT ;  /* 0x7ffffef60000780c */ /* 0x000fe20003f06070 */
[----:B------:R1:W-:Y:S01]  /*1c7a0*/  LDGSTS.E [R248+0x7fa00], [R74.64], !P3 ;  /* 0x7fa000004af87fae */ /* 0x0003e2000d921848 */
[C---:B------:R-:W-:Y:S02]  /*1c7b0*/  IADD3 R0, R252.reuse, -0x93, RZ ;  /* 0xffffff6dfc007810 */ /* 0x040fe40007ffe0ff */
[----:B------:R-:W-:Y:S02]  /*1c7c0*/  IADD3 R76, R252, -0x8f, RZ ;  /* 0xffffff71fc4c7810 */ /* 0x000fe40007ffe0ff */
[----:B------:R-:W-:Y:S02]  /*1c7d0*/  ISETP.GE.U32.AND P5, PT, R0, 0x7ffffeee, PT ;  /* 0x7ffffeee0000780c */ /* 0x000fe40003fa6070 */
[----:B------:R-:W-:Y:S02]  /*1c7e0*/  IADD3 R0, R252, -0x97, RZ ;  /* 0xffffff69fc007810 */ /* 0x000fe40007ffe0ff */
[----:B------:R-:W-:-:S02]  /*1c7f0*/  LOP3.LUT R249, R251, 0x40, RZ, 0x3c, !PT ;  /* 0x00000040fbf97812 */ /* 0x000fc400078e3cff */
[----:B------:R-:W-:Y:S02]  /*1c800*/  ISETP.GE.U32.AND P6, PT, R0, 0x7ffffeea, PT ;  /* 0x7ffffeea0000780c */ /* 0x000fe40003fc6070 */
[----:B------:R-:W-:Y:S01]  /*1c810*/  ISETP.GE.U32.AND P1, PT, R76, 0x7ffffef2, PT ;  /* 0x7ffffef24c00780c */ /* 0x000fe20003f26070 */
[----:B------:R2:W-:Y:S01]  /*1c820*/  LDGSTS.E [R249+0x70400], [R84.64], !P4 ;  /* 0x7040000054f97fae */ /* 0x0005e2000e121848 */
[C---:B------:R-:W-:Y:S02]  /*1c830*/  IADD3 R0, R252.reuse, -0x9f, RZ ;  /* 0xffffff61fc007810 */ /* 0x040fe40007ffe0ff */
[----:B------:R-:W-:Y:S02]  /*1c840*/  IADD3 R76, R252, -0x9b, RZ ;  /* 0xffffff65fc4c7810 */ /* 0x000fe40007ffe0ff */
[----:B------:R-:W-:Y:S02]  /*1c850*/  ISETP.GE.U32.AND P4, PT, R0, 0x7ffffee2, PT ;  /* 0x7ffffee20000780c */ /* 0x000fe40003f86070 */
[----:B------:R-:W-:Y:S01]  /*1c860*/  IADD3 R0, R252, -0xa3, RZ ;  /* 0xffffff5dfc007810 */ /* 0x000fe20007ffe0ff */
[----:B--2---:R-:W-:Y:S01]  /*1c870*/  IMAD.WIDE R84, R245, 0x4, R188 ;  /* 0x00000004f5547825 */ /* 0x004fe200078e02bc */
[----:B------:R-:W-:-:S03]  /*1c880*/  ISETP.GE.U32.AND P3, PT, R76, 0x7ffffee6, PT ;  /* 0x7ffffee64c00780c */ /* 0x000fc60003f66070 */
[C---:B-1----:R-:W-:Y:S01]  /*1c890*/  IMAD.WIDE R82, R245.reuse, 0x4, R172 ;  /* 0x00000004f5527825 */ /* 0x042fe200078e02ac */
[----:B------:R1:W-:Y:S01]  /*1c8a0*/  LDGSTS.E [R249+0x70c00], [R84.64], !P2 ;  /* 0x70c0000054f97fae */ /* 0x0003e2000d121848 */
[----:B------:R-:W-:Y:S02]  /*1c8b0*/  ISETP.GE.U32.AND P2, PT, R0, 0x7ffffede, PT ;  /* 0x7ffffede0000780c */ /* 0x000fe40003f46070 */
[----:B------:R-:W-:Y:S01]  /*1c8c0*/  IADD3 R0, R252, -0xab, RZ ;  /* 0xffffff55fc007810 */ /* 0x000fe20007ffe0ff */
[----:B------:R1:W-:Y:S01]  /*1c8d0*/  STL.64 [R1+0xe50], R84 ;  /* 0x000e505401007387 */ /* 0x0003e20000100a00 */
[----:B---3--:R-:W-:-:S03]  /*1c8e0*/  IMAD.WIDE R76, R245, 0x4, R180 ;  /* 0x00000004f54c7825 */ /* 0x008fc600078e02b4 */
[----:B------:R2:W-:Y:S01]  /*1c8f0*/  LDGSTS.E [R249+0x71400], [R82.64], !P0 ;  /* 0x7140000052f97fae */ /* 0x0005e2000c121848 */
[----:B------:R-:W-:-:S03]  /*1c900*/  IADD3 R74, R252, -0xa7, RZ ;  /* 0xffffff59fc4a7810 */ /* 0x000fc60007ffe0ff */
[----:B------:R3:W-:Y:S01]  /*1c910*/  LDGSTS.E [R249+0x71c00], [R76.64], !P1 ;  /* 0x71c000004cf97fae */ /* 0x0007e2000c921848 */
[----:B------:R-:W-:Y:S02]  /*1c920*/  ISETP.GE.U32.AND P1, PT, R0, 0x7ffffed6, PT ;  /* 0x7ffffed60000780c */ /* 0x000fe40003f26070 */
[----:B------:R-:W-:Y:S01]  /*1c930*/  IADD3 R0, R252, -0xaf, RZ ;  /* 0xffffff51fc007810 */ /* 0x000fe20007ffe0ff */
[----:B------:R2:W-:Y:S01]  /*1c940*/  STL.64 [R1+0xe30], R82 ;  /* 0x000e305201007387 */ /* 0x0005e20000100a00 */
[----:B-1----:R-:W-:-:S03]  /*1c950*/  IMAD.WIDE R84, R245, 0x4, R212 ;  /* 0x00000004f5547825 */ /* 0x002fc600078e02d4 */
[----:B------:R3:W-:Y:S01]  /*1c960*/  STL.64 [R1+0xe10], R76 ;  /* 0x000e104c01007387 */ /* 0x0007e20000100a00 */
[----:B------:R-:W-:-:S03]  /*1c970*/  ISETP.GE.U32.AND P0, PT, R74, 0x7ffffeda, PT ;  /* 0x7ffffeda4a00780c */ /* 0x000fc60003f06070 */
[----:B------:R1:W-:Y:S01]  /*1c980*/  LDGSTS.E [R249+0x72400], [R84.64], !P5 ;  /* 0x7240000054f97fae */ /* 0x0003e2000e921848 */
[----:B------:R-:W-:Y:S01]  /*1c990*/  ISETP.GE.U32.AND P5, PT, R0, 0x7ffffed2, PT ;  /* 0x7ffffed20000780c */ /* 0x000fe20003fa6070 */
[----:B--2---:R-:W-:Y:S01]  /*1c9a0*/  IMAD.WIDE R82, R245, 0x4, R196 ;  /* 0x00000004f5527825 */ /* 0x004fe200078e02c4 */
[----:B------:R-:W-:-:S03]  /*1c9b0*/  IADD3 R0, R252, -0xb7, RZ ;  /* 0xffffff49fc007810 */ /* 0x000fc60007ffe0ff */
[----:B---3--:R-:W-:Y:S01]  /*1c9c0*/  IMAD.WIDE R76, R245, 0x4, R204 ;  /* 0x00000004f54c7825 */ /* 0x008fe200078e02cc */
[----:B------:R1:W-:Y:S04]  /*1c9d0*/  STL.64 [R1+0xdf0], R84 ;  /* 0x000df05401007387 */ /* 0x0003e80000100a00 */
[----:B------:R4:W-:Y:S01]  /*1c9e0*/  LDGSTS.E [R249+0x72c00], [R82.64], !P6 ;  /* 0x72c0000052f97fae */ /* 0x0009e2000f121848 */
[----:B------:R-:W-:-:S03]  /*1c9f0*/  IADD3 R74, R252, -0xb3, RZ ;  /* 0xffffff4dfc4a7810 */ /* 0x000fc60007ffe0ff */
[----:B------:R2:W-:Y:S01]  /*1ca00*/  LDGSTS.E [R249+0x73400], [R76.64], !P3 ;  /* 0x734000004cf97fae */ /* 0x0005e2000d921848 */
[----:B------:R-:W-:Y:S02]  /*1ca10*/  ISETP.GE.U32.AND P3, PT, R0, 0x7ffffeca, PT ;  /* 0x7ffffeca0000780c */ /* 0x000fe40003f66070 */
[----:B------:R-:W-:Y:S01]  /*1ca20*/  IADD3 R0, R252, -0xbb, RZ ;  /* 0xffffff45fc007810 */ /* 0x000fe20007ffe0ff */
[----:B-1----:R-:W-:Y:S01]  /*1ca30*/  IMAD.WIDE R84, R245, 0x4, R236 ;  /* 0x00000004f5547825 */ /* 0x002fe200078e02ec */
[----:B------:R-:W-:Y:S01]  /*1ca40*/  STL.64 [R1+0xdd0], R82 ;  /* 0x000dd05201007387 */ /* 0x000fe20000100a00 */
[----:B------:R-:W-:-:S03]  /*1ca50*/  ISETP.GE.U32.AND P6, PT, R74, 0x7ffffece, PT ;  /* 0x7ffffece4a00780c */ /* 0x000fc60003fc6070 */
[----:B------:R-:W-:Y:S04]  /*1ca60*/  STL.64 [R1+0xdb0], R76 ;  /* 0x000db04c01007387 */ /* 0x000fe80000100a00 */
[----:B------:R1:W-:Y:S01]  /*1ca70*/  LDGSTS.E [R249+0x73c00], [R84.64], !P4 ;  /* 0x73c0000054f97fae */ /* 0x0003e2000e121848 */
[----:B------:R-:W-:Y:S02]  /*1ca80*/  ISETP.GE.U32.AND P4, PT, R0, 0x7ffffec6, PT ;  /* 0x7ffffec60000780c */ /* 0x000fe40003f86070 */
[C---:B------:R-:W-:Y:S01]  /*1ca90*/  IADD3 R0, R252.reuse, -0xc3, RZ ;  /* 0xffffff3dfc007810 */ /* 0x040fe20007ffe0ff */
[----:B------:R1:W-:Y:S01]  /*1caa0*/  STL.64 [R1+0xd90], R84 ;  /* 0x000d905401007387 */ /* 0x0003e20000100a00 */
[----:B------:R-:W-:Y:S01]  /*1cab0*/  IADD3 R74, R252, -0xbf, RZ ;  /* 0xffffff41fc4a7810 */ /* 0x000fe20007ffe0ff */
[----:B-1----:R-:W-:-:S04]  /*1cac0*/  IMAD.WIDE R84, R245, 0x4, R240 ;  /* 0x00000004f5547825 */ /* 0x002fc800078e02f0 */
[----:B----4-:R-:W-:-:S04]  /*1cad0*/  IMAD.WIDE R82, R245, 0x4, R220 ;  /* 0x00000004f5527825 */ /* 0x010fc800078e02dc */
[----:B--2---:R-:W-:Y:S01]  /*1cae0*/  IMAD.WIDE R76, R245, 0x4, R228 ;  /* 0x00000004f54c7825 */ /* 0x004fe200078e02e4 */
[----:B------:R1:W-:Y:S04]  /*1caf0*/  LDGSTS.E [R249+0x74400], [R82.64], !P2 ;  /* 0x7440000052f97fae */ /* 0x0003e8000d121848 */
[----:B------:R2:W-:Y:S01]  /*1cb00*/  LDGSTS.E [R249+0x74c00], [R76.64], !P0 ;  /* 0x74c000004cf97fae */ /* 0x0005e2000c121848 */
[----:B------:R-:W-:Y:S02]  /*1cb10*/  ISETP.GE.U32.AND P0, PT, R0, 0x7ffffebe, PT ;  /* 0x7ffffebe0000780c */ /* 0x000fe40003f06070 */
[----:B------:R-:W-:Y:S01]  /*1cb20*/  IADD3 R0, R252, -0xc7, RZ ;  /* 0xffffff39fc007810 */ /* 0x000fe20007ffe0ff */
[----:B------:R1:W-:Y:S01]  /*1cb30*/  STL.64 [R1+0xd70], R82 ;  /* 0x000d705201007387 */ /* 0x0003e20000100a00 */
[----:B------:R-:W-:-:S03]  /*1cb40*/  ISETP.GE.U32.AND P2, PT, R74, 0x7ffffec2, PT ;  /* 0x7ffffec24a00780c */ /* 0x000fc60003f46070 */
[----:B------:R2:W-:Y:S01]  /*1cb50*/  STL.64 [R1+0xd50], R76 ;  /* 0x000d504c01007387 */ /* 0x0005e20000100a00 */
[----:B------:R-:W-:-:S03]  /*1cb60*/  IADD3 R74, R252, -0xcb, RZ ;  /* 0xffffff35fc4a7810 */ /* 0x000fc60007ffe0ff */
[----:B------:R3:W-:Y:S01]  /*1cb70*/  LDGSTS.E [R249+0x75400], [R84.64], !P1 ;  /* 0x7540000054f97fae */ /* 0x0007e2000c921848 */
[----:B------:R-:W-:Y:S01]  /*1cb80*/  ISETP.GE.U32.AND P1, PT, R0, 0x7ffffeba, PT ;  /* 0x7ffffeba0000780c */ /* 0x000fe20003f26070 */
[----:B-1----:R-:W-:Y:S01]  /*1cb90*/  IMAD.WIDE R82, R245, 0x4, R232 ;  /* 0x00000004f5527825 */ /* 0x002fe200078e02e8 */
[----:B------:R-:W-:-:S03]  /*1cba0*/  IADD3 R0, R252, -0xcf, RZ ;  /* 0xffffff31fc007810 */ /* 0x000fc60007ffe0ff */
[----:B--2---:R-:W-:Y:S01]  /*1cbb0*/  IMAD.WIDE R76, R245, 0x4, R224 ;  /* 0x00000004f54c7825 */ /* 0x004fe200078e02e0 */
[----:B------:R3:W-:Y:S04]  /*1cbc0*/  STL.64 [R1+0xd30], R84 ;  /* 0x000d305401007387 */ /* 0x0007e80000100a00 */
[----:B------:R1:W-:Y:S01]  /*1cbd0*/  LDGSTS.E [R249+0x75c00], [R82.64], !P5 ;  /* 0x75c0000052f97fae */ /* 0x0003e2000e921848 */
[----:B------:R-:W-:-:S03]  /*1cbe0*/  ISETP.GE.U32.AND P5, PT, R74, 0x7ffffeb6, PT ;  /* 0x7ffffeb64a00780c */ /* 0x000fc60003fa6070 */
[----:B------:R1:W-:Y:S01]  /*1cbf0*/  STL.64 [R1+0xd10], R82 ;  /* 0x000d105201007387 */ /* 0x0003e20000100a00 */
[----:B------:R-:W-:-:S03]  /*1cc00*/  IADD3 R74, R252, -0xd7, RZ ;  /* 0xffffff29fc4a7810 */ /* 0x000fc60007ffe0ff */
[----:B------:R2:W-:Y:S01]  /*1cc10*/  LDGSTS.E [R249+0x76400], [R76.64], !P6 ;  /* 0x764000004cf97fae */ /* 0x0005e2000f121848 */
[C---:B---3--:R-:W-:Y:S01]  /*1cc20*/  IMAD.WIDE R84, R245.reuse, 0x4, R216 ;  /* 0x00000004f5547825 */ /* 0x048fe200078e02d8 */
[----:B------:R-:W-:Y:S02]  /*1cc30*/  ISETP.GE.U32.AND P6, PT, R0, 0x7ffffeb2, PT ;  /* 0x7ffffeb20000780c */ /* 0x000fe40003fc6070 */
[----:B------:R2:W-:Y:S01]  /*1cc40*/  STL.64 [R1+0xcf0], R76 ;  /* 0x000cf04c01007387 */ /* 0x0005e20000100a00 */
[----:B------:R-:W-:Y:S01]  /*1cc50*/  IADD3 R0, R252, -0xd3, RZ ;  /* 0xffffff2dfc007810 */ /* 0x000fe20007ffe0ff */
[----:B-1----:R-:W-:Y:S02]  /*1cc60*/  IMAD.WIDE R82, R245, 0x4, R208 ;  /* 0x00000004f5527825 */ /* 0x002fe400078e02d0 */
[----:B------:R1:W-:Y:S01]  /*1cc70*/  LDGSTS.E [R249+0x76c00], [R84.64], !P3 ;  /* 0x76c0000054f97fae */ /* 0x0003e2000d921848 */
[----:B------:R-:W-:-:S03]  /*1cc80*/  ISETP.GE.U32.AND P3, PT, R0, 0x7ffffeae, PT ;  /* 0x7ffffeae0000780c */ /* 0x000fc60003f66070 */
[----:B------:R1:W-:Y:S01]  /*1cc90*/  STL.64 [R1+0xcd0], R84 ;  /* 0x000cd05401007387 */ /* 0x0003e20000100a00 */
[----:B--2---:R-:W-:-:S03]  /*1cca0*/  IMAD.WIDE R76, R245, 0x4, R200 ;  /* 0x00000004f54c7825 */ /* 0x004fc600078e02c8 */
        /* <DEDUP_REMOVED lines=31> */
[----:B------:R-:W-:Y:S01]  /*1cea0*/  IADD3 R74, R252, -0xe3, RZ ;  /* 0xffffff1dfc4a7810 */ /* 0x000fe20007ffe0ff */
[----:B------:R-:W4:Y:S01]  /*1ceb0*/  LDL.LU.64 R180, [R1+0xf8] ;  /* 0x0000f80001b47983 */ /* 0x000f220000300a00 */
        /* <DEDUP_REMOVED lines=14> */
[C---:B--2---:R-:W-:Y:S01]  /*1cfa0*/  IMAD.WIDE R84, R245.reuse, 0x4, R120 ;  /* 0x00000004f5547825 */ /* 0x044fe200078e0278 */
[----:B------:R-:W-:Y:S02]  /*1cfb0*/  ISETP.GE.U32.AND P4, PT, R0, 0x7ffffe8e, PT ;  /* 0x7ffffe8e0000780c */ /* 0x000fe40003f86070 */
[C---:B------:R-:W-:Y:S01]  /*1cfc0*/  IADD3 R0, R252.reuse, -0xf7, RZ ;  /* 0xffffff09fc007810 */ /* 0x040fe20007ffe0ff */
[----:B---3--:R-:W-:Y:S01]  /*1cfd0*/  IMAD.WIDE R82, R245, 0x4, R112 ;  /* 0x00000004f5527825 */ /* 0x008fe200078e0270 */
[----:B------:R-:W-:-:S03]  /*1cfe0*/  IADD3 R74, R252, -0xfb, RZ ;  /* 0xffffff05fc4a7810 */ /* 0x000fc60007ffe0ff */
[----:B-1----:R-:W-:Y:S01]  /*1cff0*/  IMAD.WIDE R76, R245, 0x4, R104 ;  /* 0x00000004f54c7825 */ /* 0x002fe200078e0268 */
[----:B------:R1:W-:Y:S01]  /*1d000*/  STL.64 [R1+0xb50], R84 ;  /* 0x000b505401007387 */ /* 0x0003e20000100a00 */
[----:B------:R-:W-:-:S03]  /*1d010*/  ISETP.GE.U32.AND P2, PT, R0, 0x7ffffe8a, PT ;  /* 0x7ffffe8a0000780c */ /* 0x000fc60003f46070 */
[----:B------:R2:W-:Y:S01]  /*1d020*/  STL.64 [R1+0xb38], R82 ;  /* 0x000b385201007387 */ /* 0x0005e20000100a00 */
[----:B------:R-:W-:-:S03]  /*1d030*/  ISETP.GE.U32.AND P0, PT, R74, 0x7ffffe86, PT ;  /* 0x7ffffe864a00780c */ /* 0x000fc60003f06070 */
[----:B------:R3:W-:Y:S01]  /*1d040*/  STL.64 [R1+0xb20], R76 ;  /* 0x000b204c01007387 */ /* 0x0007e20000100a00 */
[----:B------:R-:W-:-:S03]  /*1d050*/  IADD3 R0, R252, -0xff, RZ ;  /* 0xffffff01fc007810 */ /* 0x000fc60007ffe0ff */
[----:B------:R-:W4:Y:S04]  /*1d060*/  LDL.LU.64 R212, [R1+0xd8] ;  /* 0x0000d80001d47983 */ /* 0x000f280000300a00 */
[----:B------:R1:W-:Y:S04]  /*1d070*/  LDGSTS.E [R249+0x7cc00], [R84.64], !P5 ;  /* 0x7cc0000054f97fae */ /* 0x0003e8000e921848 */
[----:B------:R2:W-:Y:S01]  /*1d080*/  LDGSTS.E [R249+0x7d400], [R82.64], !P6 ;  /* 0x7d40000052f97fae */ /* 0x0005e2000f121848 */
[----:B------:R-:W-:-:S03]  /*1d090*/  ISETP.GE.U32.AND P1, PT, R0, 0x7ffffe82, PT ;  /* 0x7ffffe820000780c */ /* 0x000fc60003f26070 */
[----:B------:R3:W-:Y:S01]  /*1d0a0*/  LDGSTS.E [R249+0x7dc00], [R76.64], !P3 ;  /* 0x7dc000004cf97fae */ /* 0x0007e2000d921848 */
[----:B-1----:R-:W-:-:S03]  /*1d0b0*/  IMAD.WIDE R84, R245, 0x4, R96 ;  /* 0x00000004f5547825 */ /* 0x002fc600078e0260 */
[----:B------:R-:W4:Y:S01]  /*1d0c0*/  LDL.LU.64 R196, [R1+0xb8] ;  /* 0x0000b80001c47983 */ /* 0x000f220000300a00 */
[----:B--2---:R-:W-:-:S03]  /*1d0d0*/  IMAD.WIDE R82, R245, 0x4, R88 ;  /* 0x00000004f5527825 */ /* 0x004fc600078e0258 */
[----:B------:R-:W2:Y:S01]  /*1d0e0*/  LDL.LU.64 R204, [R1+0x98] ;  /* 0x0000980001cc7983 */ /* 0x000ea20000300a00 */
[----:B---3--:R-:W-:-:S03]  /*1d0f0*/  IMAD.WIDE R76, R245, 0x4, R80 ;  /* 0x00000004f54c7825 */ /* 0x008fc600078e0250 */
[----:B------:R-:W-:Y:S04]  /*1d100*/  STL.64 [R1+0xb08], R84 ;  /* 0x000b085401007387 */ /* 0x000fe80000100a00 */
[----:B------:R-:W-:Y:S04]  /*1d110*/  STL.64 [R1+0xaf8], R82 ;  /* 0x000af85201007387 */ /* 0x000fe80000100a00 */
[----:B------:R4:W-:Y:S01]  /*1d120*/  STL.64 [R1+0xa0], R76 ;  /* 0x0000a04c01007387 */ /* 0x0009e20000100a00 */
[----:B------:R-:W-:-:S03]  /*1d130*/  IMAD.WIDE R80, R245, 0x4, R72 ;  /* 0x00000004f5507825 */ /* 0x000fc600078e0248 */
[----:B------:R-:W2:Y:S04]  /*1d140*/  LDL.LU.64 R236, [R1+0x78] ;  /* 0x0000780001ec7983 */ /* 0x000ea80000300a00 */
[----:B------:R1:W-:Y:S04]  /*1d150*/  LDGSTS.E [R249+0x7e400], [R84.64], !P4 ;  /* 0x7e40000054f97fae */ /* 0x0003e8000e121848 */
[----:B------:R1:W-:Y:S04]  /*1d160*/  LDGSTS.E [R249+0x7ec00], [R82.64], !P2 ;  /* 0x7ec0000052f97fae */ /* 0x0003e8000d121848 */
[----:B------:R4:W-:Y:S04]  /*1d170*/  LDGSTS.E [R249+0x7f400], [R76.64], !P0 ;  /* 0x7f4000004cf97fae */ /* 0x0009e8000c121848 */
[----:B------:R-:W2:Y:S04]  /*1d180*/  LDL.LU.64 R220, [R1+0x58] ;  /* 0x0000580001dc7983 */ /* 0x000ea80000300a00 */
[----:B------:R-:W2:Y:S04]  /*1d190*/  LDL.LU.64 R228, [R1+0x38] ;  /* 0x0000380001e47983 */ /* 0x000ea80000300a00 */
[----:B------:R1:W-:Y:S04]  /*1d1a0*/  STL.64 [R1+0x60], R80 ;  /* 0x0000605001007387 */ /* 0x0003e80000100a00 */
[----:B------:R1:W-:Y:S01]  /*1d1b0*/  LDGSTS.E [R249+0x7fc00], [R80.64], !P1 ;  /* 0x7fc0000050f97fae */ /* 0x0003e2000c921848 */
[----:B----4-:R-:W-:-:S05]  /*1d1c0*/  IMAD.WIDE R76, R245, 0x4, R172 ;  /* 0x00000004f54c7825 */ /* 0x010fca00078e02ac */
[----:B------:R4:W-:Y:S04]  /*1d1d0*/  STL.64 [R1+0xe68], R76 ;  /* 0x000e684c01007387 */ /* 0x0009e80000100a00 */
[----:B-1----:R-:W3:Y:S01]  /*1d1e0*/  LDL.LU.64 R248, [R1+0x18] ;  /* 0x0000180001f87983 */ /* 0x002ee20000300a00 */
[----:B------:R-:W-:-:S04]  /*1d1f0*/  IADD3 R0, R252, -0x84, RZ ;  /* 0xffffff7cfc007810 */ /* 0x000fc80007ffe0ff */
[----:B------:R-:W-:Y:S02]  /*1d200*/  ISETP.GE.U32.AND P5, PT, R0, 0x7ffffefd, PT ;  /* 0x7ffffefd0000780c */ /* 0x000fe40003fa6070 */
[C---:B------:R-:W-:Y:S02]  /*1d210*/  IADD3 R0, R252.reuse, -0x8c, RZ ;  /* 0xffffff74fc007810 */ /* 0x040fe40007ffe0ff */
[----:B------:R-:W-:Y:S02]  /*1d220*/  IADD3 R74, R252, -0x88, RZ ;  /* 0xffffff78fc4a7810 */ /* 0x000fe40007ffe0ff */
[----:B------:R-:W-:Y:S02]  /*1d230*/  ISETP.GE.U32.AND P3, PT, R0, 0x7ffffef5, PT ;  /* 0x7ffffef50000780c */ /* 0x000fe40003f66070 */
[----:B------:R-:W-:Y:S02]  /*1d240*/  IADD3 R0, R252, -0x90, RZ ;  /* 0xffffff70fc007810 */ /* 0x000fe40007ffe0ff */
[----:B------:R-:W-:-:S02]  /*1d250*/  ISETP.GE.U32.AND P6, PT, R74, 0x7ffffef9, PT ;  /* 0x7ffffef94a00780c */ /* 0x000fc40003fc6070 */
[----:B------:R-:W-:Y:S02]  /*1d260*/  ISETP.GE.U32.AND P4, PT, R0, 0x7ffffef1, PT ;  /* 0x7ffffef10000780c */ /* 0x000fe40003f86070 */
[C---:B------:R-:W-:Y:S02]  /*1d270*/  IADD3 R0, R252.reuse, -0x98, RZ ;  /* 0xffffff68fc007810 */ /* 0x040fe40007ffe0ff */
[----:B------:R-:W-:Y:S02]  /*1d280*/  IADD3 R74, R252, -0x94, RZ ;  /* 0xffffff6cfc4a7810 */ /* 0x000fe40007ffe0ff */
[----:B------:R-:W-:Y:S02]  /*1d290*/  ISETP.GE.U32.AND P0, PT, R0, 0x7ffffee9, PT ;  /* 0x7ffffee90000780c */ /* 0x000fe40003f06070 */
[----:B------:R-:W-:Y:S02]  /*1d2a0*/  IADD3 R0, R252, -0x9c, RZ ;  /* 0xffffff64fc007810 */ /* 0x000fe40007ffe0ff */
[----:B------:R-:W-:Y:S01]  /*1d2b0*/  ISETP.GE.U32.AND P2, PT, R74, 0x7ffffeed, PT ;  /* 0x7ffffeed4a00780c */ /* 0x000fe20003f46070 */
[----:B------:R-:W-:Y:S01]  /*1d2c0*/  IMAD.WIDE R74, R245, 0x4, R180 ;  /* 0x00000004f54a7825 */ /* 0x000fe200078e02b4 */
[----:B------:R-:W-:-:S02]  /*1d2d0*/  LOP3.LUT R251, R251, 0x60, RZ, 0x3c, !PT ;  /* 0x00000060fbfb7812 */ /* 0x000fc400078e3cff */
[----:B------:R-:W-:Y:S02]  /*1d2e0*/  ISETP.GE.U32.AND P1, PT, R0, 0x7ffffee5, PT ;  /* 0x7ffffee50000780c */ /* 0x000fe40003f26070 */
[C---:B------:R-:W-:Y:S01]  /*1d2f0*/  IADD3 R0, R252.reuse, -0xa4, RZ ;  /* 0xffffff5cfc007810 */ /* 0x040fe20007ffe0ff */
[----:B------:R4:W-:Y:S01]  /*1d300*/  LDGSTS.E [R251+0x70600], [R76.64], !P5 ;  /* 0x706000004cfb7fae */ /* 0x0009e2000e921848 */
[----:B------:R-:W-:-:S03]  /*1d310*/  IADD3 R72, R252, -0xa0, RZ ;  /* 0xffffff60fc487810 */ /* 0x000fc60007ffe0ff */
[----:B------:R2:W-:Y:S01]  /*1d320*/  LDGSTS.E [R251+0x70e00], [R74.64], !P6 ;  /* 0x70e000004afb7fae */ /* 0x0005e2000f121848 */
[----:B------:R-:W-:Y:S02]  /*1d330*/  ISETP.GE.U32.AND P6, PT, R0, 0x7ffffedd, PT ;  /* 0x7ffffedd0000780c */ /* 0x000fe40003fc6070 */
[----:B------:R-:W-:Y:S01]  /*1d340*/  IADD3 R0, R252, -0xa8, RZ ;  /* 0xffffff58fc007810 */ /* 0x000fe20007ffe0ff */
[----:B------:R-:W-:Y:S01]  /*1d350*/  IMAD.WIDE R80, R245, 0x4, R212 ;  /* 0x00000004f5507825 */ /* 0x000fe200078e02d4 */
[----:B------:R2:W-:Y:S01]  /*1d360*/  STL.64 [R1+0xe48], R74 ;  /* 0x000e484a01007387 */ /* 0x0005e20000100a00 */
[----:B------:R-:W-:-:S03]  /*1d370*/  ISETP.GE.U32.AND P5, PT, R72, 0x7ffffee1, PT ;  /* 0x7ffffee14800780c */ /* 0x000fc60003fa6070 */
[----:B------:R1:W-:Y:S01]  /*1d380*/  LDGSTS.E [R251+0x71600], [R80.64], !P3 ;  /* 0x7160000050fb7fae */ /* 0x0003e2000d921848 */
[----:B------:R-:W-:Y:S02]  /*1d390*/  ISETP.GE.U32.AND P3, PT, R0, 0x7ffffed9, PT ;  /* 0x7ffffed90000780c */ /* 0x000fe40003f66070 */
[----:B------:R-:W-:Y:S01]  /*1d3a0*/  IADD3 R0, R252, -0xb0, RZ ;  /* 0xffffff50fc007810 */ /* 0x000fe20007ffe0ff */
[----:B------:R1:W-:Y:S01]  /*1d3b0*/  STL.64 [R1+0xe28], R80 ;  /* 0x000e285001007387 */ /* 0x0003e20000100a00 */
[----:B----4-:R-:W-:-:S04]  /*1d3c0*/  IMAD.WIDE R76, R245, 0x4, R196 ;  /* 0x00000004f54c7825 */ /* 0x010fc800078e02c4 */
[----:B--2---:R-:W-:Y:S01]  /*1d3d0*/  IMAD.WIDE R74, R245, 0x4, R204 ;  /* 0x00000004f54a7825 */ /* 0x004fe200078e02cc */
        /* <DEDUP_REMOVED lines=10> */
[----:B------:R-:W-:Y:S02]  /*1d480*/  ISETP.GE.U32.AND P0, PT, R0, 0x7ffffecd, PT ;  /* 0x7ffffecd0000780c */ /* 0x000fe40003f06070 */
[----:B------:R-:W-:Y:S01]  /*1d490*/  IADD3 R0, R252, -0xbc, RZ ;  /* 0xffffff44fc007810 */ /* 0x000fe20007ffe0ff */
[----:B------:R-:W-:Y:S01]  /*1d4a0*/  STL.64 [R1+0xdc8], R80 ;  /* 0x000dc85001007387 */ /* 0x000fe20000100a00 */
[----:B--2---:R-:W-:-:S04]  /*1d4b0*/  IMAD.WIDE R76, R245, 0x4, R220 ;  /* 0x00000004f54c7825 */ /* 0x004fc800078e02dc */
[----:B----4-:R-:W-:Y:S01]  /*1d4c0*/  IMAD.WIDE R74, R245, 0x4, R228 ;  /* 0x00000004f54a7825 */ /* 0x010fe200078e02e4 */
[----:B------:R1:W-:Y:S01]  /*1d4d0*/  LDGSTS.E [R251+0x73600], [R76.64], !P1 ;  /* 0x736000004cfb7fae */ /* 0x0003e2000c921848 */
[----:B------:R-:W-:-:S03]  /*1d4e0*/  IADD3 R72, R252, -0xb8, RZ ;  /* 0xffffff48fc487810 */ /* 0x000fc60007ffe0ff */
[----:B------:R2:W-:Y:S01]  /*1d4f0*/  LDGSTS.E [R251+0x73e00], [R74.64], !P5 ;  /* 0x73e000004afb7fae */ /* 0x0005e2000e921848 */
[----:B------:R-:W-:Y:S02]  /*1d500*/  ISETP.GE.U32.AND P5, PT, R0, 0x7ffffec5, PT ;  /* 0x7ffffec50000780c */ /* 0x000fe40003fa6070 */
[----:B------:R-:W-:Y:S01]  /*1d510*/  IADD3 R0, R252, -0xc0, RZ ;  /* 0xffffff40fc007810 */ /* 0x000fe20007ffe0ff */
[----:B------:R1:W-:Y:S01]  /*1d520*/  STL.64 [R1+0xda8], R76 ;  /* 0x000da84c01007387 */ /* 0x0003e20000100a00 */
[----:B------:R-:W-:-:S03]  /*1d530*/  ISETP.GE.U32.AND P1, PT, R72, 0x7ffffec9, PT ;  /* 0x7ffffec94800780c */ /* 0x000fc60003f26070 */
[----:B------:R2:W-:Y:S01]  /*1d540*/  STL.64 [R1+0xd88], R74 ;  /* 0x000d884a01007387 */ /* 0x0005e20000100a00 */
[----:B-1----:R-:W-:-:S04]  /*1d550*/  IMAD.WIDE R76, R245, 0x4, R246 ;  /* 0x00000004f54c7825 */ /* 0x002fc800078e02f6 */
[----:B--2---:R-:W-:Y:S01]  /*1d560*/  IMAD.WIDE R74, R245, 0x4, R238 ;  /* 0x00000004f54a7825 */ /* 0x004fe200078e02ee */
[----:B------:R-:W-:-:S03]  /*1d570*/  IADD3 R72, R252, -0xc4, RZ ;  /* 0xffffff3cfc487810 */ /* 0x000fc60007ffe0ff */
[----:B------:R-:W-:-:S04]  /*1d580*/  IMAD.WIDE R70, R245, 0x4, R70 ;  /* 0x00000004f5467825 */ /* 0x000fc800078e0246 */
[----:B---3--:R-:W-:-:S05]  /*1d590*/  IMAD.WIDE R80, R245, 0x4, R248 ;  /* 0x00000004f5507825 */ /* 0x008fca00078e02f8 */
[----:B------:R1:W-:Y:S01]  /*1d5a0*/  LDGSTS.E [R251+0x74600], [R80.64], !P6 ;  /* 0x7460000050fb7fae */ /* 0x0003e2000f121848 */
[----:B------:R-:W-:Y:S02]  /*1d5b0*/  ISETP.GE.U32.AND P6, PT, R0, 0x7ffffec1, PT ;  /* 0x7ffffec10000780c */ /* 0x000fe40003fc6070 */
[----:B------:R-:W-:Y:S01]  /*1d5c0*/  IADD3 R0, R252, -0xc8, RZ ;  /* 0xffffff38fc007810 */ /* 0x000fe20007ffe0ff */
[----:B------:R1:W-:Y:S04]  /*1d5d0*/  STL.64 [R1+0xd68], R80 ;  /* 0x000d685001007387 */ /* 0x0003e80000100a00 */
[----:B------:R2:W-:Y:S04]  /*1d5e0*/  LDGSTS.E [R251+0x74e00], [R76.64], !P3 ;  /* 0x74e000004cfb7fae */ /* 0x0005e8000d921848 */
[----:B------:R3:W-:Y:S01]  /*1d5f0*/  LDGSTS.E [R251+0x75600], [R74.64], !P4 ;  /* 0x756000004afb7fae */ /* 0x0007e2000e121848 */
[----:B------:R-:W-:Y:S01]  /*1d600*/  ISETP.GE.U32.AND P4, PT, R0, 0x7ffffeb9, PT ;  /* 0x7ffffeb90000780c */ /* 0x000fe20003f86070 */
[----:B-1----:R-:W-:Y:S01]  /*1d610*/  IMAD.WIDE R80, R245, 0x4, R230 ;  /* 0x00000004f5507825 */ /* 0x002fe200078e02e6 */
[----:B------:R-:W-:Y:S01]  /*1d620*/  IADD3 R0, R252, -0xcc, RZ ;  /* 0xffffff34fc007810 */ /* 0x000fe20007ffe0ff */
[----:B------:R2:W-:Y:S01]  /*1d630*/  STL.64 [R1+0xd48], R76 ;  /* 0x000d484c01007387 */ /* 0x0005e20000100a00 */
[----:B------:R-:W-:-:S03]  /*1d640*/  ISETP.GE.U32.AND P3, PT, R72, 0x7ffffebd, PT ;  /* 0x7ffffebd4800780c */ /* 0x000fc60003f66070 */
[----:B------:R3:W-:Y:S04]  /*1d650*/  STL.64 [R1+0xd28], R74 ;  /* 0x000d284a01007387 */ /* 0x0007e80000100a00 */
        /* <DEDUP_REMOVED lines=20> */
[----:B------:R-:W-:Y:S01]  /*1d7a0*/  IADD3 R72, R252, -0xdc, RZ ;  /* 0xffffff24fc487810 */ /* 0x000fe20007ffe0ff */
[----:B------:R1:W-:Y:S04]  /*1d7b0*/  STL.64 [R1+0xca8], R80 ;  /* 0x000ca85001007387 */ /* 0x0003e80000100a00 */
[----:B------:R2:W-:Y:S01]  /*1d7c0*/  LDGSTS.E [R251+0x77e00], [R76.64], !P6 ;  /* 0x77e000004cfb7fae */ /* 0x0005e2000f121848 */
[----:B------:R-:W-:-:S03]  /*1d7d0*/  ISETP.GE.U32.AND P6, PT, R72, 0x7ffffea5, PT ;  /* 0x7ffffea54800780c */ /* 0x000fc60003fc6070 */
[----:B------:R3:W-:Y:S01]  /*1d7e0*/  LDGSTS.E [R251+0x78600], [R74.64], !P3 ;  /* 0x786000004afb7fae */ /* 0x0007e2000d921848 */
[----:B------:R-:W-:Y:S01]  /*1d7f0*/  ISETP.GE.U32.AND P3, PT, R0, 0x7ffffea1, PT ;  /* 0x7ffffea10000780c */ /* 0x000fe20003f66070 */
[----:B-1----:R-:W-:Y:S02]  /*1d800*/  IMAD.WIDE R80, R245, 0x4, R182 ;  /* 0x00000004f5507825 */ /* 0x002fe400078e02b6 */
[----:B------:R2:W-:Y:S01]  /*1d810*/  STL.64 [R1+0xc88], R76 ;  /* 0x000c884c01007387 */ /* 0x0005e20000100a00 */
[----:B------:R-:W-:-:S03]  /*1d820*/  IADD3 R0, R252, -0xe4, RZ ;  /* 0xffffff1cfc007810 */ /* 0x000fc60007ffe0ff */
[----:B------:R3:W-:Y:S04]  /*1d830*/  STL.64 [R1+0xc68], R74 ;  /* 0x000c684a01007387 */ /* 0x0007e80000100a00 */
[----:B------:R1:W-:Y:S01]  /*1d840*/  STL.64 [R1+0xc48], R80 ;  /* 0x000c485001007387 */ /* 0x0003e20000100a00 */
[----:B--2---:R-:W-:-:S03]  /*1d850*/  IMAD.WIDE R76, R245, 0x4, R174 ;  /* 0x00000004f54c7825 */ /* 0x004fc600078e02ae */
[----:B------:R1:W-:Y:S01]  /*1d860*/  LDGSTS.E [R251+0x78e00], [R80.64], !P4 ;  /* 0x78e0000050fb7fae */ /* 0x0003e2000e121848 */
[----:B------:R-:W-:Y:S01]  /*1d870*/  ISETP.GE.U32.AND P4, PT, R0, 0x7ffffe9d, PT ;  /* 0x7ffffe9d0000780c */ /* 0x000fe20003f86070 */
[C---:B---3--:R-:W-:Y:S02]  /*1d880*/  IMAD.WIDE R74, R245.reuse, 0x4, R166 ;  /* 0x00000004f54a7825 */ /* 0x048fe400078e02a6 */
[----:B------:R2:W-:Y:S04]  /*1d890*/  STL.64 [R1+0xc28], R76 ;  /* 0x000c284c01007387 */ /* 0x0005e80000100a00 */
[----:B------:R2:W-:Y:S01]  /*1d8a0*/  LDGSTS.E [R251+0x79600], [R76.64], !P2 ;  /* 0x796000004cfb7fae */ /* 0x0005e2000d121848 */
[----:B-1----:R-:W-:-:S03]  /*1d8b0*/  IMAD.WIDE R80, R245, 0x4, R158 ;  /* 0x00000004f5507825 */ /* 0x002fc600078e029e */
[----:B------:R1:W-:Y:S01]  /*1d8c0*/  STL.64 [R1+0xc08], R74 ;  /* 0x000c084a01007387 */ /* 0x0003e20000100a00 */
[----:B------:R-:W-:-:S03]  /*1d8d0*/  IADD3 R72, R252, -0xe8, RZ ;  /* 0xffffff18fc487810 */ /* 0x000fc60007ffe0ff */
        /* <DEDUP_REMOVED lines=8> */
[----:B------:R2:W-:Y:S01]  /*1d960*/  STL.64 [R1+0xba8], R74 ;  /* 0x000ba84a01007387 */ /* 0x0005e20000100a00 */
[----:B------:R-:W-:-:S03]  /*1d970*/  ISETP.GE.U32.AND P2, PT, R72, 0x7ffffe99, PT ;  /* 0x7ffffe994800780c */ /* 0x000fc60003f46070 */
        /* <DEDUP_REMOVED lines=9> */
[----:B------:R-:W-:Y:S01]  /*1da10*/  STL.64 [R1+0xe88], R80 ;  /* 0x000e885001007387 */ /* 0x000fe20000100a00 */
[----:B--2---:R-:W-:-:S03]  /*1da20*/  IMAD.WIDE R76, R245, 0x4, R102 ;  /* 0x00000004f54c7825 */ /* 0x004fc600078e0266 */
[----:B------:R-:W2:Y:S01]  /*1da30*/  LDL.LU.64 R196, [R1+0x418] ;  /* 0x0004180001c47983 */ /* 0x000ea20000300a00 */
[----:B------:R-:W-:-:S03]  /*1da40*/  IADD3 R0, R252, -0xec, RZ ;  /* 0xffffff14fc007810 */ /* 0x000fc60007ffe0ff */
[----:B------:R3:W-:Y:S04]  /*1da50*/  STL.64 [R1+0xeb8], R76 ;  /* 0x000eb84c01007387 */ /* 0x0007e80000100a00 */
[----:B------:R-:W4:Y:S01]  /*1da60*/  LDL.LU.64 R204, [R1+0x410] ;  /* 0x0004100001cc7983 */ /* 0x000f220000300a00 */
[----:B------:R-:W-:-:S03]  /*1da70*/  ISETP.GE.U32.AND P0, PT, R0, 0x7ffffe95, PT ;  /* 0x7ffffe950000780c */ /* 0x000fc60003f06070 */
[----:B------:R1:W-:Y:S01]  /*1da80*/  LDGSTS.E [R251+0x7ce00], [R74.64], !P2 ;  /* 0x7ce000004afb7fae */ /* 0x0003e2000d121848 */
[----:B------:R-:W-:-:S04]  /*1da90*/  IADD3 R0, R252, -0xf0, RZ ;  /* 0xffffff10fc007810 */ /* 0x000fc80007ffe0ff */
[----:B------:R-:W-:-:S05]  /*1daa0*/  ISETP.GE.U32.AND P1, PT, R0, 0x7ffffe91, PT ;  /* 0x7ffffe910000780c */ /* 0x000fca0003f26070 */
[----:B------:R2:W-:Y:S01]  /*1dab0*/  LDGSTS.E [R251+0x7d600], [R80.64], !P0 ;  /* 0x7d60000050fb7fae */ /* 0x0005e2000c121848 */
[----:B-1----:R-:W-:-:S05]  /*1dac0*/  IMAD.WIDE R74, R245, 0x4, R94 ;  /* 0x00000004f54a7825 */ /* 0x002fca00078e025e */
[----:B------:R1:W-:Y:S04]  /*1dad0*/  STL.64 [R1+0xeb0], R74 ;  /* 0x000eb04a01007387 */ /* 0x0003e80000100a00 */
[----:B------:R-:W4:Y:S04]  /*1dae0*/  LDL.LU.64 R148, [R1+0x408] ;  /* 0x0004080001947983 */ /* 0x000f280000300a00 */
[----:B------:R-:W4:Y:S04]  /*1daf0*/  LDL.LU.64 R156, [R1+0x400] ;  /* 0x00040000019c7983 */ /* 0x000f280000300a00 */
[----:B------:R-:W4:Y:S04]  /*1db00*/  LDL.LU.64 R236, [R1+0x3f8] ;  /* 0x0003f80001ec7983 */ /* 0x000f280000300a00 */
[----:B------:R-:W4:Y:S04]  /*1db10*/  LDL.LU.64 R220, [R1+0x3f0] ;  /* 0x0003f00001dc7983 */ /* 0x000f280000300a00 */
[----:B------:R3:W-:Y:S02]  /*1db20*/  LDGSTS.E [R251+0x7de00], [R76.64], !P1 ;  /* 0x7de000004cfb7fae */ /* 0x0007e4000c921848 */
[----:B---3--:R-:W-:-:S05]  /*1db30*/  IMAD.WIDE R76, R245, 0x4, R86 ;  /* 0x00000004f54c7825 */ /* 0x008fca00078e0256 */
[----:B------:R-:W-:Y:S04]  /*1db40*/  STL.64 [R1+0xea8], R76 ;  /* 0x000ea84c01007387 */ /* 0x000fe80000100a00 */
[----:B------:R-:W3:Y:S01]  /*1db50*/  LDL.LU.64 R228, [R1+0x3d8] ;  /* 0x0003d80001e47983 */ /* 0x000ee20000300a00 */
[----:B------:R-:W-:-:S04]  /*1db60*/  IADD3 R72, R252, -0xf4, RZ ;  /* 0xffffff0cfc487810 */ /* 0x000fc80007ffe0ff */
[----:B------:R-:W-:-:S13]  /*1db70*/  ISETP.GE.U32.AND P5, PT, R72, 0x7ffffe8d, PT ;  /* 0x7ffffe8d4800780c */ /* 0x000fda0003fa6070 */
[----:B------:R1:W-:Y:S02]  /*1db80*/  LDGSTS.E [R251+0x7e600], [R74.64], !P5 ;  /* 0x7e6000004afb7fae */ /* 0x0003e4000e921848 */
[----:B-1----:R-:W-:-:S05]  /*1db90*/  IMAD.WIDE R74, R245, 0x4, R78 ;  /* 0x00000004f54a7825 */ /* 0x002fca00078e024e */
[----:B------:R-:W-:Y:S04]  /*1dba0*/  STL.64 [R1+0xea0], R74 ;  /* 0x000ea04a01007387 */ /* 0x000fe80000100a00 */
[----:B------:R-:W3:Y:S04]  /*1dbb0*/  LDL.LU.64 R188, [R1+0x3d0] ;  /* 0x0003d00001bc7983 */ /* 0x000ee80000300a00 */
[----:B------:R4:W-:Y:S04]  /*1dbc0*/  STL.64 [R1+0xe98], R70 ;  /* 0x000e984601007387 */ /* 0x0009e80000100a00 */
[----:B------:R-:W3:Y:S01]  /*1dbd0*/  LDL.LU.64 R244, [R1+0x3c8] ;  /* 0x0003c80001f47983 */ /* 0x000ee20000300a00 */
[----:B------:R-:W-:-:S02]  /*1dbe0*/  IADD3 R0, R252, -0xf8, RZ ;  /* 0xffffff08fc007810 */ /* 0x000fc40007ffe0ff */
[----:B------:R-:W-:Y:S01]  /*1dbf0*/  IADD3 R73, R252, -0x100, RZ ;  /* 0xffffff00fc497810 */ /* 0x000fe20007ffe0ff */
[----:B------:R-:W3:Y:S01]  /*1dc00*/  LDL.LU.64 R172, [R1+0x3c0] ;  /* 0x0003c00001ac7983 */ /* 0x000ee20000300a00 */
[----:B------:R-:W-:Y:S02]  /*1dc10*/  ISETP.GE.U32.AND P6, PT, R0, 0x7ffffe89, PT ;  /* 0x7ffffe890000780c */ /* 0x000fe40003fc6070 */
[C---:B------:R-:W-:Y:S01]  /*1dc20*/  IADD3 R0, R252.reuse, -0xfc, RZ ;  /* 0xffffff04fc007810 */ /* 0x040fe20007ffe0ff */
[----:B------:R-:W-:Y:S01]  /*1dc30*/  ULDC UR4, c[0x0][0x18c] ;  /* 0x0000630000047ab9 */ /* 0x000fe20000000800 */
[----:B------:R-:W-:Y:S01]  /*1dc40*/  IADD3 R72, R252, -0x101, RZ ;  /* 0xfffffefffc487810 */ /* 0x000fe20007ffe0ff */
[----:B------:R-:W3:Y:S01]  /*1dc50*/  LDL.LU.64 R180, [R1+0x3b8] ;  /* 0x0003b80001b47983 */ /* 0x000ee20000300a00 */
[----:B------:R-:W-:Y:S02]  /*1dc60*/  ISETP.GE.U32.AND P3, PT, R0, 0x7ffffe85, PT ;  /* 0x7ffffe850000780c */ /* 0x000fe40003f66070 */
[----:B------:R-:W-:-:S02]  /*1dc70*/  IADD3 R0, R252, -0x105, RZ ;  /* 0xfffffefbfc007810 */ /* 0x000fc40007ffe0ff */
[----:B------:R-:W-:Y:S01]  /*1dc80*/  ISETP.GE.U32.AND P5, PT, R73, 0x7ffffe81, PT ;  /* 0x7ffffe814900780c */ /* 0x000fe20003fa6070 */
[----:B------:R-:W-:Y:S01]  /*1dc90*/  USHF.L.U32 UR4, UR4, 0x7, URZ ;  /* 0x0000000704047899 */ /* 0x000fe2000800063f */
[----:B------:R-:W-:Y:S01]  /*1dca0*/  ISETP.GE.U32.AND P2, PT, R0, 0x7ffffe7c, PT ;  /* 0x7ffffe7c0000780c */ /* 0x000fe20003f46070 */
[----:B------:R-:W3:Y:S01]  /*1dcb0*/  LDL.LU.64 R248, [R1+0x3b0] ;  /* 0x0003b00001f87983 */ /* 0x000ee20000300a00 */
[----:B------:R-:W-:Y:S02]  /*1dcc0*/  IADD3 R0, R252, -0x109, RZ ;  /* 0xfffffef7fc007810 */ /* 0x000fe40007ffe0ff */
[----:B------:R-:W-:Y:S01]  /*1dcd0*/  ISETP.GE.U32.AND P4, PT, R72, 0x7ffffe80, PT ;  /* 0x7ffffe804800780c */ /* 0x000fe20003f86070 */
[----:B------:R1:W-:Y:S01]  /*1dce0*/  LDGSTS.E [R251+0x7ee00], [R76.64], !P6 ;  /* 0x7ee000004cfb7fae */ /* 0x0003e2000f121848 */
[----:B------:R-:W-:Y:S02]  /*1dcf0*/  IADD3 R72, R252, -0x10d, RZ ;  /* 0xfffffef3fc487810 */ /* 0x000fe40007ffe0ff */
[----:B------:R-:W-:Y:S01]  /*1dd00*/  ISETP.GE.U32.AND P0, PT, R0, 0x7ffffe78, PT ;  /* 0x7ffffe780000780c */ /* 0x000fe20003f06070 */
[----:B------:R1:W-:Y:S01]  /*1dd10*/  LDGSTS.E [R251+0x7f600], [R74.64], !P3 ;  /* 0x7f6000004afb7fae */ /* 0x0003e2000d921848 */
[----:B------:R-:W-:-:S02]  /*1dd20*/  IADD3 R0, R252, -0x111, RZ ;  /* 0xfffffeeffc007810 */ /* 0x000fc40007ffe0ff */
[----:B------:R-:W-:Y:S01]  /*1dd30*/  ISETP.GE.U32.AND P1, PT, R72, 0x7ffffe74, PT ;  /* 0x7ffffe744800780c */ /* 0x000fe20003f26070 */
[----:B------:R4:W-:Y:S01]  /*1dd40*/  LDGSTS.E [R251+0x7fe00], [R70.64], !P5 ;  /* 0x7fe0000046fb7fae */ /* 0x0009e2000e921848 */
[----:B------:R-:W-:Y:S02]  /*1dd50*/  IADD3 R72, R252, -0x115, RZ ;  /* 0xfffffeebfc487810 */ /* 0x000fe40007ffe0ff */
[----:B------:R-:W-:Y:S01]  /*1dd60*/  ISETP.GE.U32.AND P6, PT, R0, 0x7ffffe70, PT ;  /* 0x7ffffe700000780c */ /* 0x000fe20003fc6070 */
[----:B------:R-:W-:Y:S01]  /*1dd70*/  IMAD.U32 R0, RZ, RZ, UR4 ;  /* 0x00000004ff007e24 */ /* 0x000fe2000f8e00ff */
[----:B------:R-:W-:Y:S01]  /*1dd80*/  ISETP.GE.U32.AND P3, PT, R72, 0x7ffffe6c, PT ;  /* 0x7ffffe6c4800780c */ /* 0x000fe20003f66070 */
[----:B------:R-:W3:Y:S01]  /*1dd90*/  LDL.LU.64 R140, [R1+0x398] ;  /* 0x00039800018c7983 */ /* 0x000ee20000300a00 */
[----:B------:R-:W-:-:S03]  /*1dda0*/  ISETP.NE.U32.AND P5, PT, R250, RZ, PT ;  /* 0x000000fffa00720c */ /* 0x000fc60003fa5070 */
[----:B------:R-:W0:Y:S01]  /*1ddb0*/  LDGDEPBAR ;  /* 0x00000000000079af */ /* 0x000e220000000000 */
[----:B--2---:R-:W-:-:S05]  /*1ddc0*/  IMAD.WIDE R72, R0, 0x4, R196 ;  /* 0x0000000400487825 */ /* 0x004fca00078e02c4 */
[----:B------:R2:W-:Y:S01]  /*1ddd0*/  STL.64 [R1+0xaf0], R72 ;  /* 0x000af04801007387 */ /* 0x0005e20000100a00 */
[----:B----4-:R-:W-:-:S03]  /*1dde0*/  IMAD.WIDE R70, R0, 0x4, R204 ;  /* 0x0000000400467825 */ /* 0x010fc600078e02cc */
[----:B------:R-:W4:Y:S04]  /*1ddf0*/  LDL.LU.64 R124, [R1+0x388] ;  /* 0x00038800017c7983 */ /* 0x000f280000300a00 */
[----:B------:R1:W-:Y:S04]  /*1de00*/  STL.64 [R1+0xae8], R70 ;  /* 0x000ae84601007387 */ /* 0x0003e80000100a00 */
[----:B------:R-:W4:Y:S04]  /*1de10*/  LDL.LU.64 R132, [R1+0x380] ;  /* 0x0003800001847983 */ /* 0x000f280000300a00 */
[----:B------:R-:W4:Y:S04]  /*1de20*/  LDL.LU.64 R212, [R1+0x378] ;  /* 0x0003780001d47983 */ /* 0x000f280000300a00 */
[----:B------:R-:W4:Y:S04]  /*1de30*/  LDL.LU.64 R196, [R1+0x370] ;  /* 0x0003700001c47983 */ /* 0x000f280000300a00 */
[----:B------:R-:W4:Y:S01]  /*1de40*/  LDL.LU.64 R204, [R1+0x368] ;  /* 0x0003680001cc7983 */ /* 0x000f220000300a00 */
[----:B--2---:R-:W-:-:S04]  /*1de50*/  IMAD.WIDE R72, R0, 0x4, R148 ;  /* 0x0000000400487825 */ /* 0x004fc800078e0294 */
[C---:B-1----:R-:W-:Y:S01]  /*1de60*/  IMAD.WIDE R70, R0.reuse, 0x4, R156 ;  /* 0x0000000400467825 */ /* 0x042fe200078e029c */
[----:B------:R1:W-:Y:S03]  /*1de70*/  STL.64 [R1+0xae0], R72 ;  /* 0x000ae04801007387 */ /* 0x0003e60000100a00 */
[C---:B------:R-:W-:Y:S01]  /*1de80*/  IMAD.WIDE R74, R0.reuse, 0x4, R236 ;  /* 0x00000004004a7825 */ /* 0x040fe200078e02ec */
[----:B------:R2:W-:Y:S04]  /*1de90*/  STL.64 [R1+0xad8], R70 ;  /* 0x000ad84601007387 */ /* 0x0005e80000100a00 */
[----:B------:R-:W-:Y:S01]  /*1dea0*/  STL.64 [R1+0xad0], R74 ;  /* 0x000ad04a01007387 */ /* 0x000fe20000100a00 */
[----:B-1----:R-:W-:-:S04]  /*1deb0*/  IMAD.WIDE R72, R0, 0x4, R220 ;  /* 0x0000000400487825 */ /* 0x002fc800078e02dc */
[C---:B--2---:R-:W-:Y:S02]  /*1dec0*/  IMAD.WIDE R70, R0.reuse, 0x4, R66 ;  /* 0x0000000400467825 */ /* 0x044fe400078e0242 */
[----:B------:R-:W2:Y:S04]  /*1ded0*/  LDL.LU.64 R66, [R1+0x1918] ;  /* 0x0019180001427983 */ /* 0x000ea80000300a00 */
[----:B------:R1:W-:Y:S04]  /*1dee0*/  STL.64 [R1+0xac8], R72 ;  /* 0x000ac84801007387 */ /* 0x0003e80000100a00 */
[----:B------:R-:W2:Y:S04]  /*1def0*/  LDL.LU.64 R164, [R1+0x350] ;  /* 0x0003500001a47983 */ /* 0x000ea80000300a00 */
[----:B------:R-:W2:Y:S04]  /*1df00*/  LDL.LU.64 R236, [R1+0x348] ;  /* 0x0003480001ec7983 */ /* 0x000ea80000300a00 */
[----:B------:R3:W-:Y:S01]  /*1df10*/  STL.64 [R1+0xac0], R70 ;  /* 0x000ac04601007387 */ /* 0x0007e20000100a00 */
[----:B-1----:R-:W-:-:S03]  /*1df20*/  IMAD.WIDE R72, R0, 0x4, R42 ;  /* 0x0000000400487825 */ /* 0x002fc600078e022a */
[----:B------:R-:W2:Y:S04]  /*1df30*/  LDL.LU.64 R220, [R1+0x340] ;  /* 0x0003400001dc7983 */ /* 0x000ea80000300a00 */
[----:B------:R-:W2:Y:S01]  /*1df40*/  LDL.LU.64 R42, [R1+0x1910] ;  /* 0x00191000012a7983 */ /* 0x000ea20000300a00 */
[----:B---3--:R-:W-:-:S03]  /*1df50*/  IMAD.WIDE R70, R0, 0x4, R228 ;  /* 0x0000000400467825 */ /* 0x008fc600078e02e4 */
[----:B------:R-:W3:Y:S04]  /*1df60*/  LDL.LU.64 R148, [R1+0x338] ;  /* 0x0003380001947983 */ /* 0x000ee80000300a00 */
[----:B------:R1:W-:Y:S04]  /*1df70*/  STL.64 [R1+0xab8], R72 ;  /* 0x000ab84801007387 */ /* 0x0003e80000100a00 */
[----:B------:R-:W3:Y:S04]  /*1df80*/  LDL.LU.64 R156, [R1+0x330] ;  /* 0x00033000019c7983 */ /* 0x000ee80000300a00 */
[----:B------:R1:W-:Y:S04]  /*1df90*/  STL.64 [R1+0xab0], R70 ;  /* 0x000ab04601007387 */ /* 0x0003e80000100a00 */
[----:B------:R-:W3:Y:S01]  /*1dfa0*/  LDL.LU.64 R228, [R1+0x328] ;  /* 0x0003280001e47983 */ /* 0x000ee20000300a00 */
[----:B-1----:R-:W-:-:S03]  /*1dfb0*/  IMAD.WIDE R72, R0, 0x4, R244 ;  /* 0x0000000400487825 */ /* 0x002fc600078e02f4 */
[----:B------:R-:W3:Y:S01]  /*1dfc0*/  LDL.LU.64 R244, [R1+0x310] ;  /* 0x0003100001f47983 */ /* 0x000ee20000300a00 */
[----:B------:R-:W-:-:S05]  /*1dfd0*/  IMAD.WIDE R70, R0, 0x4, R188 ;  /* 0x0000000400467825 */ /* 0x000fca00078e02bc */
[----:B------:R1:W-:Y:S01]  /*1dfe0*/  STL.64 [R1+0xaa8], R70 ;  /* 0x000aa84601007387 */ /* 0x0003e20000100a00 */
[----:B------:R-:W-:-:S03]  /*1dff0*/  IMAD.WIDE R74, R0, 0x4, R180 ;  /* 0x00000004004a7825 */ /* 0x000fc600078e02b4 */
[----:B------:R1:W-:Y:S02]  /*1e000*/  STL.64 [R1+0xaa0], R72 ;  /* 0x000aa04801007387 */ /* 0x0003e40000100a00 */
[----:B-1----:R-:W-:-:S04]  /*1e010*/  IMAD.WIDE R70, R0, 0x4, R172 ;  /* 0x0000000400467825 */ /* 0x002fc800078e02ac */
[C---:B------:R-:W-:Y:S01]  /*1e020*/  IMAD.WIDE R72, R0.reuse, 0x4, R248 ;  /* 0x0000000400487825 */ /* 0x040fe200078e02f8 */
[----:B------:R1:W-:Y:S04]  /*1e030*/  STL.64 [R1+0xa98], R70 ;  /* 0x000a984601007387 */ /* 0x0003e80000100a00 */
[----:B------:R-:W-:Y:S01]  /*1e040*/  STL.64 [R1+0xa90], R74 ;  /* 0x000a904a01007387 */ /* 0x000fe20000100a00 */
[----:B-1----:R-:W-:-:S03]  /*1e050*/  IMAD.WIDE R70, R0, 0x4, R40 ;  /* 0x0000000400467825 */ /* 0x002fc600078e0228 */
[----:B------:R-:W3:Y:S04]  /*1e060*/  LDL.LU.64 R40, [R1+0x1908] ;  /* 0x0019080001287983 */ /* 0x000ee80000300a00 */
[----:B------:R-:W-:Y:S04]  /*1e070*/  STL.64 [R1+0xa88], R72 ;  /* 0x000a884801007387 */ /* 0x000fe80000100a00 */
[----:B------:R-:W3:Y:S04]  /*1e080*/  LDL.LU.64 R188, [R1+0x300] ;  /* 0x0003000001bc7983 */ /* 0x000ee80000300a00 */
[----:B------:R-:W3:Y:S04]  /*1e090*/  LDL.LU.64 R172, [R1+0x2f8] ;  /* 0x0002f80001ac7983 */ /* 0x000ee80000300a00 */
[----:B------:R1:W-:Y:S02]  /*1e0a0*/  STL.64 [R1+0xa80], R70 ;  /* 0x000a804601007387 */ /* 0x0003e40000100a00 */
[----:B-1----:R-:W-:-:S02]  /*1e0b0*/  IMAD.WIDE R70, R0, 0x4, R24 ;  /* 0x0000000400467825 */ /* 0x002fc400078e0218 */
[----:B------:R-:W3:Y:S04]  /*1e0c0*/  LDL.LU.64 R24, [R1+0x1900] ;  /* 0x0019000001187983 */ /* 0x000ee80000300a00 */
[----:B------:R-:W3:Y:S04]  /*1e0d0*/  LDL.LU.64 R180, [R1+0x2f0] ;  /* 0x0002f00001b47983 */ /* 0x000ee80000300a00 */
[----:B------:R-:W3:Y:S04]  /*1e0e0*/  LDL.LU.64 R248, [R1+0x2e8] ;  /* 0x0002e80001f87983 */ /* 0x000ee80000300a00 */
[----:B------:R1:W-:Y:S02]  /*1e0f0*/  STL.64 [R1+0xa78], R70 ;  /* 0x000a784601007387 */ /* 0x0003e40000100a00 */
[----:B-1----:R-:W-:-:S05]  /*1e100*/  IMAD.WIDE R70, R0, 0x4, R140 ;  /* 0x0000000400467825 */ /* 0x002fca00078e028c */
[----:B------:R1:W-:Y:S01]  /*1e110*/  STL.64 [R1+0xa70], R70 ;  /* 0x000a704601007387 */ /* 0x0003e20000100a00 */
[----:B----4-:R-:W-:-:S05]  /*1e120*/  IMAD.WIDE R74, R0, 0x4, R124 ;  /* 0x00000004004a7825 */ /* 0x010fca00078e027c */
[----:B------:R4:W-:Y:S01]  /*1e130*/  STL.64 [R1+0xa68], R74 ;  /* 0x000a684a01007387 */ /* 0x0009e20000100a00 */
[----:B------:R-:W-:-:S04]  /*1e140*/  IMAD.WIDE R72, R0, 0x4, R132 ;  /* 0x0000000400487825 */ /* 0x000fc800078e0284 */
[C---:B-1----:R-:W-:Y:S01]  /*1e150*/  IMAD.WIDE R70, R0.reuse, 0x4, R212 ;  /* 0x0000000400467825 */ /* 0x042fe200078e02d4 */
[----:B------:R1:W-:Y:S03]  /*1e160*/  STL.64 [R1+0xa60], R72 ;  /* 0x000a604801007387 */ /* 0x0003e60000100a00 */
[C---:B----4-:R-:W-:Y:S01]  /*1e170*/  IMAD.WIDE R74, R0.reuse, 0x4, R196 ;  /* 0x00000004004a7825 */ /* 0x050fe200078e02c4 */
[----:B------:R4:W-:Y:S04]  /*1e180*/  STL.64 [R1+0xa58], R70 ;  /* 0x000a584601007387 */ /* 0x0009e80000100a00 */
[----:B------:R2:W-:Y:S01]  /*1e190*/  STL.64 [R1+0xa50], R74 ;  /* 0x000a504a01007387 */ /* 0x0005e20000100a00 */
[----:B-1----:R-:W-:-:S04]  /*1e1a0*/  IMAD.WIDE R72, R0, 0x4, R204 ;  /* 0x0000000400487825 */ /* 0x002fc800078e02cc */
[C---:B----4-:R-:W-:Y:S02]  /*1e1b0*/  IMAD.WIDE R70, R0.reuse, 0x4, R22 ;  /* 0x0000000400467825 */ /* 0x050fe400078e0216 */
[----:B------:R-:W4:Y:S04]  /*1e1c0*/  LDL.LU.64 R22, [R1+0x18f8] ;  /* 0x0018f80001167983 */ /* 0x000f280000300a00 */
[----:B------:R-:W-:Y:S04]  /*1e1d0*/  STL.64 [R1+0xa48], R72 ;  /* 0x000a484801007387 */ /* 0x000fe80000100a00 */
[----:B------:R-:W4:Y:S04]  /*1e1e0*/  LDL.LU.64 R212, [R1+0x2c8] ;  /* 0x0002c80001d47983 */ /* 0x000f280000300a00 */
[----:B------:R-:W4:Y:S04]  /*1e1f0*/  LDL.LU.64 R196, [R1+0x2c0] ;  /* 0x0002c00001c47983 */ /* 0x000f280000300a00 */
[----:B------:R1:W-:Y:S04]  /*1e200*/  STL.64 [R1+0xa40], R70 ;  /* 0x000a404601007387 */ /* 0x0003e80000100a00 */
[----:B------:R-:W4:Y:S01]  /*1e210*/  LDL.LU.64 R204, [R1+0x2b8] ;  /* 0x0002b80001cc7983 */ /* 0x000f220000300a00 */
[----:B--2---:R-:W-:-:S04]  /*1e220*/  IMAD.WIDE R74, R0, 0x4, R164 ;  /* 0x00000004004a7825 */ /* 0x004fc800078e02a4 */
[C---:B-1----:R-:W-:Y:S02]  /*1e230*/  IMAD.WIDE R70, R0.reuse, 0x4, R10 ;  /* 0x0000000400467825 */ /* 0x042fe400078e020a */
[----:B------:R-:W2:Y:S02]  /*1e240*/  LDL.LU.64 R10, [R1+0x18f0] ;  /* 0x0018f000010a7983 */ /* 0x000ea40000300a00 */
[C---:B------:R-:W-:Y:S02]  /*1e250*/  IMAD.WIDE R72, R0.reuse, 0x4, R236 ;  /* 0x0000000400487825 */ /* 0x040fe400078e02ec */
[----:B------:R1:W-:Y:S04]  /*1e260*/  STL.64 [R1+0xa38], R70 ;  /* 0x000a384601007387 */ /* 0x0003e80000100a00 */
[----:B------:R3:W-:Y:S04]  /*1e270*/  STL.64 [R1+0xa30], R74 ;  /* 0x000a304a01007387 */ /* 0x0007e80000100a00 */
[----:B------:R-:W2:Y:S01]  /*1e280*/  LDL.LU.64 R236, [R1+0x2b0] ;  /* 0x0002b00001ec7983 */ /* 0x000ea20000300a00 */
[----:B-1----:R-:W-:-:S03]  /*1e290*/  IMAD.WIDE R70, R0, 0x4, R220 ;  /* 0x0000000400467825 */ /* 0x002fc600078e02dc */
[----:B------:R1:W-:Y:S04]  /*1e2a0*/  STL.64 [R1+0xa28], R72 ;  /* 0x000a284801007387 */ /* 0x0003e80000100a00 */
[----:B------:R-:W2:Y:S01]  /*1e2b0*/  LDL.LU.64 R220, [R1+0x2a8] ;  /* 0x0002a80001dc7983 */ /* 0x000ea20000300a00 */
[----:B---3--:R-:W-:-:S03]  /*1e2c0*/  IMAD.WIDE R74, R0, 0x4, R156 ;  /* 0x00000004004a7825 */ /* 0x008fc600078e029c */
[----:B------:R3:W-:Y:S01]  /*1e2d0*/  STL.64 [R1+0xa20], R70 ;  /* 0x000a204601007387 */ /* 0x0007e20000100a00 */
[----:B-1----:R-:W-:-:S04]  /*1e2e0*/  IMAD.WIDE R72, R0, 0x4, R228 ;  /* 0x0000000400487825 */ /* 0x002fc800078e02e4 */
[----:B---3--:R-:W-:-:S05]  /*1e2f0*/  IMAD.WIDE R70, R0, 0x4, R148 ;  /* 0x0000000400467825 */ /* 0x008fca00078e0294 */
[----:B------:R1:W-:Y:S04]  /*1e300*/  STL.64 [R1+0xa18], R70 ;  /* 0x000a184601007387 */ /* 0x0003e80000100a00 */
[----:B------:R-:W-:Y:S01]  /*1e310*/  STL.64 [R1+0xa10], R74 ;  /* 0x000a104a01007387 */ /* 0x000fe20000100a00 */
[----:B-1----:R-:W-:-:S03]  /*1e320*/  IMAD.WIDE R70, R0, 0x4, R52 ;  /* 0x0000000400467825 */ /* 0x002fc600078e0234 */
[----:B------:R-:W3:Y:S04]  /*1e330*/  LDL.LU.64 R52, [R1+0x18e8] ;  /* 0x0018e80001347983 */ /* 0x000ee80000300a00 */
[----:B------:R1:W-:Y:S02]  /*1e340*/  STL.64 [R1+0xa08], R72 ;  /* 0x000a084801007387 */ /* 0x0003e40000100a00 */
[C---:B-1----:R-:W-:Y:S02]  /*1e350*/  IMAD.WIDE R72, R0.reuse, 0x4, R4 ;  /* 0x0000000400487825 */ /* 0x042fe400078e0204 */
[----:B------:R-:W2:Y:S04]  /*1e360*/  LDL.LU.64 R4, [R1+0x18e0] ;  /* 0x0018e00001047983 */ /* 0x000ea80000300a00 */
[----:B------:R1:W-:Y:S04]  /*1e370*/  STL.64 [R1+0xa00], R70 ;  /* 0x000a004601007387 */ /* 0x0003e80000100a00 */
[----:B------:R-:W3:Y:S04]  /*1e380*/  LDL.LU.64 R124, [R1+0x288] ;  /* 0x00028800017c7983 */ /* 0x000ee80000300a00 */
[----:B------:R1:W-:Y:S02]  /*1e390*/  STL.64 [R1+0x9f8], R72 ;  /* 0x0009f84801007387 */ /* 0x0003e40000100a00 */
[----:B-1----:R-:W-:-:S02]  /*1e3a0*/  IMAD.WIDE R70, R0, 0x4, R244 ;  /* 0x0000000400467825 */ /* 0x002fc400078e02f4 */
[----:B------:R-:W3:Y:S04]  /*1e3b0*/  LDL.LU.64 R132, [R1+0x280] ;  /* 0x0002800001847983 */ /* 0x000ee80000300a00 */
[----:B------:R1:W-:Y:S04]  /*1e3c0*/  STL.64 [R1+0x9f0], R70 ;  /* 0x0009f04601007387 */ /* 0x0003e80000100a00 */
[----:B------:R-:W3:Y:S04]  /*1e3d0*/  LDL.LU.64 R228, [R1+0x278] ;  /* 0x0002780001e47983 */ /* 0x000ee80000300a00 */
[----:B------:R-:W3:Y:S04]  /*1e3e0*/  LDL.LU.64 R244, [R1+0x270] ;  /* 0x0002700001f47983 */ /* 0x000ee80000300a00 */
[----:B------:R-:W3:Y:S01]  /*1e3f0*/  LDL.LU.64 R164, [R1+0x268] ;  /* 0x0002680001a47983 */ /* 0x000ee20000300a00 */
[----:B------:R-:W-:-:S04]  /*1e400*/  IMAD.WIDE R72, R0, 0x4, R188 ;  /* 0x0000000400487825 */ /* 0x000fc800078e02bc */
[C---:B-1----:R-:W-:Y:S01]  /*1e410*/  IMAD.WIDE R70, R0.reuse, 0x4, R172 ;  /* 0x0000000400467825 */ /* 0x042fe200078e02ac */
[----:B------:R1:W-:Y:S03]  /*1e420*/  STL.64 [R1+0x9e8], R72 ;  /* 0x0009e84801007387 */ /* 0x0003e60000100a00 */
[C---:B------:R-:W-:Y:S01]  /*1e430*/  IMAD.WIDE R74, R0.reuse, 0x4, R180 ;  /* 0x00000004004a7825 */ /* 0x040fe200078e02b4 */
[----:B------:R-:W-:Y:S03]  /*1e440*/  STL.64 [R1+0x9e0], R70 ;  /* 0x0009e04601007387 */ /* 0x000fe60000100a00 */
[C---:B-1----:R-:W-:Y:S01]  /*1e450*/  IMAD.WIDE R72, R0.reuse, 0x4, R248 ;  /* 0x0000000400487825 */ /* 0x042fe200078e02f8 */
[----:B------:R4:W-:Y:S03]  /*1e460*/  STL.64 [R1+0x9d8], R74 ;  /* 0x0009d84a01007387 */ /* 0x0009e60000100a00 */
[----:B----4-:R-:W-:-:S04]  /*1e470*/  IMAD.WIDE R74, R0, 0x4, R212 ;  /* 0x00000004004a7825 */ /* 0x010fc800078e02d4 */
[C---:B--2---:R-:W-:Y:S02]  /*1e480*/  IMAD.WIDE R70, R0.reuse, 0x4, R4 ;  /* 0x0000000400467825 */ /* 0x044fe400078e0204 */
[----:B------:R-:W2:Y:S04]  /*1e490*/  LDL.LU.64 R4, [R1+0x18d8] ;  /* 0x0018d80001047983 */ /* 0x000ea80000300a00 */
[----:B------:R1:W-:Y:S04]  /*1e4a0*/  STL.64 [R1+0x9d0], R72 ;  /* 0x0009d04801007387 */ /* 0x0003e80000100a00 */
[----:B------:R-:W4:Y:S04]  /*1e4b0*/  LDL.LU.64 R148, [R1+0x248] ;  /* 0x0002480001947983 */ /* 0x000f280000300a00 */
[----:B------:R-:W2:Y:S04]  /*1e4c0*/  LDL.LU.64 R248, [R1+0x240] ;  /* 0x0002400001f87983 */ /* 0x000ea80000300a00 */
[----:B------:R3:W-:Y:S01]  /*1e4d0*/  STL.64 [R1+0x9c8], R70 ;  /* 0x0009c84601007387 */ /* 0x0007e20000100a00 */
[----:B-1----:R-:W-:-:S04]  /*1e4e0*/  IMAD.WIDE R72, R0, 0x4, R196 ;  /* 0x0000000400487825 */ /* 0x002fc800078e02c4 */
[C---:B---3--:R-:W-:Y:S02]  /*1e4f0*/  IMAD.WIDE R70, R0.reuse, 0x4, R20 ;  /* 0x0000000400467825 */ /* 0x048fe400078e0214 */
[----:B------:R-:W3:Y:S04]  /*1e500*/  LDL.LU.64 R20, [R1+0x18d0] ;  /* 0x0018d00001147983 */ /* 0x000ee80000300a00 */
[----:B------:R-:W3:Y:S04]  /*1e510*/  LDL.LU.64 R156, [R1+0x238] ;  /* 0x00023800019c7983 */ /* 0x000ee80000300a00 */
[----:B------:R-:W3:Y:S04]  /*1e520*/  LDL.LU.64 R188, [R1+0x230] ;  /* 0x0002300001bc7983 */ /* 0x000ee80000300a00 */
[----:B------:R1:W-:Y:S02]  /*1e530*/  STL.64 [R1+0x9c0], R70 ;  /* 0x0009c04601007387 */ /* 0x0003e40000100a00 */
[----:B-1----:R-:W-:-:S02]  /*1e540*/  IMAD.WIDE R70, R0, 0x4, R36 ;  /* 0x0000000400467825 */ /* 0x002fc400078e0224 */
[----:B------:R-:W3:Y:S04]  /*1e550*/  LDL.LU.64 R36, [R1+0x18c8] ;  /* 0x0018c80001247983 */ /* 0x000ee80000300a00 */
[----:B------:R1:W-:Y:S04]  /*1e560*/  STL.64 [R1+0x9b8], R70 ;  /* 0x0009b84601007387 */ /* 0x0003e80000100a00 */
[----:B------:R1:W-:Y:S04]  /*1e570*/  STL.64 [R1+0x9b0], R74 ;  /* 0x0009b04a01007387 */ /* 0x0003e80000100a00 */
[----:B------:R-:W3:Y:S01]  /*1e580*/  LDL.LU.64 R172, [R1+0x208] ;  /* 0x0002080001ac7983 */ /* 0x000ee20000300a00 */
[----:B-1----:R-:W-:-:S03]  /*1e590*/  IMAD.WIDE R70, R0, 0x4, R204 ;  /* 0x0000000400467825 */ /* 0x002fc600078e02cc */
[----:B------:R1:W-:Y:S01]  /*1e5a0*/  STL.64 [R1+0x9a8], R72 ;  /* 0x0009a84801007387 */ /* 0x0003e20000100a00 */
[----:B------:R-:W-:-:S03]  /*1e5b0*/  IMAD.WIDE R74, R0, 0x4, R236 ;  /* 0x00000004004a7825 */ /* 0x000fc600078e02ec */
[----:B------:R-:W3:Y:S04]  /*1e5c0*/  LDL.LU.64 R180, [R1+0x200] ;  /* 0x0002000001b47983 */ /* 0x000ee80000300a00 */
[----:B------:R1:W-:Y:S04]  /*1e5d0*/  STL.64 [R1+0x9a0], R70 ;  /* 0x0009a04601007387 */ /* 0x0003e80000100a00 */
[----:B------:R-:W3:Y:S01]  /*1e5e0*/  LDL.LU.64 R212, [R1+0x1f8] ;  /* 0x0001f80001d47983 */ /* 0x000ee20000300a00 */
[----:B-1----:R-:W-:-:S03]  /*1e5f0*/  IMAD.WIDE R72, R0, 0x4, R52 ;  /* 0x0000000400487825 */ /* 0x002fc600078e0234 */
[----:B------:R-:W3:Y:S01]  /*1e600*/  LDL.LU.64 R196, [R1+0x1f0] ;  /* 0x0001f00001c47983 */ /* 0x000ee20000300a00 */
[----:B------:R-:W-:-:S03]  /*1e610*/  IMAD.WIDE R70, R0, 0x4, R220 ;  /* 0x0000000400467825 */ /* 0x000fc600078e02dc */
[----:B------:R1:W-:Y:S04]  /*1e620*/  STL.64 [R1+0x998], R74 ;  /* 0x0009984a01007387 */ /* 0x0003e80000100a00 */
[----:B------:R-:W3:Y:S04]  /*1e630*/  LDL.LU.64 R52, [R1+0x18c0] ;  /* 0x0018c00001347983 */ /* 0x000ee80000300a00 */
[----:B------:R1:W-:Y:S02]  /*1e640*/  STL.64 [R1+0x990], R70 ;  /* 0x0009904601007387 */ /* 0x0003e40000100a00 */
[----:B-1----:R-:W-:-:S04]  /*1e650*/  IMAD.WIDE R74, R0, 0x4, R132 ;  /* 0x00000004004a7825 */ /* 0x002fc800078e0284 */
[C---:B------:R-:W-:Y:S02]  /*1e660*/  IMAD.WIDE R70, R0.reuse, 0x4, R68 ;  /* 0x0000000400467825 */ /* 0x040fe400078e0244 */
[----:B------:R-:W3:Y:S04]  /*1e670*/  LDL.LU.64 R68, [R1+0x18b8] ;  /* 0x0018b80001447983 */ /* 0x000ee80000300a00 */
[----:B------:R1:W-:Y:S04]  /*1e680*/  STL.64 [R1+0x988], R72 ;  /* 0x0009884801007387 */ /* 0x0003e80000100a00 */
[----:B------:R-:W3:Y:S04]  /*1e690*/  LDL.LU.64 R204, [R1+0x1c8] ;  /* 0x0001c80001cc7983 */ /* 0x000ee80000300a00 */
[----:B------:R-:W3:Y:S01]  /*1e6a0*/  LDL.LU.64 R236, [R1+0x1c0] ;  /* 0x0001c00001ec7983 */ /* 0x000ee20000300a00 */
[----:B-1----:R-:W-:-:S03]  /*1e6b0*/  IMAD.WIDE R72, R0, 0x4, R28 ;  /* 0x0000000400487825 */ /* 0x002fc600078e021c */
[----:B------:R1:W-:Y:S04]  /*1e6c0*/  STL.64 [R1+0x980], R70 ;  /* 0x0009804601007387 */ /* 0x0003e80000100a00 */
[----:B------:R-:W3:Y:S04]  /*1e6d0*/  LDL.LU.64 R220, [R1+0x1b8] ;  /* 0x0001b80001dc7983 */ /* 0x000ee80000300a00 */
[----:B------:R-:W3:Y:S01]  /*1e6e0*/  LDL.LU.64 R28, [R1+0x18b0] ;  /* 0x0018b000011c7983 */ /* 0x000ee20000300a00 */
[----:B-1----:R-:W-:-:S03]  /*1e6f0*/  IMAD.WIDE R70, R0, 0x4, R124 ;  /* 0x0000000400467825 */ /* 0x002fc600078e027c */
[----:B------:R1:W-:Y:S04]  /*1e700*/  STL.64 [R1+0x978], R72 ;  /* 0x0009784801007387 */ /* 0x0003e80000100a00 */
[----:B------:R1:W-:Y:S04]  /*1e710*/  STL.64 [R1+0x970], R70 ;  /* 0x0009704601007387 */ /* 0x0003e80000100a00 */
[----:B------:R-:W-:Y:S01]  /*1e720*/  STL.64 [R1+0x968], R74 ;  /* 0x0009684a01007387 */ /* 0x000fe20000100a00 */
[----:B-1----:R-:W-:-:S03]  /*1e730*/  IMAD.WIDE R72, R0, 0x4, R228 ;  /* 0x0000000400487825 */ /* 0x002fc600078e02e4 */
[----:B------:R-:W3:Y:S01]  /*1e740*/  LDL.LU.64 R228, [R1+0x188] ;  /* 0x0001880001e47983 */ /* 0x000ee20000300a00 */
[----:B------:R-:W-:-:S03]  /*1e750*/  IMAD.WIDE R70, R0, 0x4, R244 ;  /* 0x0000000400467825 */ /* 0x000fc600078e02f4 */
[----:B------:R1:W-:Y:S04]  /*1e760*/  STL.64 [R1+0x960], R72 ;  /* 0x0009604801007387 */ /* 0x0003e80000100a00 */
[----:B------:R-:W3:Y:S04]  /*1e770*/  LDL.LU.64 R244, [R1+0x180] ;  /* 0x0001800001f47983 */ /* 0x000ee80000300a00 */
[----:B------:R1:W-:Y:S02]  /*1e780*/  STL.64 [R1+0x958], R70 ;  /* 0x0009584601007387 */ /* 0x0003e40000100a00 */
[----:B-1----:R-:W-:-:S02]  /*1e790*/  IMAD.WIDE R72, R0, 0x4, R10 ;  /* 0x0000000400487825 */ /* 0x002fc400078e020a */
[----:B------:R-:W3:Y:S02]  /*1e7a0*/  LDL.LU.64 R10, [R1+0x18a8] ;  /* 0x0018a800010a7983 */ /* 0x000ee40000300a00 */
[----:B------:R-:W-:-:S05]  /*1e7b0*/  IMAD.WIDE R70, R0, 0x4, R164 ;  /* 0x0000000400467825 */ /* 0x000fca00078e02a4 */
[----:B------:R1:W-:Y:S02]  /*1e7c0*/  STL.64 [R1+0x950], R70 ;  /* 0x0009504601007387 */ /* 0x0003e40000100a00 */
[C---:B-1----:R-:W-:Y:S02]  /*1e7d0*/  IMAD.WIDE R70, R0.reuse, 0x4, R6 ;  /* 0x0000000400467825 */ /* 0x042fe400078e0206 */
[----:B------:R-:W3:Y:S02]  /*1e7e0*/  LDL.LU.64 R6, [R1+0x18a0] ;  /* 0x0018a00001067983 */ /* 0x000ee40000300a00 */
[C---:B------:R-:W-:Y:S02]  /*1e7f0*/  IMAD.WIDE R74, R0.reuse, 0x4, R44 ;  /* 0x00000004004a7825 */ /* 0x040fe400078e022c */
[----:B------:R4:W-:Y:S04]  /*1e800*/  STL.64 [R1+0x948], R72 ;  /* 0x0009484801007387 */ /* 0x0009e80000100a00 */
[----:B------:R-:W3:Y:S04]  /*1e810*/  LDL.LU.64 R44, [R1+0x1898] ;  /* 0x00189800012c7983 */ /* 0x000ee80000300a00 */
[----:B------:R2:W-:Y:S04]  /*1e820*/  STL.64 [R1+0x940], R70 ;  /* 0x0009404601007387 */ /* 0x0005e80000100a00 */
[----:B------:R3:W-:Y:S01]  /*1e830*/  STL.64 [R1+0x938], R74 ;  /* 0x0009384a01007387 */ /* 0x0007e20000100a00 */
[----:B----4-:R-:W-:-:S04]  /*1e840*/  IMAD.WIDE R72, R0, 0x4, R148 ;  /* 0x0000000400487825 */ /* 0x010fc800078e0294 */
[C---:B--2---:R-:W-:Y:S02]  /*1e850*/  IMAD.WIDE R70, R0.reuse, 0x4, R248 ;  /* 0x0000000400467825 */ /* 0x044fe400078e02f8 */
[----:B------:R-:W2:Y:S04]  /*1e860*/  LDL.LU.64 R248, [R1+0x148] ;  /* 0x0001480001f87983 */ /* 0x000ea80000300a00 */
[----:B------:R1:W-:Y:S04]  /*1e870*/  STL.64 [R1+0x930], R72 ;  /* 0x0009304801007387 */ /* 0x0003e80000100a00 */
[----:B------:R-:W-:Y:S01]  /*1e880*/  STL.64 [R1+0x928], R70 ;  /* 0x0009284601007387 */ /* 0x000fe20000100a00 */
[----:B---3--:R-:W-:-:S04]  /*1e890*/  IMAD.WIDE R74, R0, 0x4, R156 ;  /* 0x00000004004a7825 */ /* 0x008fc800078e029c */
[C---:B-1----:R-:W-:Y:S01]  /*1e8a0*/  IMAD.WIDE R72, R0.reuse, 0x4, R188 ;  /* 0x0000000400487825 */ /* 0x042fe200078e02bc */
[----:B------:R1:W-:Y:S03]  /*1e8b0*/  STL.64 [R1+0x920], R74 ;  /* 0x0009204a01007387 */ /* 0x0003e60000100a00 */
[----:B-1----:R-:W-:-:S04]  /*1e8c0*/  IMAD.WIDE R74, R0, 0x4, R54 ;  /* 0x00000004004a7825 */ /* 0x002fc800078e0236 */
[C---:B------:R-:W-:Y:S02]  /*1e8d0*/  IMAD.WIDE R70, R0.reuse, 0x4, R6 ;  /* 0x0000000400467825 */ /* 0x040fe400078e0206 */
[----:B------:R-:W3:Y:S04]  /*1e8e0*/  LDL.LU.64 R6, [R1+0x1890] ;  /* 0x0018900001067983 */ /* 0x000ee80000300a00 */
[----:B------:R1:W-:Y:S02]  /*1e8f0*/  STL.64 [R1+0x918], R72 ;  /* 0x0009184801007387 */ /* 0x0003e40000100a00 */
[C---:B-1----:R-:W-:Y:S02]  /*1e900*/  IMAD.WIDE R72, R0.reuse, 0x4, R22 ;  /* 0x0000000400487825 */ /* 0x042fe400078e0216 */
[----:B------:R-:W4:Y:S04]  /*1e910*/  LDL.LU.64 R22, [R1+0x1888] ;  /* 0x0018880001167983 */ /* 0x000f280000300a00 */
[----:B------:R1:W-:Y:S02]  /*1e920*/  STL.64 [R1+0x910], R70 ;  /* 0x0009104601007387 */ /* 0x0003e40000100a00 */
[----:B-1----:R-:W-:-:S02]  /*1e930*/  IMAD.WIDE R70, R0, 0x4, R38 ;  /* 0x0000000400467825 */ /* 0x002fc400078e0226 */
[----:B------:R-:W2:Y:S04]  /*1e940*/  LDL.LU.64 R38, [R1+0x1880] ;  /* 0x0018800001267983 */ /* 0x000ea80000300a00 */
[----:B------:R1:W-:Y:S04]  /*1e950*/  STL.64 [R1+0x908], R72 ;  /* 0x0009084801007387 */ /* 0x0003e80000100a00 */
[----:B------:R-:W2:Y:S04]  /*1e960*/  LDL.LU.64 R54, [R1+0x1878] ;  /* 0x0018780001367983 */ /* 0x000ea80000300a00 */
[----:B------:R1:W-:Y:S02]  /*1e970*/  STL.64 [R1+0x900], R70 ;  /* 0x0009004601007387 */ /* 0x0003e40000100a00 */
[----:B-1----:R-:W-:-:S02]  /*1e980*/  IMAD.WIDE R72, R0, 0x4, R172 ;  /* 0x0000000400487825 */ /* 0x002fc400078e02ac */
[----:B------:R1:W-:Y:S04]  /*1e990*/  STL.64 [R1+0x8f8], R74 ;  /* 0x0008f84a01007387 */ /* 0x0003e80000100a00 */
[----:B------:R1:W-:Y:S01]  /*1e9a0*/  STL.64 [R1+0x8f0], R72 ;  /* 0x0008f04801007387 */ /* 0x0003e20000100a00 */
[----:B------:R-:W-:-:S04]  /*1e9b0*/  IMAD.WIDE R70, R0, 0x4, R180 ;  /* 0x0000000400467825 */ /* 0x000fc800078e02b4 */
[C---:B-1----:R-:W-:Y:S01]  /*1e9c0*/  IMAD.WIDE R74, R0.reuse, 0x4, R212 ;  /* 0x00000004004a7825 */ /* 0x042fe200078e02d4 */
[----:B------:R1:W-:Y:S03]  /*1e9d0*/  STL.64 [R1+0x8e8], R70 ;  /* 0x0008e84601007387 */ /* 0x0003e60000100a00 */
[C---:B------:R-:W-:Y:S01]  /*1e9e0*/  IMAD.WIDE R72, R0.reuse, 0x4, R196 ;  /* 0x0000000400487825 */ /* 0x040fe200078e02c4 */
[----:B------:R-:W-:Y:S03]  /*1e9f0*/  STL.64 [R1+0x8e0], R74 ;  /* 0x0008e04a01007387 */ /* 0x000fe60000100a00 */
[C---:B-1----:R-:W-:Y:S02]  /*1ea00*/  IMAD.WIDE R70, R0.reuse, 0x4, R44 ;  /* 0x0000000400467825 */ /* 0x042fe400078e022c */
[----:B------:R-:W2:Y:S04]  /*1ea10*/  LDL.LU.64 R44, [R1+0x1870] ;  /* 0x00187000012c7983 */ /* 0x000ea80000300a00 */
[----:B------:R1:W-:Y:S02]  /*1ea20*/  STL.64 [R1+0x8d8], R72 ;  /* 0x0008d84801007387 */ /* 0x0003e40000100a00 */
[----:B-1----:R-:W-:-:S02]  /*1ea30*/  IMAD.WIDE R72, R0, 0x4, R24 ;  /* 0x0000000400487825 */ /* 0x002fc400078e0218 */
[----:B------:R-:W2:Y:S04]  /*1ea40*/  LDL.LU.64 R24, [R1+0x1868] ;  /* 0x0018680001187983 */ /* 0x000ea80000300a00 */
[----:B------:R1:W-:Y:S01]  /*1ea50*/  STL.64 [R1+0x8d0], R70 ;  /* 0x0008d04601007387 */ /* 0x0003e20000100a00 */
[----:B------:R-:W-:-:S04]  /*1ea60*/  IMAD.WIDE R74, R0, 0x4, R236 ;  /* 0x00000004004a7825 */ /* 0x000fc800078e02ec */
[C---:B-1----:R-:W-:Y:S02]  /*1ea70*/  IMAD.WIDE R70, R0.reuse, 0x4, R26 ;  /* 0x0000000400467825 */ /* 0x042fe400078e021a */
[----:B------:R-:W3:Y:S04]  /*1ea80*/  LDL.LU.64 R26, [R1+0x1860] ;  /* 0x00186000011a7983 */ /* 0x000ee80000300a00 */
[----:B------:R1:W-:Y:S02]  /*1ea90*/  STL.64 [R1+0x8c8], R72 ;  /* 0x0008c84801007387 */ /* 0x0003e40000100a00 */
[C---:B-1----:R-:W-:Y:S02]  /*1eaa0*/  IMAD.WIDE R72, R0.reuse, 0x4, R8 ;  /* 0x0000000400487825 */ /* 0x042fe400078e0208 */
[----:B------:R-:W3:Y:S04]  /*1eab0*/  LDL.LU.64 R8, [R1+0x1858] ;  /* 0x0018580001087983 */ /* 0x000ee80000300a00 */
[----:B------:R1:W-:Y:S04]  /*1eac0*/  STL.64 [R1+0x8c0], R70 ;  /* 0x0008c04601007387 */ /* 0x0003e80000100a00 */
[----:B------:R1:W-:Y:S02]  /*1ead0*/  STL.64 [R1+0x8b8], R72 ;  /* 0x0008b84801007387 */ /* 0x0003e40000100a00 */
[----:B-1----:R-:W-:-:S04]  /*1eae0*/  IMAD.WIDE R70, R0, 0x4, R204 ;  /* 0x0000000400467825 */ /* 0x002fc800078e02cc */
[C---:B------:R-:W-:Y:S01]  /*1eaf0*/  IMAD.WIDE R72, R0.reuse, 0x4, R220 ;  /* 0x0000000400487825 */ /* 0x040fe200078e02dc */
[----:B------:R2:W-:Y:S04]  /*1eb00*/  STL.64 [R1+0x8b0], R70 ;  /* 0x0008b04601007387 */ /* 0x0005e80000100a00 */
[----:B------:R-:W-:Y:S01]  /*1eb10*/  STL.64 [R1+0x8a8], R74 ;  /* 0x0008a84a01007387 */ /* 0x000fe20000100a00 */
[----:B--2---:R-:W-:-:S03]  /*1eb20*/  IMAD.WIDE R70, R0, 0x4, R24 ;  /* 0x0000000400467825 */ /* 0x004fc600078e0218 */
[----:B------:R-:W2:Y:S04]  /*1eb30*/  LDL.LU.64 R24, [R1+0x1850] ;  /* 0x0018500001187983 */ /* 0x000ea80000300a00 */
[----:B------:R1:W-:Y:S02]  /*1eb40*/  STL.64 [R1+0x8a0], R72 ;  /* 0x0008a04801007387 */ /* 0x0003e40000100a00 */
[C---:B-1----:R-:W-:Y:S02]  /*1eb50*/  IMAD.WIDE R72, R0.reuse, 0x4, R10 ;  /* 0x0000000400487825 */ /* 0x042fe400078e020a */
[----:B------:R-:W2:Y:S04]  /*1eb60*/  LDL.LU.64 R10, [R1+0x1848] ;  /* 0x00184800010a7983 */ /* 0x000ea80000300a00 */
[----:B------:R1:W-:Y:S01]  /*1eb70*/  STL.64 [R1+0x898], R70 ;  /* 0x0008984601007387 */ /* 0x0003e20000100a00 */
[----:B------:R-:W-:-:S04]  /*1eb80*/  IMAD.WIDE R74, R0, 0x4, R228 ;  /* 0x00000004004a7825 */ /* 0x000fc800078e02e4 */
[C---:B-1----:R-:W-:Y:S02]  /*1eb90*/  IMAD.WIDE R70, R0.reuse, 0x4, R40 ;  /* 0x0000000400467825 */ /* 0x042fe400078e0228 */
[----:B------:R-:W3:Y:S04]  /*1eba0*/  LDL.LU.64 R40, [R1+0x1840] ;  /* 0x0018400001287983 */ /* 0x000ee80000300a00 */
[----:B------:R1:W-:Y:S02]  /*1ebb0*/  STL.64 [R1+0x890], R72 ;  /* 0x0008904801007387 */ /* 0x0003e40000100a00 */
[C---:B-1----:R-:W-:Y:S02]  /*1ebc0*/  IMAD.WIDE R72, R0.reuse, 0x4, R56 ;  /* 0x0000000400487825 */ /* 0x042fe400078e0238 */
[----:B------:R-:W4:Y:S04]  /*1ebd0*/  LDL.LU.64 R56, [R1+0x1838] ;  /* 0x0018380001387983 */ /* 0x000f280000300a00 */
[----:B------:R1:W-:Y:S02]  /*1ebe0*/  STL.64 [R1+0x888], R70 ;  /* 0x0008884601007387 */ /* 0x0003e40000100a00 */
[----:B-1----:R-:W-:-:S02]  /*1ebf0*/  IMAD.WIDE R70, R0, 0x4, R60 ;  /* 0x0000000400467825 */ /* 0x002fc400078e023c */
[----:B------:R-:W4:Y:S04]  /*1ec00*/  LDL.LU.64 R60, [R1+0x1830] ;  /* 0x00183000013c7983 */ /* 0x000f280000300a00 */
[----:B------:R1:W-:Y:S04]  /*1ec10*/  STL.64 [R1+0x880], R72 ;  /* 0x0008804801007387 */ /* 0x0003e80000100a00 */
[----:B------:R2:W-:Y:S04]  /*1ec20*/  STL.64 [R1+0x878], R70 ;  /* 0x0008784601007387 */ /* 0x0005e80000100a00 */
[----:B------:R-:W-:Y:S01]  /*1ec30*/  STL.64 [R1+0x870], R74 ;  /* 0x0008704a01007387 */ /* 0x000fe20000100a00 */
[----:B-1----:R-:W-:-:S04]  /*1ec40*/  IMAD.WIDE R72, R0, 0x4, R244 ;  /* 0x0000000400487825 */ /* 0x002fc800078e02f4 */
[C---:B--2---:R-:W-:Y:S02]  /*1ec50*/  IMAD.WIDE R70, R0.reuse, 0x4, R10 ;  /* 0x0000000400467825 */ /* 0x044fe400078e020a */
[----:B------:R-:W2:Y:S04]  /*1ec60*/  LDL.LU.64 R10, [R1+0x1828] ;  /* 0x00182800010a7983 */ /* 0x000ea80000300a00 */
[----:B------:R3:W-:Y:S02]  /*1ec70*/  STL.64 [R1+0x868], R72 ;  /* 0x0008684801007387 */ /* 0x0007e40000100a00 */
[C---:B---3--:R-:W-:Y:S02]  /*1ec80*/  IMAD.WIDE R72, R0.reuse, 0x4, R26 ;  /* 0x0000000400487825 */ /* 0x048fe400078e021a */
[----:B------:R-:W3:Y:S04]  /*1ec90*/  LDL.LU.64 R26, [R1+0x1820] ;  /* 0x00182000011a7983 */ /* 0x000ee80000300a00 */
        /* <DEDUP_REMOVED lines=11> */
[----:B------:R-:W3:Y:S04]  /*1ed50*/  LDL.LU.64 R12, [R1+0x1800] ;  /* 0x00180000010c7983 */ /* 0x000ee80000300a00 */
[----:B------:R2:W-:Y:S01]  /*1ed60*/  STL.64 [R1+0x840], R70 ;  /* 0x0008404601007387 */ /* 0x0005e20000100a00 */
[----:B-1----:R-:W-:-:S03]  /*1ed70*/  IMAD.WIDE R72, R0, 0x4, R248 ;  /* 0x0000000400487825 */ /* 0x002fc600078e02f8 */
[----:B------:R-:W-:Y:S01]  /*1ed80*/  STL.64 [R1+0x838], R74 ;  /* 0x0008384a01007387 */ /* 0x000fe20000100a00 */
[----:B--2---:R-:W-:-:S03]  /*1ed90*/  IMAD.WIDE R70, R0, 0x4, R28 ;  /* 0x0000000400467825 */ /* 0x004fc600078e021c */
[----:B------:R-:W2:Y:S04]  /*1eda0*/  LDL.LU.64 R28, [R1+0x17f8] ;  /* 0x0017f800011c7983 */ /* 0x000ea80000300a00 */
[----:B------:R4:W-:Y:S02]  /*1edb0*/  STL.64 [R1+0x830], R72 ;  /* 0x0008304801007387 */ /* 0x0009e40000100a00 */
[C---:B----4-:R-:W-:Y:S02]  /*1edc0*/  IMAD.WIDE R72, R0.reuse, 0x4, R60 ;  /* 0x0000000400487825 */ /* 0x050fe400078e023c */
[----:B------:R-:W4:Y:S04]  /*1edd0*/  LDL.LU.64 R60, [R1+0x17f0] ;  /* 0x0017f000013c7983 */ /* 0x000f280000300a00 */
[----:B------:R1:W-:Y:S02]  /*1ede0*/  STL.64 [R1+0x408], R70 ;  /* 0x0004084601007387 */ /* 0x0003e40000100a00 */
[----:B-1----:R-:W-:-:S02]  /*1edf0*/  IMAD.WIDE R70, R0, 0x4, R44 ;  /* 0x0000000400467825 */ /* 0x002fc400078e022c */
[----:B------:R-:W2:Y:S02]  /*1ee00*/  LDL.LU.64 R44, [R1+0x17e8] ;  /* 0x0017e800012c7983 */ /* 0x000ea40000300a00 */
[C---:B------:R-:W-:Y:S02]  /*1ee10*/  IMAD.WIDE R68, R0.reuse, 0x4, R68 ;  /* 0x0000000400447825 */ /* 0x040fe400078e0244 */
[----:B------:R-:W-:Y:S02]  /*1ee20*/  STL.64 [R1+0x400], R72 ;  /* 0x0004004801007387 */ /* 0x000fe40000100a00 */
[C---:B------:R-:W-:Y:S02]  /*1ee30*/  IMAD.WIDE R66, R0.reuse, 0x4, R66 ;  /* 0x0000000400427825 */ /* 0x040fe400078e0242 */
[----:B------:R-:W-:Y:S02]  /*1ee40*/  STL.64 [R1+0x228], R70 ;  /* 0x0002284601007387 */ /* 0x000fe40000100a00 */
[----:B------:R-:W-:-:S02]  /*1ee50*/  IMAD.WIDE R64, R0, 0x4, R64 ;  /* 0x0000000400407825 */ /* 0x000fc400078e0240 */
[----:B------:R-:W-:Y:S02]  /*1ee60*/  STL.64 [R1+0x220], R68 ;  /* 0x0002204401007387 */ /* 0x000fe40000100a00 */
[C---:B------:R-:W-:Y:S02]  /*1ee70*/  IMAD.WIDE R62, R0.reuse, 0x4, R62 ;  /* 0x00000004003e7825 */ /* 0x040fe400078e023e */
[----:B------:R-:W-:Y:S02]  /*1ee80*/  STL.64 [R1+0x218], R66 ;  /* 0x0002184201007387 */ /* 0x000fe40000100a00 */
[C---:B---3--:R-:W-:Y:S02]  /*1ee90*/  IMAD.WIDE R58, R0.reuse, 0x4, R58 ;  /* 0x00000004003a7825 */ /* 0x048fe400078e023a */
[----:B------:R-:W-:Y:S02]  /*1eea0*/  STL.64 [R1+0x210], R64 ;  /* 0x0002104001007387 */ /* 0x000fe40000100a00 */
[----:B------:R-:W-:-:S02]  /*1eeb0*/  IMAD.WIDE R56, R0, 0x4, R56 ;  /* 0x0000000400387825 */ /* 0x000fc400078e0238 */
[----:B------:R-:W-:Y:S02]  /*1eec0*/  STL.64 [R1+0x208], R62 ;  /* 0x0002083e01007387 */ /* 0x000fe40000100a00 */
[----:B------:R-:W-:-:S04]  /*1eed0*/  IMAD.WIDE R54, R0, 0x4, R54 ;  /* 0x0000000400367825 */ /* 0x000fc800078e0236 */
[----:B------:R-:W-:-:S04]  /*1eee0*/  IMAD.WIDE R52, R0, 0x4, R52 ;  /* 0x0000000400347825 */ /* 0x000fc800078e0234 */
[----:B------:R-:W-:-:S04]  /*1eef0*/  IMAD.WIDE R50, R0, 0x4, R50 ;  /* 0x0000000400327825 */ /* 0x000fc800078e0232 */
[----:B------:R-:W-:-:S04]  /*1ef00*/  IMAD.WIDE R48, R0, 0x4, R48 ;  /* 0x0000000400307825 */ /* 0x000fc800078e0230 */
[----:B------:R-:W-:-:S04]  /*1ef10*/  IMAD.WIDE R46, R0, 0x4, R46 ;  /* 0x00000004002e7825 */ /* 0x000fc800078e022e */
[----:B------:R-:W-:-:S04]  /*1ef20*/  IMAD.WIDE R42, R0, 0x4, R42 ;  /* 0x00000004002a7825 */ /* 0x000fc800078e022a */
[----:B------:R-:W-:-:S04]  /*1ef30*/  IMAD.WIDE R40, R0, 0x4, R40 ;  /* 0x0000000400287825 */ /* 0x000fc800078e0228 */
[----:B----4-:R-:W-:-:S05]  /*1ef40*/  IMAD.WIDE R60, R0, 0x4, R60 ;  /* 0x00000004003c7825 */ /* 0x010fca00078e023c */
[----:B------:R-:W-:Y:S04]  /*1ef50*/  STL.64 [R1+0x200], R60 ;  /* 0x0002003c01007387 */ /* 0x000fe80000100a00 */
[----:B------:R-:W-:Y:S04]  /*1ef60*/  STL.64 [R1+0x1f8], R58 ;  /* 0x0001f83a01007387 */ /* 0x000fe80000100a00 */
[----:B------:R-:W-:Y:S04]  /*1ef70*/  STL.64 [R1+0x1f0], R56 ;  /* 0x0001f03801007387 */ /* 0x000fe80000100a00 */
[----:B------:R-:W-:Y:S01]  /*1ef80*/  STL.64 [R1+0x148], R54 ;  /* 0x0001483601007387 */ /* 0x000fe20000100a00 */
[----:B--2---:R-:W-:-:S03]  /*1ef90*/  IMAD.WIDE R44, R0, 0x4, R44 ;  /* 0x00000004002c7825 */ /* 0x004fc600078e022c */
[----:B------:R-:W-:Y:S04]  /*1efa0*/  STL.64 [R1+0x140], R52 ;  /* 0x0001403401007387 */ /* 0x000fe80000100a00 */
[----:B------:R-:W-:Y:S04]  /*1efb0*/  STL.64 [R1+0x138], R50 ;  /* 0x0001383201007387 */ /* 0x000fe80000100a00 */
[----:B------:R-:W-:Y:S04]  /*1efc0*/  STL.64 [R1+0x130], R48 ;  /* 0x0001303001007387 */ /* 0x000fe80000100a00 */
[----:B------:R-:W-:Y:S04]  /*1efd0*/  STL.64 [R1+0x128], R46 ;  /* 0x0001282e01007387 */ /* 0x000fe80000100a00 */
[----:B------:R-:W2:Y:S04]  /*1efe0*/  LDL.LU.64 R180, [R1+0x420] ;  /* 0x0004200001b47983 */ /* 0x000ea80000300a00 */
[----:B------:R-:W-:Y:S04]  /*1eff0*/  STL.64 [R1+0x120], R44 ;  /* 0x0001202c01007387 */ /* 0x000fe80000100a00 */
[----:B------:R-:W-:Y:S04]  /*1f000*/  STL.64 [R1+0x118], R42 ;  /* 0x0001182a01007387 */ /* 0x000fe80000100a00 */
[----:B------:R-:W3:Y:S04]  /*1f010*/  LDL.LU.64 R220, [R1+0x428] ;  /* 0x0004280001dc7983 */ /* 0x000ee80000300a00 */
[----:B------:R-:W-:Y:S04]  /*1f020*/  STL.64 [R1+0x110], R40 ;  /* 0x0001102801007387 */ /* 0x000fe80000100a00 */
[----:B------:R-:W4:Y:S01]  /*1f030*/  LDL.LU.64 R244, [R1+0x430] ;  /* 0x0004300001f47983 */ /* 0x000f220000300a00 */
[----:B------:R-:W-:-:S04]  /*1f040*/  IMAD.WIDE R38, R0, 0x4, R38 ;  /* 0x0000000400267825 */ /* 0x000fc800078e0226 */
[C---:B------:R-:W-:Y:S01]  /*1f050*/  IMAD.WIDE R36, R0.reuse, 0x4, R36 ;  /* 0x0000000400247825 */ /* 0x040fe200078e0224 */
[----:B------:R-:W-:Y:S03]  /*1f060*/  STL.64 [R1+0x108], R38 ;  /* 0x0001082601007387 */ /* 0x000fe60000100a00 */
[C---:B------:R-:W-:Y:S01]  /*1f070*/  IMAD.WIDE R34, R0.reuse, 0x4, R34 ;  /* 0x0000000400227825 */ /* 0x040fe200078e0222 */
[----:B------:R-:W4:Y:S03]  /*1f080*/  LDL.LU.64 R248, [R1+0x438] ;  /* 0x0004380001f87983 */ /* 0x000f260000300a00 */
[C---:B------:R-:W-:Y:S01]  /*1f090*/  IMAD.WIDE R32, R0.reuse, 0x4, R32 ;  /* 0x0000000400207825 */ /* 0x040fe200078e0220 */
[----:B------:R-:W-:Y:S03]  /*1f0a0*/  STL.64 [R1+0x100], R36 ;  /* 0x0001002401007387 */ /* 0x000fe60000100a00 */
        /* <DEDUP_REMOVED lines=19> */
[----:B------:R-:W4:Y:S04]  /*1f1e0*/  LDL.LU.64 R204, [R1+0x450] ;  /* 0x0004500001cc7983 */ /* 0x000f280000300a00 */
[----:B------:R-:W-:Y:S01]  /*1f1f0*/  STL.64 [R1+0xb0], R20 ;  /* 0x0000b01401007387 */ /* 0x000fe20000100a00 */
[----:B------:R-:W-:-:S03]  /*1f200*/  IMAD.WIDE R10, R0, 0x4, R10 ;  /* 0x00000004000a7825 */ /* 0x000fc600078e020a */
[----:B------:R-:W-:Y:S01]  /*1f210*/  STL.64 [R1+0x88], R18 ;  /* 0x0000881201007387 */ /* 0x000fe20000100a00 */
[----:B------:R-:W-:-:S03]  /*1f220*/  IMAD.WIDE R8, R0, 0x4, R8 ;  /* 0x0000000400087825 */ /* 0x000fc600078e0208 */
[----:B------:R-:W-:Y:S01]  /*1f230*/  STL.64 [R1+0x80], R16 ;  /* 0x0000801001007387 */ /* 0x000fe20000100a00 */
[----:B------:R-:W-:-:S03]  /*1f240*/  IMAD.WIDE R6, R0, 0x4, R6 ;  /* 0x0000000400067825 */ /* 0x000fc600078e0206 */
[----:B------:R-:W4:Y:S01]  /*1f250*/  LDL.LU.64 R236, [R1+0x458] ;  /* 0x0004580001ec7983 */ /* 0x000f220000300a00 */
[----:B------:R-:W-:-:S03]  /*1f260*/  IMAD.WIDE R4, R0, 0x4, R4 ;  /* 0x0000000400047825 */ /* 0x000fc600078e0204 */
[----:B------:R-:W-:Y:S04]  /*1f270*/  STL.64 [R1+0x78], R14 ;  /* 0x0000780e01007387 */ /* 0x000fe80000100a00 */
[----:B------:R-:W-:Y:S04]  /*1f280*/  STL.64 [R1+0x70], R12 ;  /* 0x0000700c01007387 */ /* 0x000fe80000100a00 */
[----:B------:R-:W4:Y:S04]  /*1f290*/  LDL.LU.64 R132, [R1+0x460] ;  /* 0x0004600001847983 */ /* 0x000f280000300a00 */
[----:B------:R-:W-:Y:S01]  /*1f2a0*/  STL.64 [R1+0x48], R10 ;  /* 0x0000480a01007387 */ /* 0x000fe20000100a00 */
[----:B------:R-:W-:-:S03]  /*1f2b0*/  IMAD.WIDE R2, R0, 0x4, R2 ;  /* 0x0000000400027825 */ /* 0x000fc600078e0202 */
[----:B------:R-:W-:Y:S04]  /*1f2c0*/  STL.64 [R1+0x40], R8 ;  /* 0x0000400801007387 */ /* 0x000fe80000100a00 */
[----:B------:R-:W4:Y:S04]  /*1f2d0*/  LDL.LU.64 R228, [R1+0x468] ;  /* 0x0004680001e47983 */ /* 0x000f280000300a00 */
[----:B------:R-:W-:Y:S04]  /*1f2e0*/  STL.64 [R1+0x38], R6 ;  /* 0x0000380601007387 */ /* 0x000fe80000100a00 */
[----:B------:R-:W4:Y:S04]  /*1f2f0*/  LDL.LU.64 R164, [R1+0x470] ;  /* 0x0004700001a47983 */ /* 0x000f280000300a00 */
[----:B------:R2:W-:Y:S04]  /*1f300*/  STL.64 [R1+0x30], R4 ;  /* 0x0000300401007387 */ /* 0x0005e80000100a00 */
[----:B------:R3:W-:Y:S04]  /*1f310*/  STL.64 [R1+0x10], R2 ;  /* 0x0000100201007387 */ /* 0x0007e80000100a00 */
[----:B------:R-:W4:Y:S01]  /*1f320*/  LDL.LU.64 R148, [R1+0x478] ;  /* 0x0004780001947983 */ /* 0x000f220000300a00 */
[----:B--2---:R-:W-:-:S05]  /*1f330*/  IMAD.WIDE R4, R0, 0x4, R180 ;  /* 0x0000000400047825 */ /* 0x004fca00078e02b4 */
[----:B------:R-:W-:Y:S04]  /*1f340*/  STL.64 [R1+0x8], R4 ;  /* 0x0000080401007387 */ /* 0x000fe80000100a00 */
[----:B------:R-:W2:Y:S01]  /*1f350*/  LDL.LU.64 R156, [R1+0x480] ;  /* 0x00048000019c7983 */ /* 0x000ea20000300a00 */
[----:B---3--:R-:W-:-:S05]  /*1f360*/  IMAD.WIDE R2, R0, 0x4, R220 ;  /* 0x0000000400027825 */ /* 0x008fca00078e02dc */
[----:B------:R1:W-:Y:S04]  /*1f370*/  STL.64 [R1], R2 ;  /* 0x0000000201007387 */ /* 0x0003e80000100a00 */
[----:B------:R-:W3:Y:S01]  /*1f380*/  LDL.LU.64 R220, [R1+0x488] ;  /* 0x0004880001dc7983 */ /* 0x000ee20000300a00 */
[----:B----4-:R-:W-:-:S05]  /*1f390*/  IMAD.WIDE R250, R0, 0x4, R244 ;  /* 0x0000000400fa7825 */ /* 0x010fca00078e02f4 */
[----:B------:R-:W-:Y:S04]  /*1f3a0*/  STL.64 [R1+0x1770], R250 ;  /* 0x001770fa01007387 */ /* 0x000fe80000100a00 */
[----:B------:R-:W4:Y:S01]  /*1f3b0*/  LDL.LU.64 R244, [R1+0x490] ;  /* 0x0004900001f47983 */ /* 0x000f220000300a00 */
[----:B------:R-:W-:-:S05]  /*1f3c0*/  IMAD.WIDE R248, R0, 0x4, R248 ;  /* 0x0000000400f87825 */ /* 0x000fca00078e02f8 */
[----:B------:R-:W-:Y:S04]  /*1f3d0*/  STL.64 [R1+0x1750], R248 ;  /* 0x001750f801007387 */ /* 0x000fe80000100a00 */
[----:B------:R-:W4:Y:S01]  /*1f3e0*/  LDL.LU.64 R188, [R1+0x498] ;  /* 0x0004980001bc7983 */ /* 0x000f220000300a00 */
[----:B------:R-:W-:-:S03]  /*1f3f0*/  IMAD.WIDE R246, R0, 0x4, R212 ;  /* 0x0000000400f67825 */ /* 0x000fc600078e02d4 */
[----:B------:R-:W4:Y:S04]  /*1f400*/  LDL.LU.64 R172, [R1+0x4a0] ;  /* 0x0004a00001ac7983 */ /* 0x000f280000300a00 */
[----:B------:R-:W-:Y:S04]  /*1f410*/  STL.64 [R1+0x1758], R246 ;  /* 0x001758f601007387 */ /* 0x000fe80000100a00 */
[----:B------:R-:W4:Y:S04]  /*1f420*/  LDL.LU.64 R180, [R1+0x4a8] ;  /* 0x0004a80001b47983 */ /* 0x000f280000300a00 */
[----:B------:R-:W4:Y:S01]  /*1f430*/  LDL.LU.64 R212, [R1+0x4b0] ;  /* 0x0004b00001d47983 */ /* 0x000f220000300a00 */
[----:B-1----:R-:W-:-:S05]  /*1f440*/  IMAD.WIDE R2, R0, 0x4, R196 ;  /* 0x0000000400027825 */ /* 0x002fca00078e02c4 */
[----:B------:R-:W-:Y:S04]  /*1f450*/  STL.64 [R1+0x1760], R2 ;  /* 0x0017600201007387 */ /* 0x000fe80000100a00 */
[----:B------:R-:W4:Y:S01]  /*1f460*/  LDL.LU.64 R196, [R1+0x4b8] ;  /* 0x0004b80001c47983 */ /* 0x000f220000300a00 */
[----:B------:R-:W-:-:S03]  /*1f470*/  IMAD.WIDE R4, R0, 0x4, R204 ;  /* 0x0000000400047825 */ /* 0x000fc600078e02cc */
[----:B------:R-:W4:Y:S04]  /*1f480*/  LDL.LU.64 R204, [R1+0x4c0] ;  /* 0x0004c00001cc7983 */ /* 0x000f280000300a00 */
[----:B------:R-:W-:Y:S01]  /*1f490*/  STL.64 [R1+0x1768], R4 ;  /* 0x0017680401007387 */ /* 0x000fe20000100a00 */
[----:B------:R-:W-:-:S03]  /*1f4a0*/  IMAD.WIDE R6, R0, 0x4, R236 ;  /* 0x0000000400067825 */ /* 0x000fc600078e02ec */
[----:B------:R-:W4:Y:S04]  /*1f4b0*/  LDL.LU.64 R236, [R1+0x4c8] ;  /* 0x0004c80001ec7983 */ /* 0x000f280000300a00 */
[----:B------:R-:W-:Y:S01]  /*1f4c0*/  STL.64 [R1+0x1778], R6 ;  /* 0x0017780601007387 */ /* 0x000fe20000100a00 */
[----:B------:R-:W-:-:S05]  /*1f4d0*/  IMAD.WIDE R8, R0, 0x4, R132 ;  /* 0x0000000400087825 */ /* 0x000fca00078e0284 */
[----:B------:R-:W-:Y:S01]  /*1f4e0*/  STL.64 [R1+0x1780], R8 ;  /* 0x0017800801007387 */ /* 0x000fe20000100a00 */
[----:B------:R-:W-:-:S03]  /*1f4f0*/  IMAD.WIDE R10, R0, 0x4, R228 ;  /* 0x00000004000a7825 */ /* 0x000fc600078e02e4 */
[----:B------:R-:W4:Y:S01]  /*1f500*/  LDL.LU.64 R228, [R1+0x4d0] ;  /* 0x0004d00001e47983 */ /* 0x000f220000300a00 */
[----:B------:R-:W-:-:S03]  /*1f510*/  IMAD.WIDE R12, R0, 0x4, R164 ;  /* 0x00000004000c7825 */ /* 0x000fc600078e02a4 */
[----:B------:R-:W-:Y:S04]  /*1f520*/  STL.64 [R1+0x1748], R10 ;  /* 0x0017480a01007387 */ /* 0x000fe80000100a00 */
[----:B------:R-:W-:Y:S01]  /*1f530*/  STL.64 [R1+0x1788], R12 ;  /* 0x0017880c01007387 */ /* 0x000fe20000100a00 */
[----:B------:R-:W-:-:S05]  /*1f540*/  IMAD.WIDE R14, R0, 0x4, R148 ;  /* 0x00000004000e7825 */ /* 0x000fca00078e0294 */
[----:B------:R-:W-:Y:S01]  /*1f550*/  STL.64 [R1+0x1790], R14 ;  /* 0x0017900e01007387 */ /* 0x000fe20000100a00 */
[----:B--2---:R-:W-:-:S05]  /*1f560*/  IMAD.WIDE R16, R0, 0x4, R156 ;  /* 0x0000000400107825 */ /* 0x004fca00078e029c */
[----:B------:R-:W-:Y:S01]  /*1f570*/  STL.64 [R1+0x1798], R16 ;  /* 0x0017981001007387 */ /* 0x000fe20000100a00 */
[----:B---3--:R-:W-:-:S03]  /*1f580*/  IMAD.WIDE R18, R0, 0x4, R220 ;  /* 0x0000000400127825 */ /* 0x008fc600078e02dc */
[----:B------:R-:W2:Y:S04]  /*1f590*/  LDL.LU.64 R220, [R1+0x4d8] ;  /* 0x0004d80001dc7983 */ /* 0x000ea80000300a00 */
[----:B------:R-:W-:Y:S01]  /*1f5a0*/  STL.64 [R1+0x17a0], R18 ;  /* 0x0017a01201007387 */ /* 0x000fe20000100a00 */
[----:B----4-:R-:W-:-:S03]  /*1f5b0*/  IMAD.WIDE R20, R0, 0x4, R244 ;  /* 0x0000000400147825 */ /* 0x010fc600078e02f4 */
[----:B------:R-:W3:Y:S04]  /*1f5c0*/  LDL.LU.64 R244, [R1+0x4e0] ;  /* 0x0004e00001f47983 */ /* 0x000ee80000300a00 */
[----:B------:R-:W-:Y:S01]  /*1f5d0*/  STL.64 [R1+0x17a8], R20 ;  /* 0x0017a81401007387 */ /* 0x000fe20000100a00 */
[----:B------:R-:W-:-:S04]  /*1f5e0*/  IMAD.WIDE R22, R0, 0x4, R188 ;  /* 0x0000000400167825 */ /* 0x000fc800078e02bc */
[C---:B------:R-:W-:Y:S01]  /*1f5f0*/  IMAD.WIDE R24, R0.reuse, 0x4, R172 ;  /* 0x0000000400187825 */ /* 0x040fe200078e02ac */
[----:B------:R-:W-:Y:S03]  /*1f600*/  STL.64 [R1+0x17b0], R22 ;  /* 0x0017b01601007387 */ /* 0x000fe60000100a00 */
[C---:B------:R-:W-:Y:S01]  /*1f610*/  IMAD.WIDE R26, R0.reuse, 0x4, R180 ;  /* 0x00000004001a7825 */ /* 0x040fe200078e02b4 */
[----:B------:R-:W-:Y:S03]  /*1f620*/  STL.64 [R1+0x17b8], R24 ;  /* 0x0017b81801007387 */ /* 0x000fe60000100a00 */
[C---:B------:R-:W-:Y:S01]  /*1f630*/  IMAD.WIDE R28, R0.reuse, 0x4, R212 ;  /* 0x00000004001c7825 */ /* 0x040fe200078e02d4 */
[----:B------:R-:W-:Y:S04]  /*1f640*/  STL.64 [R1+0x17c0], R26 ;  /* 0x0017c01a01007387 */ /* 0x000fe80000100a00 */
[----:B------:R-:W-:Y:S01]  /*1f650*/  STL.64 [R1+0x17c8], R28 ;  /* 0x0017c81c01007387 */ /* 0x000fe20000100a00 */
[----:B------:R-:W-:-:S05]  /*1f660*/  IMAD.WIDE R30, R0, 0x4, R196 ;  /* 0x00000004001e7825 */ /* 0x000fca00078e02c4 */
[----:B------:R-:W-:Y:S01]  /*1f670*/  STL.64 [R1+0x17d0], R30 ;  /* 0x0017d01e01007387 */ /* 0x000fe20000100a00 */
[----:B------:R-:W-:-:S05]  /*1f680*/  IMAD.WIDE R32, R0, 0x4, R204 ;  /* 0x0000000400207825 */ /* 0x000fca00078e02cc */
[----:B------:R-:W-:Y:S04]  /*1f690*/  STL.64 [R1+0x17d8], R32 ;  /* 0x0017d82001007387 */ /* 0x000fe80000100a00 */
[----:B------:R-:W4:Y:S04]  /*1f6a0*/  LDL.LU.64 R204, [R1+0x4e8] ;  /* 0x0004e80001cc7983 */ /* 0x000f280000300a00 */
[----:B------:R-:W4:Y:S01]  /*1f6b0*/  LDL.LU.64 R202, [R1+0x4f0] ;  /* 0x0004f00001ca7983 */ /* 0x000f220000300a00 */
[----:B------:R-:W-:-:S03]  /*1f6c0*/  IMAD.WIDE R34, R0, 0x4, R236 ;  /* 0x0000000400227825 */ /* 0x000fc600078e02ec */
[----:B------:R-:W4:Y:S04]  /*1f6d0*/  LDL.LU.64 R210, [R1+0x4f8] ;  /* 0x0004f80001d27983 */ /* 0x000f280000300a00 */
[----:B------:R-:W4:Y:S04]  /*1f6e0*/  LDL.LU.64 R236, [R1+0x500] ;  /* 0x0005000001ec7983 */ /* 0x000f280000300a00 */
[----:B------:R1:W-:Y:S04]  /*1f6f0*/  STL.64 [R1+0x17e0], R34 ;  /* 0x0017e02201007387 */ /* 0x0003e80000100a00 */
[----:B------:R-:W4:Y:S04]  /*1f700*/  LDL.LU.64 R218, [R1+0x508] ;  /* 0x0005080001da7983 */ /* 0x000f280000300a00 */
[----:B------:R-:W4:Y:S04]  /*1f710*/  LDL.LU.64 R226, [R1+0x510] ;  /* 0x0005100001e27983 */ /* 0x000f280000300a00 */
[----:B------:R-:W4:Y:S04]  /*1f720*/  LDL.LU.64 R234, [R1+0x518] ;  /* 0x0005180001ea7983 */ /* 0x000f280000300a00 */
[----:B------:R-:W4:Y:S01]  /*1f730*/  LDL.LU.64 R242, [R1+0x520] ;  /* 0x0005200001f27983 */ /* 0x000f220000300a00 */
[----:B------:R-:W-:-:S03]  /*1f740*/  IMAD.WIDE R36, R0, 0x4, R228 ;  /* 0x0000000400247825 */ /* 0x000fc600078e02e4 */
[----:B------:R-:W4:Y:S04]  /*1f750*/  LDL.LU.64 R92, [R1+0x528] ;  /* 0x00052800015c7983 */ /* 0x000f280000300a00 */
[----:B------:R-:W4:Y:S04]  /*1f760*/  LDL.LU.64 R84, [R1+0x530] ;  /* 0x0005300001547983 */ /* 0x000f280000300a00 */
[----:B------:R-:W4:Y:S04]  /*1f770*/  LDL.LU.64 R116, [R1+0x538] ;  /* 0x0005380001747983 */ /* 0x000f280000300a00 */
[----:B------:R-:W4:Y:S01]  /*1f780*/  LDL.LU.64 R228, [R1+0x540] ;  /* 0x0005400001e47983 */ /* 0x000f220000300a00 */
[----:B--2---:R-:W-:-:S03]  /*1f790*/  IMAD.WIDE R38, R0, 0x4, R220 ;  /* 0x0000000400267825 */ /* 0x004fc600078e02dc */
[----:B------:R-:W2:Y:S04]  /*1f7a0*/  LDL.LU.64 R220, [R1+0x548] ;  /* 0x0005480001dc7983 */ /* 0x000ea80000300a00 */
        /* <DEDUP_REMOVED lines=8> */
[----:B------:R-:W2:Y:S01]  /*1f830*/  LDL.LU.64 R188, [R1+0x590] ;  /* 0x0005900001bc7983 */ /* 0x000ea20000300a00 */
[----:B---3--:R-:W-:-:S03]  /*1f840*/  IMAD.WIDE R40, R0, 0x4, R244 ;  /* 0x0000000400287825 */ /* 0x008fc600078e02f4 */
[----:B------:R-:W3:Y:S04]  /*1f850*/  LDL.LU.64 R172, [R1+0x598] ;  /* 0x0005980001ac7983 */ /* 0x000ee80000300a00 */
[----:B------:R-:W3:Y:S04]  /*1f860*/  LDL.LU.64 R180, [R1+0x5a0] ;  /* 0x0005a00001b47983 */ /* 0x000ee80000300a00 */
[----:B------:R-:W3:Y:S04]  /*1f870*/  LDL.LU.64 R212, [R1+0x5a8] ;  /* 0x0005a80001d47983 */ /* 0x000ee80000300a00 */
[----:B------:R-:W3:Y:S04]  /*1f880*/  LDL.LU.64 R196, [R1+0x5b0] ;  /* 0x0005b00001c47983 */ /* 0x000ee80000300a00 */
[----:B------:R-:W3:Y:S01]  /*1f890*/  LDL.LU.64 R244, [R1+0x5b8] ;  /* 0x0005b80001f47983 */ /* 0x000ee20000300a00 */
[----:B----4-:R-:W-:-:S03]  /*1f8a0*/  IMAD.WIDE R42, R0, 0x4, R204 ;  /* 0x00000004002a7825 */ /* 0x010fc600078e02cc */
[----:B------:R-:W4:Y:S01]  /*1f8b0*/  LDL.LU.64 R204, [R1+0x5c0] ;  /* 0x0005c00001cc7983 */ /* 0x000f220000300a00 */
[----:B------:R-:W-:-:S03]  /*1f8c0*/  IMAD.WIDE R48, R0, 0x4, R236 ;  /* 0x0000000400307825 */ /* 0x000fc600078e02ec */
[----:B------:R-:W4:Y:S01]  /*1f8d0*/  LDL.LU.64 R236, [R1+0x5c8] ;  /* 0x0005c80001ec7983 */ /* 0x000f220000300a00 */
[----:B------:R-:W-:-:S03]  /*1f8e0*/  IMAD.WIDE R64, R0, 0x4, R228 ;  /* 0x0000000400407825 */ /* 0x000fc600078e02e4 */
[----:B------:R-:W4:Y:S01]  /*1f8f0*/  LDL.LU.64 R228, [R1+0x5d0] ;  /* 0x0005d00001e47983 */ /* 0x000f220000300a00 */
[----:B--2---:R-:W-:-:S03]  /*1f900*/  IMAD.WIDE R66, R0, 0x4, R220 ;  /* 0x0000000400427825 */ /* 0x004fc600078e02dc */
[----:B------:R-:W2:Y:S01]  /*1f910*/  LDL.LU.64 R220, [R1+0x5d8] ;  /* 0x0005d80001dc7983 */ /* 0x000ea20000300a00 */
[----:B---3--:R-:W-:-:S03]  /*1f920*/  IMAD.WIDE R94, R0, 0x4, R244 ;  /* 0x00000004005e7825 */ /* 0x008fc600078e02f4 */
[----:B------:R-:W3:Y:S01]  /*1f930*/  LDL.LU.64 R244, [R1+0x5e0] ;  /* 0x0005e00001f47983 */ /* 0x000ee20000300a00 */
[----:B------:R-:W-:-:S03]  /*1f940*/  IMAD.WIDE R70, R0, 0x4, R108 ;  /* 0x0000000400467825 */ /* 0x000fc600078e026c */
[----:B------:R-:W3:Y:S01]  /*1f950*/  LDL.LU.64 R178, [R1+0x5e8] ;  /* 0x0005e80001b27983 */ /* 0x000ee20000300a00 */
[----:B----4-:R-:W-:-:S03]  /*1f960*/  IMAD.WIDE R96, R0, 0x4, R204 ;  /* 0x0000000400607825 */ /* 0x010fc600078e02cc */
[----:B------:R-:W4:Y:S01]  /*1f970*/  LDL.LU.64 R108, [R1+0x5f0] ;  /* 0x0005f000016c7983 */ /* 0x000f220000300a00 */
[----:B------:R-:W-:-:S03]  /*1f980*/  IMAD.WIDE R62, R0, 0x4, R116 ;  /* 0x00000004003e7825 */ /* 0x000fc600078e0274 */
        /* <DEDUP_REMOVED lines=17> */
[----:B------:R-:W-:-:S04]  /*1faa0*/  IMAD.WIDE R54, R0, 0x4, R234 ;  /* 0x0000000400367825 */ /* 0x000fc800078e02ea */
[C---:B------:R-:W-:Y:S02]  /*1fab0*/  IMAD.WIDE R100, R0.reuse, 0x4, R228 ;  /* 0x0000000400647825 */ /* 0x040fe400078e02e4 */
[----:B------:R-:W4:Y:S02]  /*1fac0*/  LDL.LU.64 R228, [R1+0x640] ;  /* 0x0006400001e47983 */ /* 0x000f240000300a00 */
[C---:B------:R-:W-:Y:S02]  /*1fad0*/  IMAD.WIDE R56, R0.reuse, 0x4, R242 ;  /* 0x0000000400387825 */ /* 0x040fe400078e02f2 */
[----:B------:R-:W4:Y:S02]  /*1fae0*/  LDL.LU.64 R226, [R1+0x648] ;  /* 0x0006480001e27983 */ /* 0x000f240000300a00 */
[C---:B------:R-:W-:Y:S02]  /*1faf0*/  IMAD.WIDE R72, R0.reuse, 0x4, R140 ;  /* 0x0000000400487825 */ /* 0x040fe400078e028c */
[----:B------:R-:W4:Y:S02]  /*1fb00*/  LDL.LU.64 R132, [R1+0x650] ;  /* 0x0006500001847983 */ /* 0x000f240000300a00 */
[----:B------:R-:W-:-:S02]  /*1fb10*/  IMAD.WIDE R78, R0, 0x4, R164 ;  /* 0x00000004004e7825 */ /* 0x000fc400078e02a4 */
        /* <DEDUP_REMOVED lines=18> */
[----:B------:R-:W4:Y:S04]  /*1fc40*/  LDL.LU.64 R212, [R1+0x6a0] ;  /* 0x0006a00001d47983 */ /* 0x000f280000300a00 */
[----:B------:R-:W4:Y:S01]  /*1fc50*/  LDL.LU.64 R196, [R1+0x6a8] ;  /* 0x0006a80001c47983 */ /* 0x000f220000300a00 */
[----:B--2---:R-:W-:-:S03]  /*1fc60*/  IMAD.WIDE R102, R0, 0x4, R220 ;  /* 0x0000000400667825 */ /* 0x004fc600078e02dc */
[----:B------:R-:W2:Y:S01]  /*1fc70*/  LDL.LU.64 R220, [R1+0x6b0] ;  /* 0x0006b00001dc7983 */ /* 0x000ea20000300a00 */
[----:B---3--:R-:W-:-:S03]  /*1fc80*/  IMAD.WIDE R104, R0, 0x4, R244 ;  /* 0x0000000400687825 */ /* 0x008fc600078e02f4 */
[----:B------:R-:W3:Y:S01]  /*1fc90*/  LDL.LU.64 R244, [R1+0x6b8] ;  /* 0x0006b80001f47983 */ /* 0x000ee20000300a00 */
[----:B----4-:R-:W-:-:S03]  /*1fca0*/  IMAD.WIDE R110, R0, 0x4, R204 ;  /* 0x00000004006e7825 */ /* 0x010fc600078e02cc */
[----:B------:R-:W4:Y:S01]  /*1fcb0*/  LDL.LU.64 R204, [R1+0x6c0] ;  /* 0x0006c00001cc7983 */ /* 0x000f220000300a00 */
[----:B------:R-:W-:-:S03]  /*1fcc0*/  IMAD.WIDE R126, R0, 0x4, R236 ;  /* 0x00000004007e7825 */ /* 0x000fc600078e02ec */
[----:B------:R-:W4:Y:S01]  /*1fcd0*/  LDL.LU.64 R236, [R1+0x6c8] ;  /* 0x0006c80001ec7983 */ /* 0x000f220000300a00 */
[----:B------:R-:W-:-:S03]  /*1fce0*/  IMAD.WIDE R128, R0, 0x4, R228 ;  /* 0x0000000400807825 */ /* 0x000fc600078e02e4 */
[----:B------:R-:W4:Y:S01]  /*1fcf0*/  LDL.LU.64 R228, [R1+0x6d0] ;  /* 0x0006d00001e47983 */ /* 0x000f220000300a00 */
[----:B------:R-:W-:-:S04]  /*1fd00*/  IMAD.WIDE R142, R0, 0x4, R148 ;  /* 0x00000004008e7825 */ /* 0x000fc800078e0294 */
[----:B------:R-:W-:-:S04]  /*1fd10*/  IMAD.WIDE R144, R0, 0x4, R156 ;  /* 0x0000000400907825 */ /* 0x000fc800078e029c */
[----:B------:R-:W-:-:S04]  /*1fd20*/  IMAD.WIDE R148, R0, 0x4, R172 ;  /* 0x0000000400947825 */ /* 0x000fc800078e02ac */
[C---:B--2---:R-:W-:Y:S02]  /*1fd30*/  IMAD.WIDE R156, R0.reuse, 0x4, R220 ;  /* 0x00000004009c7825 */ /* 0x044fe400078e02dc */
[----:B------:R-:W2:Y:S04]  /*1fd40*/  LDL.LU.64 R220, [R1+0x6d8] ;  /* 0x0006d80001dc7983 */ /* 0x000ea80000300a00 */
[----:B------:R-:W2:Y:S04]  /*1fd50*/  LDL.LU.64 R170, [R1+0x6e0] ;  /* 0x0006e00001aa7983 */ /* 0x000ea80000300a00 */
[----:B------:R-:W2:Y:S01]  /*1fd60*/  LDL.LU.64 R172, [R1+0x6e8] ;  /* 0x0006e80001ac7983 */ /* 0x000ea20000300a00 */
[----:B---3--:R-:W-:-:S03]  /*1fd70*/  IMAD.WIDE R158, R0, 0x4, R244 ;  /* 0x00000004009e7825 */ /* 0x008fc600078e02f4 */
[----:B------:R-:W3:Y:S01]  /*1fd80*/  LDL.LU.64 R244, [R1+0x6f0] ;  /* 0x0006f00001f47983 */ /* 0x000ee20000300a00 */
[----:B------:R-:W-:-:S03]  /*1fd90*/  IMAD.WIDE R106, R0, 0x4, R178 ;  /* 0x00000004006a7825 */ /* 0x000fc600078e02b2 */
[----:B------:R-:W3:Y:S01]  /*1fda0*/  LDL.LU.64 R192, [R1+0x6f8] ;  /* 0x0006f80001c07983 */ /* 0x000ee20000300a00 */
[----:B------:R-:W-:-:S03]  /*1fdb0*/  IMAD.WIDE R150, R0, 0x4, R180 ;  /* 0x0000000400967825 */ /* 0x000fc600078e02b4 */
[----:B------:R-:W3:Y:S04]  /*1fdc0*/  LDL.LU.64 R200, [R1+0x700] ;  /* 0x0007000001c87983 */ /* 0x000ee80000300a00 */
[----:B------:R-:W3:Y:S01]  /*1fdd0*/  LDL.LU.64 R178, [R1+0x708] ;  /* 0x0007080001b27983 */ /* 0x000ee20000300a00 */
[----:B------:R-:W-:-:S03]  /*1fde0*/  IMAD.WIDE R112, R0, 0x4, R186 ;  /* 0x0000000400707825 */ /* 0x000fc600078e02ba */
        /* <DEDUP_REMOVED lines=8> */
[----:B------:R-:W3:Y:S04]  /*1fe70*/  LDL.LU.64 R188, [R1+0x730] ;  /* 0x0007300001bc7983 */ /* 0x000ee80000300a00 */
[----:B------:R-:W3:Y:S04]  /*1fe80*/  LDL.LU.64 R226, [R1+0x738] ;  /* 0x0007380001e27983 */ /* 0x000ee80000300a00 */
        /* <DEDUP_REMOVED lines=22> */
[----:B------:R-:W4:Y:S04]  /*1fff0*/  LDL.LU.64 R242, [R1+0x798] ;  /* 0x0007980001f27983 */ /* 0x000f280000300a00 */
[----:B------:R-:W4:Y:S04]  /*20000*/  LDL.LU.64 R236, [R1+0x7a0] ;  /* 0x0007a00001ec7983 */ /* 0x000f280000300a00 */
[----:B------:R-:W4:Y:S01]  /*20010*/  LDL.LU.64 R228, [R1+0x7a8] ;  /* 0x0007a80001e47983 */ /* 0x000f220000300a00 */
[----:B--2---:R-:W-:-:S03]  /*20020*/  IMAD.WIDE R166, R0, 0x4, R220 ;  /* 0x0000000400a67825 */ /* 0x004fc600078e02dc */
[----:B------:R-:W2:Y:S01]  /*20030*/  LDL.LU.64 R220, [R1+0x7b0] ;  /* 0x0007b00001dc7983 */ /* 0x000ea20000300a00 */
[----:B------:R-:W-:-:S04]  /*20040*/  IMAD.WIDE R168, R0, 0x4, R170 ;  /* 0x0000000400a87825 */ /* 0x000fc800078e02aa */
[----:B------:R-:W-:-:S04]  /*20050*/  IMAD.WIDE R170, R0, 0x4, R172 ;  /* 0x0000000400aa7825 */ /* 0x000fc800078e02ac */
[C---:B---3--:R-:W-:Y:S02]  /*20060*/  IMAD.WIDE R172, R0.reuse, 0x4, R244 ;  /* 0x0000000400ac7825 */ /* 0x048fe400078e02f4 */
[----:B------:R-:W3:Y:S02]  /*20070*/  LDL.LU.64 R244, [R1+0x7b8] ;  /* 0x0007b80001f47983 */ /* 0x000ee40000300a00 */
[----:B------:R-:W-:-:S04]  /*20080*/  IMAD.WIDE R174, R0, 0x4, R192 ;  /* 0x0000000400ae7825 */ /* 0x000fc800078e02c0 */
[----:B------:R-:W-:-:S04]  /*20090*/  IMAD.WIDE R176, R0, 0x4, R200 ;  /* 0x0000000400b07825 */ /* 0x000fc800078e02c8 */
[----:B------:R-:W-:-:S04]  /*200a0*/  IMAD.WIDE R182, R0, 0x4, R208 ;  /* 0x0000000400b67825 */ /* 0x000fc800078e02d0 */
[C---:B------:R-:W-:Y:S02]  /*200b0*/  IMAD.WIDE R184, R0.reuse, 0x4, R224 ;  /* 0x0000000400b87825 */ /* 0x040fe400078e02e0 */
[----:B------:R-:W2:Y:S02]  /*200c0*/  LDL.LU.64 R224, [R1+0x7c0] ;  /* 0x0007c00001e07983 */ /* 0x000ea40000300a00 */
[C---:B------:R-:W-:Y:S02]  /*200d0*/  IMAD.WIDE R190, R0.reuse, 0x4, R226 ;  /* 0x0000000400be7825 */ /* 0x040fe400078e02e2 */
[----:B------:R-:W2:Y:S02]  /*200e0*/  LDL.LU.64 R226, [R1+0x7c8] ;  /* 0x0007c80001e27983 */ /* 0x000ea40000300a00 */
[----:B------:R-:W-:-:S04]  /*200f0*/  IMAD.WIDE R192, R0, 0x4, R216 ;  /* 0x0000000400c07825 */ /* 0x000fc800078e02d8 */
[----:B----4-:R-:W-:-:S04]  /*20100*/  IMAD.WIDE R198, R0, 0x4, R232 ;  /* 0x0000000400c67825 */ /* 0x010fc800078e02e8 */
[----:B------:R-:W-:-:S04]  /*20110*/  IMAD.WIDE R200, R0, 0x4, R240 ;  /* 0x0000000400c87825 */ /* 0x000fc800078e02f0 */
[----:B------:R-:W-:-:S04]  /*20120*/  IMAD.WIDE R206, R0, 0x4, R210 ;  /* 0x0000000400ce7825 */ /* 0x000fc800078e02d2 */
[----:B------:R-:W-:-:S04]  /*20130*/  IMAD.WIDE R208, R0, 0x4, R218 ;  /* 0x0000000400d07825 */ /* 0x000fc800078e02da */
[----:B------:R-:W-:-:S04]  /*20140*/  IMAD.WIDE R210, R0, 0x4, R234 ;  /* 0x0000000400d27825 */ /* 0x000fc800078e02ea */
[----:B------:R-:W-:-:S04]  /*20150*/  IMAD.WIDE R214, R0, 0x4, R242 ;  /* 0x0000000400d67825 */ /* 0x000fc800078e02f2 */
[----:B------:R-:W-:-:S04]  /*20160*/  IMAD.WIDE R216, R0, 0x4, R236 ;  /* 0x0000000400d87825 */ /* 0x000fc800078e02ec */
[C---:B------:R-:W-:Y:S02]  /*20170*/  IMAD.WIDE R218, R0.reuse, 0x4, R228 ;  /* 0x0000000400da7825 */ /* 0x040fe400078e02e4 */
[----:B------:R-:W4:Y:S04]  /*20180*/  LDL.LU.64 R228, [R1+0x7d0] ;  /* 0x0007d00001e47983 */ /* 0x000f280000300a00 */
        /* <DEDUP_REMOVED lines=9> */
[----:B-1----:R-:W2:Y:S04]  /*20220*/  LDL.LU.64 R34, [R1+0x820] ;  /* 0x0008200001227983 */ /* 0x002ea80000300a00 */
[----:B------:R-:W3:Y:S04]  /*20230*/  LDL.LU.64 R10, [R1+0x818] ;  /* 0x00081800010a7983 */ /* 0x000ee80000300a00 */
[----:B------:R-:W4:Y:S04]  /*20240*/  LDL.LU.64 R32, [R1+0x828] ;  /* 0x0008280001207983 */ /* 0x000f280000300a00 */
        /* <DEDUP_REMOVED lines=13> */
[----:B------:R-:W1:Y:S04]  /*20320*/  S2R R249, SR_TID.X ;  /* 0x0000000000f97919 */ /* 0x000e680000002100 */
[----:B------:R-:W4:Y:S04]  /*20330*/  LDL.64 R4, [R1+0x120] ;  /* 0x0001200001047983 */ /* 0x000f280000100a00 */
[----:B------:R-:W4:Y:S04]  /*20340*/  LDL.64 R2, [R1+0xe0] ;  /* 0x0000e00001027983 */ /* 0x000f280000100a00 */
[----:B------:R-:W4:Y:S01]  /*20350*/  LDL.64 R246, [R1+0x70] ;  /* 0x0000700001f67983 */ /* 0x000f220000100a00 */
[----:B-1----:R-:W-:-:S05]  /*20360*/  LOP3.LUT R249, R249, 0x7f, RZ, 0xc0, !PT ;  /* 0x0000007ff9f97812 */ /* 0x002fca00078ec0ff */
[----:B------:R-:W-:Y:S02]  /*20370*/  IMAD.SHL.U32 R248, R249, 0x4, RZ ;  /* 0x00000004f9f87824 */ /* 0x000fe400078e00ff */
[----:B--2---:R-:W-:-:S04]  /*20380*/  IMAD.WIDE R34, R0, 0x4, R34 ;  /* 0x0000000400227825 */ /* 0x004fc800078e0222 */
[C---:B---3--:R-:W-:Y:S01]  /*20390*/  IMAD.WIDE R10, R0.reuse, 0x4, R10 ;  /* 0x00000004000a7825 */ /* 0x048fe200078e020a */
[----:B------:R1:W-:Y:S03]  /*203a0*/  STL.64 [R1+0x28], R34 ;  /* 0x0000282201007387 */ /* 0x0003e60000100a00 */
[C---:B----4-:R-:W-:Y:S01]  /*203b0*/  IMAD.WIDE R32, R0.reuse, 0x4, R32 ;  /* 0x0000000400207825 */ /* 0x050fe200078e0220 */
[----:B------:R2:W-:Y:S04]  /*203c0*/  LDGSTS.E [R248+0x20000], [R30.64], P5 ;  /* 0x200000001ef87fae */ /* 0x0005e8000a921848 */
[----:B------:R3:W-:Y:S04]  /*203d0*/  LDGSTS.E [R248+0x21000], [R28.64], P5 ;  /* 0x210000001cf87fae */ /* 0x0007e8000a921848 */
[----:B-1----:R-:W4:Y:S04]  /*203e0*/  LDL.LU.64 R34, [R1+0x17e0] ;  /* 0x0017e00001227983 */ /* 0x002f280000300a00 */
[----:B------:R1:W-:Y:S04]  /*203f0*/  STL.64 [R1+0x18], R32 ;  /* 0x0000182001007387 */ /* 0x0003e80000100a00 */
[----:B------:R2:W-:Y:S04]  /*20400*/  LDGSTS.E [R248+0x22000], [R26.64], P5 ;  /* 0x220000001af87fae */ /* 0x0005e8000a921848 */
[----:B------:R3:W-:Y:S04]  /*20410*/  LDGSTS.E [R248+0x23000], [R24.64], P5 ;  /* 0x2300000018f87fae */ /* 0x0007e8000a921848 */
[----:B-1----:R-:W4:Y:S04]  /*20420*/  LDL.LU.64 R32, [R1+0x17d8] ;  /* 0x0017d80001207983 */ /* 0x002f280000300a00 */
[----:B--2---:R-:W2:Y:S04]  /*20430*/  LDL.LU.64 R30, [R1+0x17d0] ;  /* 0x0017d000011e7983 */ /* 0x004ea80000300a00 */
[----:B------:R-:W-:Y:S04]  /*20440*/  STL.64 [R1+0x20], R10 ;  /* 0x0000200a01007387 */ /* 0x000fe80000100a00 */
[----:B---3--:R-:W3:Y:S04]  /*20450*/  LDL.LU.64 R28, [R1+0x17c8] ;  /* 0x0017c800011c7983 */ /* 0x008ee80000300a00 */
[----:B------:R-:W2:Y:S04]  /*20460*/  LDL.LU.64 R26, [R1+0x17c0] ;  /* 0x0017c000011a7983 */ /* 0x000ea80000300a00 */
[----:B------:R-:W2:Y:S04]  /*20470*/  LDL.LU.64 R24, [R1+0x17b8] ;  /* 0x0017b80001187983 */ /* 0x000ea80000300a00 */
[----:B------:R1:W-:Y:S04]  /*20480*/  LDGSTS.E [R248+0x24000], [R22.64], P5 ;  /* 0x2400000016f87fae */ /* 0x0003e8000a921848 */
[----:B------:R1:W-:Y:S04]  /*20490*/  LDGSTS.E [R248+0x25000], [R20.64], P5 ;  /* 0x2500000014f87fae */ /* 0x0003e8000a921848 */
[----:B------:R1:W-:Y:S04]  /*204a0*/  LDGSTS.E [R248+0x26000], [R18.64], P5 ;  /* 0x2600000012f87fae */ /* 0x0003e8000a921848 */
[----:B-1----:R-:W2:Y:S04]  /*204b0*/  LDL.LU.64 R22, [R1+0x17b0] ;  /* 0x0017b00001167983 */ /* 0x002ea80000300a00 */
        /* <DEDUP_REMOVED lines=14> */
[----:B------:R-:W1:Y:S04]  /*205a0*/  S2R R249, SR_TID.X ;  /* 0x0000000000f97919 */ /* 0x000e680000002100 */
[----:B------:R1:W-:Y:S04]  /*205b0*/  LDGSTS.E [R248+0x2d000], [R4.64], P5 ;  /* 0x2d00000004f87fae */ /* 0x0003e8000a921848 */
[----:B------:R1:W-:Y:S04]  /*205c0*/  LDGSTS.E [R248+0x2e000], [R2.64], P5 ;  /* 0x2e00000002f87fae */ /* 0x0003e8000a921848 */
[----:B------:R1:W-:Y:S01]  /*205d0*/  LDGSTS.E [R248+0x2f000], [R246.64], P5 ;  /* 0x2f000000f6f87fae */ /* 0x0003e2000a921848 */
[----:B------:R-:W-:-:S04]  /*205e0*/  IMAD.WIDE R108, R0, 0x4, R108 ;  /* 0x00000004006c7825 */ /* 0x000fc800078e026c */
[----:B------:R-:W-:Y:S01]  /*205f0*/  IMAD.WIDE R124, R0, 0x4, R124 ;  /* 0x00000004007c7825 */ /* 0x000fe200078e027c */
[----:B--2---:R2:W-:Y:S04]  /*20600*/  STL.64 [R1+0x1450], R250 ;  /* 0x001450fa01007387 */ /* 0x0045e80000100a00 */
[----:B-1----:R-:W4:Y:S04]  /*20610*/  LDL.64 R4, [R1+0xae8] ;  /* 0x000ae80001047983 */ /* 0x002f280000100a00 */
[----:B------:R2:W-:Y:S04]  /*20620*/  LDGSTS.E [R248+0x30000], [R250.64], P5 ;  /* 0x30000000faf87fae */ /* 0x0005e8000a921848 */
[----:B------:R-:W4:Y:S04]  /*20630*/  LDL.64 R2, [R1+0xaa8] ;  /* 0x000aa80001027983 */ /* 0x000f280000100a00 */
[----:B------:R-:W4:Y:S01]  /*20640*/  LDL.64 R246, [R1+0xa68] ;  /* 0x000a680001f67983 */ /* 0x000f220000100a00 */
[----:B--2---:R-:W-:-:S03]  /*20650*/  LOP3.LUT R250, R249, 0x7f, RZ, 0xc0, !PT ;  /* 0x0000007ff9fa7812 */ /* 0x004fc600078ec0ff */
[----:B------:R-:W2:Y:S02]  /*20660*/  LDL.64 R248, [R1+0xa28] ;  /* 0x000a280001f87983 */ /* 0x000ea40000100a00 */
[----:B------:R-:W-:Y:S02]  /*20670*/  IMAD.SHL.U32 R251, R250, 0x4, RZ ;  /* 0x00000004fafb7824 */ /* 0x000fe400078e00ff */
[----:B------:R1:W-:Y:S04]  /*20680*/  STL.64 [R1+0x1458], R12 ;  /* 0x0014580c01007387 */ /* 0x0003e80000100a00 */
[----:B------:R1:W-:Y:S04]  /*20690*/  LDGSTS.E [R251+0x31000], [R12.64], P5 ;  /* 0x310000000cfb7fae */ /* 0x0003e8000a921848 */
[----:B---3--:R3:W-:Y:S04]  /*206a0*/  LDGSTS.E [R251+0x32000], [R28.64], P5 ;  /* 0x320000001cfb7fae */ /* 0x0087e8000a921848 */
[----:B------:R3:W-:Y:S04]  /*206b0*/  LDGSTS.E [R251+0x33000], [R44.64], P5 ;  /* 0x330000002cfb7fae */ /* 0x0007e8000a921848 */
[----:B-1----:R-:W2:Y:S04]  /*206c0*/  LDL.64 R12, [R1+0x118] ;  /* 0x00011800010c7983 */ /* 0x002ea80000100a00 */
[----:B------:R3:W-:Y:S04]  /*206d0*/  STL.64 [R1+0x1460], R28 ;  /* 0x0014601c01007387 */ /* 0x0007e80000100a00 */
[----:B------:R1:W-:Y:S04]  /*206e0*/  LDGSTS.E [R251+0x34000], [R60.64], P5 ;  /* 0x340000003cfb7fae */ /* 0x0003e8000a921848 */
[----:B------:R1:W-:Y:S04]  /*206f0*/  LDGSTS.E [R251+0x35000], [R76.64], P5 ;  /* 0x350000004cfb7fae */ /* 0x0003e8000a921848 */
[----:B---3--:R-:W3:Y:S04]  /*20700*/  LDL.64 R28, [R1+0x1f8] ;  /* 0x0001f800011c7983 */ /* 0x008ee80000100a00 */
[----:B------:R1:W-:Y:S04]  /*20710*/  STL.64 [R1+0x1468], R44 ;  /* 0x0014682c01007387 */ /* 0x0003e80000100a00 */
[----:B------:R1:W-:Y:S04]  /*20720*/  STL.64 [R1+0x1470], R60 ;  /* 0x0014703c01007387 */ /* 0x0003e80000100a00 */
[----:B------:R1:W-:Y:S04]  /*20730*/  LDGSTS.E [R251+0x36000], [R92.64], P5 ;  /* 0x360000005cfb7fae */ /* 0x0003e8000a921848 */
[----:B-1----:R-:W1:Y:S04]  /*20740*/  S2R R45, SR_TID.X ;  /* 0x00000000002d7919 */ /* 0x002e680000002100 */
[----:B------:R-:W3:Y:S04]  /*20750*/  LDL.64 R60, [R1+0x868] ;  /* 0x00086800013c7983 */ /* 0x000ee80000100a00 */
[----:B------:R1:W-:Y:S04]  /*20760*/  STL.64 [R1+0x1478], R76 ;  /* 0x0014784c01007387 */ /* 0x0003e80000100a00 */
[----:B------:R1:W-:Y:S01]  /*20770*/  LDGSTS.E [R251+0x37000], [R108.64], P5 ;  /* 0x370000006cfb7fae */ /* 0x0003e2000a921848 */
[----:B------:R-:W-:-:S03]  /*20780*/  IMAD.WIDE R188, R0, 0x4, R188 ;  /* 0x0000000400bc7825 */ /* 0x000fc600078e02bc */
[----:B------:R1:W-:Y:S04]  /*20790*/  LDGSTS.E [R251+0x38000], [R124.64], P5 ;  /* 0x380000007cfb7fae */ /* 0x0003e8000a921848 */
[----:B-1----:R-:W3:Y:S04]  /*207a0*/  LDL.LU.64 R76, [R1+0x40] ;  /* 0x00004000014c7983 */ /* 0x002ee80000300a00 */
[----:B------:R1:W-:Y:S01]  /*207b0*/  STL.64 [R1+0x1480], R92 ;  /* 0x0014805c01007387 */ /* 0x0003e20000100a00 */
[----:B------:R-:W-:-:S03]  /*207c0*/  IMAD.WIDE R204, R0, 0x4, R204 ;  /* 0x0000000400cc7825 */ /* 0x000fc600078e02cc */
[----:B------:R1:W-:Y:S01]  /*207d0*/  LDGSTS.E [R251+0x39000], [R140.64], P5 ;  /* 0x390000008cfb7fae */ /* 0x0003e2000a921848 */
[----:B------:R-:W-:-:S03]  /*207e0*/  IMAD.WIDE R220, R0, 0x4, R220 ;  /* 0x0000000400dc7825 */ /* 0x000fc600078e02dc */
[----:B------:R1:W-:Y:S04]  /*207f0*/  LDGSTS.E [R251+0x3a000], [R156.64], P5 ;  /* 0x3a0000009cfb7fae */ /* 0x0003e8000a921848 */
[----:B-1----:R-:W3:Y:S04]  /*20800*/  LDL.LU.64 R92, [R1+0x48] ;  /* 0x00004800015c7983 */ /* 0x002ee80000300a00 */
[----:B------:R1:W-:Y:S01]  /*20810*/  STL.64 [R1+0x1488], R108 ;  /* 0x0014886c01007387 */ /* 0x0003e20000100a00 */
[----:B------:R-:W-:-:S03]  /*20820*/  IMAD.WIDE R236, R0, 0x4, R236 ;  /* 0x0000000400ec7825 */ /* 0x000fc600078e02ec */
[----:B------:R1:W-:Y:S01]  /*20830*/  LDGSTS.E [R251+0x3b000], [R172.64], P5 ;  /* 0x3b000000acfb7fae */ /* 0x0003e2000a921848 */
[----:B------:R-:W-:-:S03]  /*20840*/  LOP3.LUT R45, R45, 0x7f, RZ, 0xc0, !PT ;  /* 0x0000007f2d2d7812 */ /* 0x000fc600078ec0ff */
[----:B------:R1:W-:Y:S04]  /*20850*/  LDGSTS.E [R251+0x3c000], [R188.64], P5 ;  /* 0x3c000000bcfb7fae */ /* 0x0003e8000a921848 */
[----:B-1----:R-:W3:Y:S04]  /*20860*/  LDL.LU.64 R108, [R1+0x408] ;  /* 0x00040800016c7983 */ /* 0x002ee80000300a00 */
[----:B------:R1:W-:Y:S04]  /*20870*/  STL.64 [R1+0x1490], R124 ;  /* 0x0014907c01007387 */ /* 0x0003e80000100a00 */
[----:B------:R1:W-:Y:S04]  /*20880*/  LDGSTS.E [R251+0x3d000], [R204.64], P5 ;  /* 0x3d000000ccfb7fae */ /* 0x0003e8000a921848 */
[----:B------:R1:W-:Y:S04]  /*20890*/  LDGSTS.E [R251+0x3e000], [R220.64], P5 ;  /* 0x3e000000dcfb7fae */ /* 0x0003e8000a921848 */
[----:B-1----:R-:W3:Y:S04]  /*208a0*/  LDL.64 R124, [R1+0x8a8] ;  /* 0x0008a800017c7983 */ /* 0x002ee80000100a00 */
[----:B------:R1:W-:Y:S01]  /*208b0*/  STL.64 [R1+0x1498], R140 ;  /* 0x0014988c01007387 */ /* 0x0003e20000100a00 */
[----:B------:R-:W-:-:S03]  /*208c0*/  IMAD.SHL.U32 R45, R45, 0x4, RZ ;  /* 0x000000042d2d7824 */ /* 0x000fc600078e00ff */
[----:B------:R1:W-:Y:S04]  /*208d0*/  LDGSTS.E [R251+0x3f000], [R236.64], P5 ;  /* 0x3f000000ecfb7fae */ /* 0x0003e8000a921848 */
[----:B-1----:R-:W3:Y:S04]  /*208e0*/  LDL.64 R140, [R1+0x8e8] ;  /* 0x0008e800018c7983 */ /* 0x002ee80000100a00 */
[----:B------:R1:W-:Y:S04]  /*208f0*/  STL.64 [R1+0x14a0], R156 ;  /* 0x0014a09c01007387 */ /* 0x0003e80000100a00 */
[----:B-1----:R-:W3:Y:S04]  /*20900*/  LDL.64 R156, [R1+0x928] ;  /* 0x00092800019c7983 */ /* 0x002ee80000100a00 */
[----:B------:R1:W-:Y:S04]  /*20910*/  STL.64 [R1+0x14a8], R172 ;  /* 0x0014a8ac01007387 */ /* 0x0003e80000100a00 */
[----:B-1----:R-:W3:Y:S04]  /*20920*/  LDL.64 R172, [R1+0x968] ;  /* 0x0009680001ac7983 */ /* 0x002ee80000100a00 */
[----:B------:R1:W-:Y:S04]  /*20930*/  STL.64 [R1+0x14b0], R188 ;  /* 0x0014b0bc01007387 */ /* 0x0003e80000100a00 */
[----:B-1----:R-:W3:Y:S04]  /*20940*/  LDL.64 R188, [R1+0x9a8] ;  /* 0x0009a80001bc7983 */ /* 0x002ee80000100a00 */
[----:B------:R1:W-:Y:S01]  /*20950*/  STL.64 [R1+0x14b8], R204 ;  /* 0x0014b8cc01007387 */ /* 0x0003e20000100a00 */
[----:B------:R-:W-:-:S03]  /*20960*/  LOP3.LUT R45, R45, 0x10, RZ, 0x3c, !PT ;  /* 0x000000102d2d7812 */ /* 0x000fc600078e3cff */
[----:B-1----:R-:W3:Y:S04]  /*20970*/  LDL.LU.64 R204, [R1+0xc0] ;  /* 0x0000c00001cc7983 */ /* 0x002ee80000300a00 */
[----:B------:R1:W-:Y:S04]  /*20980*/  STL.64 [R1+0x14c0], R220 ;  /* 0x0014c0dc01007387 */ /* 0x0003e80000100a00 */
[----:B-1----:R-:W3:Y:S04]  /*20990*/  LDL.LU.64 R220, [R1+0xc8] ;  /* 0x0000c80001dc7983 */ /* 0x002ee80000300a00 */
[----:B------:R1:W-:Y:S04]  /*209a0*/  STL.64 [R1+0x14c8], R236 ;  /* 0x0014c8ec01007387 */ /* 0x0003e80000100a00 */
[----:B-1----:R-:W3:Y:S04]  /*209b0*/  LDL.64 R236, [R1+0x9e8] ;  /* 0x0009e80001ec7983 */ /* 0x002ee80000100a00 */
[----:B----4-:R1:W-:Y:S04]  /*209c0*/  LDGSTS.E [R45+0x20200], [R4.64], P5 ;  /* 0x20200000042d7fae */ /* 0x0103e8000a921848 */
[----:B------:R4:W-:Y:S04]  /*209d0*/  LDGSTS.E [R45+0x21200], [R2.64], P5 ;  /* 0x21200000022d7fae */ /* 0x0009e8000a921848 */
[----:B-1----:R-:W3:Y:S04]  /*209e0*/  LDL.LU.64 R4, [R1+0x1768] ;  /* 0x0017680001047983 */ /* 0x002ee80000300a00 */
[----:B------:R1:W-:Y:S04]  /*209f0*/  LDGSTS.E [R45+0x22200], [R246.64], P5 ;  /* 0x22200000f62d7fae */ /* 0x0003e8000a921848 */
[----:B----4-:R-:W4:Y:S04]  /*20a00*/  LDL.LU.64 R2, [R1+0x1760] ;  /* 0x0017600001027983 */ /* 0x010f280000300a00 */
[----:B--2---:R2:W-:Y:S04]  /*20a10*/  LDGSTS.E [R45+0x23200], [R248.64], P5 ;  /* 0x23200000f82d7fae */ /* 0x0045e8000a921848 */
[----:B-1----:R-:W4:Y:S04]  /*20a20*/  LDL.LU.64 R246, [R1+0x1758] ;  /* 0x0017580001f67983 */ /* 0x002f280000300a00 */
[----:B--2---:R-:W2:Y:S04]  /*20a30*/  LDL.LU.64 R248, [R1+0x1750] ;  /* 0x0017500001f87983 */ /* 0x004ea80000300a00 */
[----:B---3--:R1:W-:Y:S04]  /*20a40*/  STL.64 [R1+0x1580], R108 ;  /* 0x0015806c01007387 */ /* 0x0083e80000100a00 */
        /* <DEDUP_REMOVED lines=10> */
[----:B-1----:R-:W4:Y:S04]  /*20af0*/  LDL.64 R108, [R1+0x9a0] ;  /* 0x0009a000016c7983 */ /* 0x002f280000100a00 */
[----:B------:R-:W4:Y:S04]  /*20b00*/  LDL.64 R156, [R1+0x960] ;  /* 0x00096000019c7983 */ /* 0x000f280000100a00 */
[----:B------:R-:W4:Y:S04]  /*20b10*/  LDL.64 R140, [R1+0x920] ;  /* 0x00092000018c7983 */ /* 0x000f280000100a00 */
[----:B------:R-:W4:Y:S04]  /*20b20*/  LDL.64 R124, [R1+0x8e0] ;  /* 0x0008e000017c7983 */ /* 0x000f280000100a00 */
[----:B------:R-:W4:Y:S04]  /*20b30*/  LDL.64 R28, [R1+0x8a0] ;  /* 0x0008a000011c7983 */ /* 0x000f280000100a00 */
[----:B---3--:R-:W3:Y:S04]  /*20b40*/  LDL.64 R12, [R1+0x400] ;  /* 0x00040000010c7983 */ /* 0x008ee80000100a00 */
[----:B------:R-:W3:Y:S04]  /*20b50*/  LDL.LU.64 R236, [R1+0x860] ;  /* 0x0008600001ec7983 */ /* 0x000ee80000300a00 */
[----:B------:R1:W-:Y:S04]  /*20b60*/  LDGSTS.E [R45+0x2e200], [R220.64], P5 ;  /* 0x2e200000dc2d7fae */ /* 0x0003e8000a921848 */
[----:B------:R-:W-:Y:S04]  /*20b70*/  STL.64 [R1+0x14d0], R220 ;  /* 0x0014d0dc01007387 */ /* 0x000fe80000100a00 */
[----:B------:R1:W-:Y:S04]  /*20b80*/  LDGSTS.E [R45+0x2f200], [R92.64], P5 ;  /* 0x2f2000005c2d7fae */ /* 0x0003e8000a921848 */
[----:B------:R1:W-:Y:S04]  /*20b90*/  STL.64 [R1+0x14d8], R92 ;  /* 0x0014d85c01007387 */ /* 0x0003e80000100a00 */
[----:B--2---:R2:W-:Y:S04]  /*20ba0*/  LDGSTS.E [R45+0x30200], [R248.64], P5 ;  /* 0x30200000f82d7fae */ /* 0x0045e8000a921848 */
[----:B------:R2:W-:Y:S04]  /*20bb0*/  LDGSTS.E [R45+0x31200], [R14.64], P5 ;  /* 0x312000000e2d7fae */ /* 0x0005e8000a921848 */
[----:B-1----:R-:W4:Y:S04]  /*20bc0*/  LDL.64 R92, [R1+0x9e0] ;  /* 0x0009e000015c7983 */ /* 0x002f280000100a00 */
[----:B------:R2:W-:Y:S04]  /*20bd0*/  STL.64 [R1+0x14e0], R248 ;  /* 0x0014e0f801007387 */ /* 0x0005e80000100a00 */
[----:B------:R1:W-:Y:S04]  /*20be0*/  LDGSTS.E [R45+0x32200], [R30.64], P5 ;  /* 0x322000001e2d7fae */ /* 0x0003e8000a921848 */
[----:B------:R1:W-:Y:S04]  /*20bf0*/  LDGSTS.E [R45+0x33200], [R46.64], P5 ;  /* 0x332000002e2d7fae */ /* 0x0003e8000a921848 */
[----:B--2---:R-:W2:Y:S04]  /*20c00*/  LDL.64 R248, [R1+0xa20] ;  /* 0x000a200001f87983 */ /* 0x004ea80000100a00 */
[----:B------:R-:W-:Y:S04]  /*20c10*/  STL.64 [R1+0x14e8], R14 ;  /* 0x0014e80e01007387 */ /* 0x000fe80000100a00 */
[----:B------:R-:W-:Y:S04]  /*20c20*/  STL.64 [R1+0x14f0], R30 ;  /* 0x0014f01e01007387 */ /* 0x000fe80000100a00 */
[----:B------:R1:W-:Y:S04]  /*20c30*/  STL.64 [R1+0x14f8], R46 ;  /* 0x0014f82e01007387 */ /* 0x0003e80000100a00 */
[----:B------:R1:W-:Y:S04]  /*20c40*/  LDGSTS.E [R45+0x34200], [R62.64], P5 ;  /* 0x342000003e2d7fae */ /* 0x0003e8000a921848 */
[----:B------:R1:W-:Y:S04]  /*20c50*/  LDGSTS.E [R45+0x35200], [R78.64], P5 ;  /* 0x352000004e2d7fae */ /* 0x0003e8000a921848 */
[----:B-1----:R-:W2:Y:S04]  /*20c60*/  LDL.LU.64 R46, [R1+0x110] ;  /* 0x00011000012e7983 */ /* 0x002ea80000300a00 */
[----:B------:R1:W-:Y:S04]  /*20c70*/  STL.64 [R1+0x1500], R62 ;  /* 0x0015003e01007387 */ /* 0x0003e80000100a00 */
[----:B------:R1:W-:Y:S04]  /*20c80*/  LDGSTS.E [R45+0x36200], [R94.64], P5 ;  /* 0x362000005e2d7fae */ /* 0x0003e8000a921848 */
[----:B------:R1:W-:Y:S04]  /*20c90*/  LDGSTS.E [R45+0x37200], [R110.64], P5 ;  /* 0x372000006e2d7fae */ /* 0x0003e8000a921848 */
[----:B-1----:R-:W2:Y:S04]  /*20ca0*/  LDL.64 R62, [R1+0xa60] ;  /* 0x000a6000013e7983 */ /* 0x002ea80000100a00 */
        /* <DEDUP_REMOVED lines=8> */
[----:B------:R-:W-:Y:S04]  /*20d30*/  STL.64 [R1+0x1518], R110 ;  /* 0x0015186e01007387 */ /* 0x000fe80000100a00 */
[----:B------:R-:W-:Y:S04]  /*20d40*/  STL.64 [R1+0x1520], R126 ;  /* 0x0015207e01007387 */ /* 0x000fe80000100a00 */
[----:B------:R-:W-:Y:S04]  /*20d50*/  STL.64 [R1+0x1528], R142 ;  /* 0x0015288e01007387 */ /* 0x000fe80000100a00 */
[----:B------:R-:W-:Y:S04]  /*20d60*/  STL.64 [R1+0x1530], R158 ;  /* 0x0015309e01007387 */ /* 0x000fe80000100a00 */
[----:B------:R1:W-:Y:S01]  /*20d70*/  STL.64 [R1+0x1538], R174 ;  /* 0x001538ae01007387 */ /* 0x0003e20000100a00 */
[----:B------:R-:W-:-:S02]  /*20d80*/  IMAD.SHL.U32 R250, R250, 0x4, RZ ;  /* 0x00000004fafa7824 */ /* 0x000fc400078e00ff */
[----:B------:R-:W-:Y:S01]  /*20d90*/  IMAD.WIDE R238, R0, 0x4, R238 ;  /* 0x0000000400ee7825 */ /* 0x000fe200078e02ee */
[----:B------:R1:W-:Y:S04]  /*20da0*/  LDGSTS.E [R45+0x3c200], [R190.64], P5 ;  /* 0x3c200000be2d7fae */ /* 0x0003e8000a921848 */
[----:B-1----:R-:W4:Y:S01]  /*20db0*/  LDL.LU.64 R174, [R1+0x1f0] ;  /* 0x0001f00001ae7983 */ /* 0x002f220000300a00 */
[----:B------:R-:W-:-:S03]  /*20dc0*/  LOP3.LUT R221, R250, 0x20, RZ, 0x3c, !PT ;  /* 0x00000020fadd7812 */ /* 0x000fc600078e3cff */
[----:B------:R1:W-:Y:S04]  /*20dd0*/  LDGSTS.E [R45+0x3d200], [R206.64], P5 ;  /* 0x3d200000ce2d7fae */ /* 0x0003e8000a921848 */
[----:B------:R1:W-:Y:S04]  /*20de0*/  LDGSTS.E [R45+0x3e200], [R222.64], P5 ;  /* 0x3e200000de2d7fae */ /* 0x0003e8000a921848 */
[----:B------:R-:W-:Y:S04]  /*20df0*/  STL.64 [R1+0x1540], R190 ;  /* 0x001540be01007387 */ /* 0x000fe80000100a00 */
[----:B------:R1:W-:Y:S04]  /*20e00*/  LDGSTS.E [R45+0x3f200], [R238.64], P5 ;  /* 0x3f200000ee2d7fae */ /* 0x0003e8000a921848 */
[----:B------:R-:W-:Y:S04]  /*20e10*/  STL.64 [R1+0x1548], R206 ;  /* 0x001548ce01007387 */ /* 0x000fe80000100a00 */
[----:B------:R-:W-:Y:S04]  /*20e20*/  STL.64 [R1+0x1550], R222 ;  /* 0x001550de01007387 */ /* 0x000fe80000100a00 */
[----:B------:R-:W-:Y:S04]  /*20e30*/  STL.64 [R1+0x1558], R238 ;  /* 0x001558ee01007387 */ /* 0x000fe80000100a00 */
[----:B------:R-:W4:Y:S04]  /*20e40*/  LDL.LU.64 R158, [R1+0x148] ;  /* 0x00014800019e7983 */ /* 0x000f280000300a00 */
[----:B------:R-:W4:Y:S04]  /*20e50*/  LDL.LU.64 R142, [R1+0x140] ;  /* 0x00014000018e7983 */ /* 0x000f280000300a00 */
[----:B------:R-:W4:Y:S04]  /*20e60*/  LDL.LU.64 R30, [R1+0x108] ;  /* 0x00010800011e7983 */ /* 0x000f280000300a00 */
[----:B------:R-:W4:Y:S04]  /*20e70*/  LDL.LU.64 R14, [R1+0x100] ;  /* 0x00010000010e7983 */ /* 0x000f280000300a00 */
[----:B------:R-:W4:Y:S04]  /*20e80*/  LDL.LU.64 R188, [R1+0xb8] ;  /* 0x0000b80001bc7983 */ /* 0x000f280000300a00 */
[----:B------:R-:W4:Y:S04]  /*20e90*/  LDL.LU.64 R172, [R1+0xb0] ;  /* 0x0000b00001ac7983 */ /* 0x000f280000300a00 */
[----:B------:R-:W4:Y:S04]  /*20ea0*/  LDL.LU.64 R60, [R1+0x38] ;  /* 0x00003800013c7983 */ /* 0x000f280000300a00 */
[----:B-1----:R-:W4:Y:S01]  /*20eb0*/  LDL.LU.64 R44, [R1+0x30] ;  /* 0x00003000012c7983 */ /* 0x002f220000300a00 */
[----:B------:R-:W-:-:S03]  /*20ec0*/  IMAD.WIDE R224, R0, 0x4, R224 ;  /* 0x0000000400e07825 */ /* 0x000fc600078e02e0 */
[----:B---3--:R-:W-:Y:S04]  /*20ed0*/  STL.64 [R1+0x15b0], R236 ;  /* 0x0015b0ec01007387 */ /* 0x008fe80000100a00 */
[----:B--2---:R1:W-:Y:S04]  /*20ee0*/  LDGSTS.E [R221+0x20400], [R94.64], P5 ;  /* 0x204000005edd7fae */ /* 0x0043e8000a921848 */
[----:B------:R2:W-:Y:S04]  /*20ef0*/  LDGSTS.E [R221+0x21400], [R78.64], P5 ;  /* 0x214000004edd7fae */ /* 0x0005e8000a921848 */
[----:B------:R3:W-:Y:S04]  /*20f00*/  LDGSTS.E [R221+0x22400], [R62.64], P5 ;  /* 0x224000003edd7fae */ /* 0x0007e8000a921848 */
[----:B------:R1:W-:Y:S04]  /*20f10*/  LDGSTS.E [R221+0x23400], [R248.64], P5 ;  /* 0x23400000f8dd7fae */ /* 0x0003e8000a921848 */
        /* <DEDUP_REMOVED lines=13> */
[----:B--2---:R-:W2:Y:S04]  /*20ff0*/  LDL.64 R12, [R1+0x918] ;  /* 0x00091800010c7983 */ /* 0x004ea80000100a00 */
[----:B------:R-:W2:Y:S04]  /*21000*/  LDL.LU.64 R78, [R1+0x898] ;  /* 0x00089800014e7983 */ /* 0x000ea80000300a00 */
[----:B---3--:R-:W3:Y:S04]  /*21010*/  LDL.LU.64 R62, [R1+0x890] ;  /* 0x00089000013e7983 */ /* 0x008ee80000300a00 */
[----:B------:R1:W-:Y:S04]  /*21020*/  LDGSTS.E [R221+0x2c400], [R174.64], P5 ;  /* 0x2c400000aedd7fae */ /* 0x0003e8000a921848 */
[----:B------:R-:W-:Y:S04]  /*21030*/  STL.64 [R1+0x1560], R174 ;  /* 0x001560ae01007387 */ /* 0x000fe80000100a00 */
[----:B------:R1:W-:Y:S04]  /*21040*/  LDGSTS.E [R221+0x2d400], [R46.64], P5 ;  /* 0x2d4000002edd7fae */ /* 0x0003e8000a921848 */
[----:B------:R1:W-:Y:S04]  /*21050*/  STL.64 [R1+0x1568], R46 ;  /* 0x0015682e01007387 */ /* 0x0003e80000100a00 */
[----:B------:R1:W-:Y:S04]  /*21060*/  LDGSTS.E [R221+0x2e400], [R204.64], P5 ;  /* 0x2e400000ccdd7fae */ /* 0x0003e8000a921848 */
[----:B------:R2:W-:Y:S04]  /*21070*/  LDGSTS.E [R221+0x2f400], [R76.64], P5 ;  /* 0x2f4000004cdd7fae */ /* 0x0005e8000a921848 */
[----:B-1----:R-:W2:Y:S04]  /*21080*/  LDL.LU.64 R46, [R1+0x220] ;  /* 0x00022000012e7983 */ /* 0x002ea80000300a00 */
[----:B------:R1:W-:Y:S04]  /*21090*/  STL.64 [R1+0x1570], R204 ;  /* 0x001570cc01007387 */ /* 0x0003e80000100a00 */
[----:B------:R2:W-:Y:S04]  /*210a0*/  LDGSTS.E [R221+0x30400], [R246.64], P5 ;  /* 0x30400000f6dd7fae */ /* 0x0005e8000a921848 */
[----:B------:R2:W-:Y:S04]  /*210b0*/  LDGSTS.E [R221+0x31400], [R16.64], P5 ;  /* 0x3140000010dd7fae */ /* 0x0005e8000a921848 */
[----:B-1----:R-:W2:Y:S04]  /*210c0*/  LDL.LU.64 R204, [R1+0x228] ;  /* 0x0002280001cc7983 */ /* 0x002ea80000300a00 */
[----:B------:R-:W-:Y:S04]  /*210d0*/  STL.64 [R1+0x1578], R76 ;  /* 0x0015784c01007387 */ /* 0x000fe80000100a00 */
[----:B------:R-:W-:Y:S04]  /*210e0*/  STL.64 [R1+0x1588], R246 ;  /* 0x001588f601007387 */ /* 0x000fe80000100a00 */
        /* <DEDUP_REMOVED lines=28> */
[----:B------:R1:W-:Y:S04]  /*212b0*/  STL.64 [R1+0x15f8], R208 ;  /* 0x0015f8d001007387 */ /* 0x0003e80000100a00 */
[----:B------:R1:W-:Y:S04]  /*212c0*/  LDGSTS.E [R221+0x3e400], [R224.64], P5 ;  /* 0x3e400000e0dd7fae */ /* 0x0003e8000a921848 */
[----:B-1----:R-:W3:Y:S04]  /*212d0*/  LDL.LU.64 R208, [R1+0x8d0] ;  /* 0x0008d00001d07983 */ /* 0x002ee80000300a00 */
[----:B------:R1:W-:Y:S04]  /*212e0*/  STL.64 [R1+0x1600], R224 ;  /* 0x001600e001007387 */ /* 0x0003e80000100a00 */
[----:B-1----:R-:W3:Y:S01]  /*212f0*/  LDL.LU.64 R224, [R1+0x8d8] ;  /* 0x0008d80001e07983 */ /* 0x002ee20000300a00 */
[----:B------:R-:W-:Y:S01]  /*21300*/  IMAD.WIDE R240, R0, 0x4, R240 ;  /* 0x0000000400f07825 */ /* 0x000fe200078e02f0 */
[----:B------:R-:W-:-:S04]  /*21310*/  LOP3.LUT R250, R250, 0x30, RZ, 0x3c, !PT ;  /* 0x00000030fafa7812 */ /* 0x000fc800078e3cff */
[----:B------:R1:W-:Y:S04]  /*21320*/  LDGSTS.E [R221+0x3f400], [R240.64], P5 ;  /* 0x3f400000f0dd7fae */ /* 0x0003e8000a921848 */
[----:B------:R-:W-:Y:S01]  /*21330*/  STL.64 [R1+0x1608], R240 ;  /* 0x001608f001007387 */ /* 0x000fe20000100a00 */
[----:B------:R-:W-:-:S04]  /*21340*/  IMAD.WIDE R178, R0, 0x4, R178 ;  /* 0x0000000400b27825 */ /* 0x000fc800078e02b2 */
[----:B------:R-:W-:-:S04]  /*21350*/  IMAD.WIDE R194, R0, 0x4, R194 ;  /* 0x0000000400c27825 */ /* 0x000fc800078e02c2 */
[C---:B------:R-:W-:Y:S01]  /*21360*/  IMAD.WIDE R226, R0.reuse, 0x4, R226 ;  /* 0x0000000400e27825 */ /* 0x040fe200078e02e2 */
[----:B--2---:R2:W-:Y:S04]  /*21370*/  LDGSTS.E [R250+0x20600], [R160.64], P5 ;  /* 0x20600000a0fa7fae */ /* 0x0045e8000a921848 */
[----:B----4-:R2:W-:Y:S04]  /*21380*/  LDGSTS.E [R250+0x21600], [R108.64], P5 ;  /* 0x216000006cfa7fae */ /* 0x0105e8000a921848 */
[----:B------:R2:W-:Y:S04]  /*21390*/  LDGSTS.E [R250+0x22600], [R156.64], P5 ;  /* 0x226000009cfa7fae */ /* 0x0005e8000a921848 */
[----:B------:R2:W-:Y:S04]  /*213a0*/  LDGSTS.E [R250+0x23600], [R144.64], P5 ;  /* 0x2360000090fa7fae */ /* 0x0005e8000a921848 */
[----:B------:R2:W-:Y:S04]  /*213b0*/  LDGSTS.E [R250+0x24600], [R140.64], P5 ;  /* 0x246000008cfa7fae */ /* 0x0005e8000a921848 */
[----:B------:R4:W-:Y:S04]  /*213c0*/  LDGSTS.E [R250+0x25600], [R124.64], P5 ;  /* 0x256000007cfa7fae */ /* 0x0009e8000a921848 */
[----:B------:R-:W-:Y:S04]  /*213d0*/  STL.64 [R1+0x1730], R160 ;  /* 0x001730a001007387 */ /* 0x000fe80000100a00 */
[----:B------:R2:W-:Y:S04]  /*213e0*/  LDGSTS.E [R250+0x26600], [R28.64], P5 ;  /* 0x266000001cfa7fae */ /* 0x0005e8000a921848 */
[----:B------:R-:W-:Y:S04]  /*213f0*/  STL.64 [R1+0x16c0], R144 ;  /* 0x0016c09001007387 */ /* 0x000fe80000100a00 */
[----:B------:R2:W-:Y:S04]  /*21400*/  LDGSTS.E [R250+0x27600], [R12.64], P5 ;  /* 0x276000000cfa7fae */ /* 0x0005e8000a921848 */
[----:B---3--:R2:W-:Y:S04]  /*21410*/  LDGSTS.E [R250+0x28600], [R224.64], P5 ;  /* 0x28600000e0fa7fae */ /* 0x0085e8000a921848 */
[----:B------:R-:W-:Y:S04]  /*21420*/  STL.64 [R1+0x1610], R224 ;  /* 0x001610e001007387 */ /* 0x000fe80000100a00 */
        /* <DEDUP_REMOVED lines=8> */
[----:B---3--:R-:W3:Y:S04]  /*214b0*/  LDL.LU.64 R204, [R1+0x910] ;  /* 0x0009100001cc7983 */ /* 0x008ee80000300a00 */
[----:B------:R1:W-:Y:S04]  /*214c0*/  STL.64 [R1+0x1630], R158 ;  /* 0x0016309e01007387 */ /* 0x0003e80000100a00 */
[----:B------:R2:W-:Y:S04]  /*214d0*/  LDGSTS.E [R250+0x2e600], [R188.64], P5 ;  /* 0x2e600000bcfa7fae */ /* 0x0005e8000a921848 */
[----:B------:R2:W-:Y:S04]  /*214e0*/  LDGSTS.E [R250+0x2f600], [R60.64], P5 ;  /* 0x2f6000003cfa7fae */ /* 0x0005e8000a921848 */
[----:B-1----:R-:W3:Y:S04]  /*214f0*/  LDL.LU.64 R158, [R1+0x9d0] ;  /* 0x0009d000019e7983 */ /* 0x002ee80000300a00 */
        /* <DEDUP_REMOVED lines=9> */
[----:B-1----:R-:W3:Y:S04]  /*21590*/  LDL.LU.64 R18, [R1+0x950] ;  /* 0x0009500001127983 */ /* 0x002ee80000300a00 */
[----:B------:R-:W-:Y:S04]  /*215a0*/  STL.64 [R1+0x1660], R34 ;  /* 0x0016602201007387 */ /* 0x000fe80000100a00 */
        /* <DEDUP_REMOVED lines=21> */
[----:B------:R1:W-:Y:S01]  /*21700*/  STL.64 [R1+0x16b8], R210 ;  /* 0x0016b8d201007387 */ /* 0x0003e20000100a00 */
[----:B------:R-:W-:-:S03]  /*21710*/  IMAD.WIDE R242, R0, 0x4, R242 ;  /* 0x0000000400f27825 */ /* 0x000fc600078e02f2 */
[----:B------:R2:W-:Y:S04]  /*21720*/  LDGSTS.E [R250+0x3e600], [R226.64], P5 ;  /* 0x3e600000e2fa7fae */ /* 0x0005e8000a921848 */
[----:B------:R2:W-:Y:S04]  /*21730*/  LDGSTS.E [R250+0x3f600], [R242.64], P5 ;  /* 0x3f600000f2fa7fae */ /* 0x0005e8000a921848 */
[----:B-1----:R-:W3:Y:S04]  /*21740*/  LDL.LU.64 R210, [R1+0xa10] ;  /* 0x000a100001d27983 */ /* 0x002ee80000300a00 */
[----:B------:R-:W-:Y:S04]  /*21750*/  STL.64 [R1+0x16c8], R226 ;  /* 0x0016c8e201007387 */ /* 0x000fe80000100a00 */
[----:B----4-:R-:W4:Y:S04]  /*21760*/  LDL.64 R124, [R1+0xad0] ;  /* 0x000ad000017c7983 */ /* 0x010f280000100a00 */
[----:B------:R-:W3:Y:S04]  /*21770*/  LDL.LU.64 R236, [R1+0xa90] ;  /* 0x000a900001ec7983 */ /* 0x000ee80000300a00 */
[----:B------:R-:W3:Y:S04]  /*21780*/  LDL.LU.64 R30, [R1+0xa88] ;  /* 0x000a8800011e7983 */ /* 0x000ee80000300a00 */
[----:B------:R-:W3:Y:S04]  /*21790*/  LDL.LU.64 R76, [R1+0xa50] ;  /* 0x000a5000014c7983 */ /* 0x000ee80000300a00 */
[----:B--2---:R-:W1:Y:S04]  /*217a0*/  S2R R250, SR_TID.X ;  /* 0x0000000000fa7919 */ /* 0x004e680000002100 */
[----:B------:R2:W-:Y:S04]  /*217b0*/  STL.64 [R1+0x16d0], R242 ;  /* 0x0016d0f201007387 */ /* 0x0005e80000100a00 */
[----:B--2---:R-:W2:Y:S04]  /*217c0*/  LDL.LU.64 R242, [R1+0xa48] ;  /* 0x000a480001f27983 */ /* 0x004ea80000300a00 */
        /* <DEDUP_REMOVED lines=8> */
[----:B-1----:R-:W-:-:S03]  /*21850*/  LOP3.LUT R161, R250, 0x7f, RZ, 0xc0, !PT ;  /* 0x0000007ffaa17812 */ /* 0x002fc600078ec0ff */
[----:B------:R-:W2:Y:S04]  /*21860*/  LDL.LU.64 R60, [R1+0x940] ;  /* 0x00094000013c7983 */ /* 0x000ea80000300a00 */
[----:B------:R-:W2:Y:S04]  /*21870*/  LDL.LU.64 R64, [R1+0x908] ;  /* 0x0009080001407983 */ /* 0x000ea80000300a00 */
[----:B------:R-:W2:Y:S04]  /*21880*/  LDL.LU.64 R78, [R1+0x900] ;  /* 0x00090000014e7983 */ /* 0x000ea80000300a00 */
[----:B------:R-:W2:Y:S04]  /*21890*/  LDL.LU.64 R206, [R1+0x8c8] ;  /* 0x0008c80001ce7983 */ /* 0x000ea80000300a00 */
[----:B------:R-:W2:Y:S01]  /*218a0*/  LDL.LU.64 R190, [R1+0x8c0] ;  /* 0x0008c00001be7983 */ /* 0x000ea20000300a00 */
[----:B------:R-:W-:-:S03]  /*218b0*/  IMAD.SHL.U32 R189, R161, 0x4, RZ ;  /* 0x00000004a1bd7824 */ /* 0x000fc600078e00ff */
[----:B------:R-:W2:Y:S04]  /*218c0*/  LDL.LU.64 R128, [R1+0x888] ;  /* 0x0008880001807983 */ /* 0x000ea80000300a00 */
[----:B------:R-:W2:Y:S04]  /*218d0*/  LDL.LU.64 R112, [R1+0x880] ;  /* 0x0008800001707983 */ /* 0x000ea80000300a00 */
[----:B------:R-:W2:Y:S04]  /*218e0*/  LDL.LU.64 R32, [R1+0x848] ;  /* 0x0008480001207983 */ /* 0x000ea80000300a00 */
[----:B------:R-:W2:Y:S04]  /*218f0*/  LDL.LU.64 R16, [R1+0x840] ;  /* 0x0008400001107983 */ /* 0x000ea80000300a00 */
[----:B------:R-:W2:Y:S01]  /*21900*/  LDL.LU.64 R174, [R1+0x218] ;  /* 0x0002180001ae7983 */ /* 0x000ea20000300a00 */
[----:B------:R-:W-:-:S03]  /*21910*/  LOP3.LUT R179, R189, 0x40, RZ, 0x3c, !PT ;  /* 0x00000040bdb37812 */ /* 0x000fc600078e3cff */
        /* <DEDUP_REMOVED lines=9> */
[----:B----4-:R1:W-:Y:S04]  /*219b0*/  LDGSTS.E [R179+0x20800], [R124.64], P5 ;  /* 0x208000007cb37fae */ /* 0x0103e8000a921848 */
[----:B---3--:R3:W-:Y:S04]  /*219c0*/  LDGSTS.E [R179+0x21800], [R236.64], P5 ;  /* 0x21800000ecb37fae */ /* 0x0087e8000a921848 */
        /* <DEDUP_REMOVED lines=17> */
[----:B------:R1:W-:Y:S04]  /*21ae0*/  STL.64 [R1+0x1718], R62 ;  /* 0x0017183e01007387 */ /* 0x0003e80000100a00 */
[----:B------:R4:W-:Y:S04]  /*21af0*/  LDGSTS.E [R179+0x2a800], [R48.64], P5 ;  /* 0x2a80000030b37fae */ /* 0x0009e8000a921848 */
[----:B------:R2:W-:Y:S04]  /*21b00*/  LDGSTS.E [R179+0x2b800], [R46.64], P5 ;  /* 0x2b8000002eb37fae */ /* 0x0005e8000a921848 */
[----:B-1----:R-:W3:Y:S04]  /*21b10*/  LDL.LU.64 R62, [R1+0xac0] ;  /* 0x000ac000013e7983 */ /* 0x002ee80000300a00 */
[----:B------:R4:W-:Y:S04]  /*21b20*/  STL.64 [R1+0x1720], R48 ;  /* 0x0017203001007387 */ /* 0x0009e80000100a00 */
[----:B------:R1:W-:Y:S04]  /*21b30*/  LDGSTS.E [R179+0x2c800], [R142.64], P5 ;  /* 0x2c8000008eb37fae */ /* 0x0003e8000a921848 */
[----:B------:R1:W-:Y:S04]  /*21b40*/  LDGSTS.E [R179+0x2d800], [R14.64], P5 ;  /* 0x2d8000000eb37fae */ /* 0x0003e8000a921848 */
[----:B----4-:R-:W4:Y:S04]  /*21b50*/  LDL.LU.64 R48, [R1+0xac8] ;  /* 0x000ac80001307983 */ /* 0x010f280000300a00 */
[----:B------:R1:W-:Y:S04]  /*21b60*/  STL.64 [R1+0x1728], R46 ;  /* 0x0017282e01007387 */ /* 0x0003e80000100a00 */
[----:B------:R1:W-:Y:S04]  /*21b70*/  STL.64 [R1+0x1740], R142 ;  /* 0x0017408e01007387 */ /* 0x0003e80000100a00 */
[----:B------:R-:W3:Y:S04]  /*21b80*/  LDL.64 R124, [R1+0x28] ;  /* 0x00002800017c7983 */ /* 0x000ee80000100a00 */
[----:B------:R1:W-:Y:S01]  /*21b90*/  LDGSTS.E [R179+0x2e800], [R172.64], P5 ;  /* 0x2e800000acb37fae */ /* 0x0003e2000a921848 */
[----:B------:R-:W-:-:S03]  /*21ba0*/  IMAD.WIDE R116, R0, 0x4, R116 ;  /* 0x0000000400747825 */ /* 0x000fc600078e0274 */
[----:B------:R1:W-:Y:S01]  /*21bb0*/  LDGSTS.E [R179+0x2f800], [R44.64], P5 ;  /* 0x2f8000002cb37fae */ /* 0x0003e2000a921848 */
[----:B------:R-:W-:-:S03]  /*21bc0*/  IMAD.WIDE R132, R0, 0x4, R132 ;  /* 0x0000000400847825 */ /* 0x000fc600078e0284 */
[----:B------:R1:W-:Y:S04]  /*21bd0*/  LDGSTS.E [R179+0x30800], [R4.64], P5 ;  /* 0x3080000004b37fae */ /* 0x0003e8000a921848 */
[----:B------:R1:W-:Y:S04]  /*21be0*/  LDGSTS.E [R179+0x31800], [R20.64], P5 ;  /* 0x3180000014b37fae */ /* 0x0003e8000a921848 */
[----:B------:R1:W-:Y:S01]  /*21bf0*/  LDGSTS.E [R179+0x32800], [R36.64], P5 ;  /* 0x3280000024b37fae */ /* 0x0003e2000a921848 */
[----:B------:R-:W-:-:S03]  /*21c00*/  IMAD.WIDE R180, R0, 0x4, R180 ;  /* 0x0000000400b47825 */ /* 0x000fc600078e02b4 */
        /* <DEDUP_REMOVED lines=9> */
[----:B------:R-:W-:-:S03]  /*21ca0*/  LOP3.LUT R251, R251, 0x50, RZ, 0x3c, !PT ;  /* 0x00000050fbfb7812 */ /* 0x000fc600078e3cff */
[----:B------:R1:W-:Y:S04]  /*21cb0*/  LDGSTS.E [R179+0x38800], [R132.64], P5 ;  /* 0x3880000084b37fae */ /* 0x0003e8000a921848 */
[----:B------:R1:W-:Y:S04]  /*21cc0*/  LDGSTS.E [R179+0x39800], [R148.64], P5 ;  /* 0x3980000094b37fae */ /* 0x0003e8000a921848 */
[----:B------:R1:W-:Y:S04]  /*21cd0*/  LDGSTS.E [R179+0x3a800], [R164.64], P5 ;  /* 0x3a800000a4b37fae */ /* 0x0003e8000a921848 */
[----:B------:R1:W-:Y:S04]  /*21ce0*/  LDGSTS.E [R179+0x3b800], [R180.64], P5 ;  /* 0x3b800000b4b37fae */ /* 0x0003e8000a921848 */
[----:B------:R1:W-:Y:S04]  /*21cf0*/  LDGSTS.E [R179+0x3c800], [R196.64], P5 ;  /* 0x3c800000c4b37fae */ /* 0x0003e8000a921848 */
[----:B------:R1:W-:Y:S04]  /*21d00*/  LDGSTS.E [R179+0x3d800], [R212.64], P5 ;  /* 0x3d800000d4b37fae */ /* 0x0003e8000a921848 */
[----:B------:R1:W-:Y:S04]  /*21d10*/  LDGSTS.E [R179+0x3e800], [R228.64], P5 ;  /* 0x3e800000e4b37fae */ /* 0x0003e8000a921848 */
[----:B------:R1:W-:Y:S01]  /*21d20*/  LDGSTS.E [R179+0x3f800], [R244.64], P5 ;  /* 0x3f800000f4b37fae */ /* 0x0003e2000a921848 */
[----:B------:R-:W-:Y:S01]  /*21d30*/  IMAD.WIDE R230, R0, 0x4, R230 ;  /* 0x0000000400e67825 */ /* 0x000fe200078e02e6 */
[----:B------:R-:W-:-:S02]  /*21d40*/  LOP3.LUT R224, R189, 0x60, RZ, 0x3c, !PT ;  /* 0x00000060bde07812 */ /* 0x000fc400078e3cff */
[----:B--2---:R-:W2:Y:S04]  /*21d50*/  LDL.LU.64 R208, [R1+0xab8] ;  /* 0x000ab80001d07983 */ /* 0x004ea80000300a00 */
[----:B------:R-:W2:Y:S04]  /*21d60*/  LDL.LU.64 R98, [R1+0xa78] ;  /* 0x000a780001627983 */ /* 0x000ea80000300a00 */
[----:B------:R-:W2:Y:S04]  /*21d70*/  LDL.LU.64 R114, [R1+0xa38] ;  /* 0x000a380001727983 */ /* 0x000ea80000300a00 */
[----:B------:R-:W2:Y:S04]  /*21d80*/  LDL.LU.64 R194, [R1+0x9f8] ;  /* 0x0009f80001c27983 */ /* 0x000ea80000300a00 */
[----:B------:R-:W2:Y:S04]  /*21d90*/  LDL.LU.64 R130, [R1+0x9b8] ;  /* 0x0009b80001827983 */ /* 0x000ea80000300a00 */
[----:B------:R-:W2:Y:S01]  /*21da0*/  LDL.LU.64 R176, [R1+0x978] ;  /* 0x0009780001b07983 */ /* 0x000ea20000300a00 */
[----:B------:R-:W-:-:S03]  /*21db0*/  IMAD.WIDE R232, R0, 0x4, R232 ;  /* 0x0000000400e87825 */ /* 0x000fc600078e02e8 */
        /* <DEDUP_REMOVED lines=70> */
[----:B---3--:R-:W3:Y:S04]  /*22220*/  LDL.LU.64 R124, [R1+0x78] ;  /* 0x00007800017c7983 */ /* 0x008ee80000300a00 */
[----:B------:R1:W-:Y:S04]  /*22230*/  LDGSTS.E [R224+0x3ec00], [R232.64], P5 ;  /* 0x3ec00000e8e07fae */ /* 0x0003e8000a921848 */
[----:B----4-:R-:W4:Y:S04]  /*22240*/  LDL.LU.64 R250, [R1] ;  /* 0x0000000001fa7983 */ /* 0x010f280000300a00 */
[----:B------:R1:W-:Y:S04]  /*22250*/  LDGSTS.E [R224+0x3fc00], [R10.64], P5 ;  /* 0x3fc000000ae07fae */ /* 0x0003e8000a921848 */
[----:B-1----:R-:W4:Y:S04]  /*22260*/  LDL.LU.64 R10, [R1+0x1748] ;  /* 0x00174800010a7983 */ /* 0x002f280000300a00 */
[----:B------:R-:W4:Y:S04]  /*22270*/  LDL.LU.64 R210, [R1+0xe80] ;  /* 0x000e800001d27983 */ /* 0x000f280000300a00 */
[----:B------:R-:W4:Y:S01]  /*22280*/  LDL.64 R76, [R1+0x18] ;  /* 0x00001800014c7983 */ /* 0x000f220000100a00 */
[----:B------:R-:W-:-:S03]  /*22290*/  IMAD.SHL.U32 R161, R161, 0x4, RZ ;  /* 0x00000004a1a17824 */ /* 0x000fc600078e00ff */
[----:B------:R-:W4:Y:S02]  /*222a0*/  LDL.LU.64 R144, [R1+0xe60] ;  /* 0x000e600001907983 */ /* 0x000f240000300a00 */
[----:B------:R-:W-:Y:S01]  /*222b0*/  LOP3.LUT R225, R161, 0x70, RZ, 0x3c, !PT ;  /* 0x00000070a1e17812 */ /* 0x000fe200078e3cff */
[C---:B------:R-:W-:Y:S01]  /*222c0*/  IMAD.WIDE R186, R0.reuse, 0x4, R186 ;  /* 0x0000000400ba7825 */ /* 0x040fe200078e02ba */
[----:B------:R-:W4:Y:S04]  /*222d0*/  LDL.LU.64 R226, [R1+0xe40] ;  /* 0x000e400001e27983 */ /* 0x000f280000300a00 */
[----:B--2---:R1:W-:Y:S04]  /*222e0*/  LDGSTS.E [R225+0x20e00], [R208.64], P5 ;  /* 0x20e00000d0e17fae */ /* 0x0043e8000a921848 */
        /* <DEDUP_REMOVED lines=14> */
[----:B------:R-:W-:-:S02]  /*223d0*/  MOV R160, c[0x0][0x188] ;  /* 0x0000620000a07a02 */ /* 0x000fc40000000f00 */
[----:B------:R-:W2:Y:S01]  /*223e0*/  LDL.LU.64 R236, [R1+0xe20] ;  /* 0x000e200001ec7983 */ /* 0x000ea20000300a00 */
[----:B------:R-:W-:Y:S01]  /*223f0*/  IMAD.WIDE R234, R0, 0x4, R234 ;  /* 0x0000000400ea7825 */ /* 0x000fe200078e02ea */
[----:B------:R-:W-:Y:S02]  /*22400*/  IADD3 R161, R252, -0x119, RZ ;  /* 0xfffffee7fca17810 */ /* 0x000fe40007ffe0ff */
[----:B---3--:R1:W-:Y:S04]  /*22410*/  LDGSTS.E [R225+0x2ee00], [R124.64], P5 ;  /* 0x2ee000007ce17fae */ /* 0x0083e8000a921848 */
        /* <DEDUP_REMOVED lines=17> */
[----:B------:R-:W-:-:S03]  /*22530*/  ISETP.GE.U32.AND P5, PT, R161, 0x7ffffe68, PT ;  /* 0x7ffffe68a100780c */ /* 0x000fc60003fa6070 */
[----:B------:R-:W0:Y:S01]  /*22540*/  LDGDEPBAR ;  /* 0x00000000000079af */ /* 0x000e220000000000 */
[----:B-1----:R-:W-:-:S03]  /*22550*/  IMAD.SHL.U32 R225, R160, 0x80, RZ ;  /* 0x00000080a0e17824 */ /* 0x002fc600078e00ff */
[----:B------:R-:W3:Y:S04]  /*22560*/  LDL.LU.64 R160, [R1+0xe00] ;  /* 0x000e000001a07983 */ /* 0x000ee80000300a00 */
[----:B------:R-:W4:Y:S01]  /*22570*/  LDL.LU.64 R76, [R1+0xde0] ;  /* 0x000de000014c7983 */ /* 0x000f220000300a00 */
[----:B------:R-:W-:Y:S01]  /*22580*/  IADD3 R158, R189, 0x100000, RZ ;  /* 0x00100000bd9e7810 */ /* 0x000fe20007ffe0ff */
[----:B------:R-:W-:Y:S02]  /*22590*/  IMAD.WIDE R204, R225, 0x4, R210 ;  /* 0x00000004e1cc7825 */ /* 0x000fe400078e02d2 */
[----:B------:R-:W-:Y:S01]  /*225a0*/  BAR.SYNC.DEFER_BLOCKING 0x0 ;  /* 0x0000000000007b1d */ /* 0x000fe20000010000 */
[----:B------:R-:W-:Y:S01]  /*225b0*/  IADD3 R46, R189, 0x100000, RZ ;  /* 0x00100000bd2e7810 */ /* 0x000fe20007ffe0ff */
[----:B------:R-:W-:-:S04]  /*225c0*/  IMAD.WIDE R144, R225, 0x4, R144 ;  /* 0x00000004e1907825 */ /* 0x000fc800078e0290 */
[----:B------:R-:W4:Y:S04]  /*225d0*/  LDL.LU.64 R142, [R1+0xdc0] ;  /* 0x000dc000018e7983 */ /* 0x000f280000300a00 */
[----:B------:R1:W-:Y:S04]  /*225e0*/  STL.64 [R1+0x3d8], R204 ;  /* 0x0003d8cc01007387 */ /* 0x0003e80000100a00 */
[----:B------:R1:W-:Y:S04]  /*225f0*/  STL.64 [R1+0x3b8], R144 ;  /* 0x0003b89001007387 */ /* 0x0003e80000100a00 */
[----:B------:R-:W-:Y:S01]  /*22600*/  @!PT LDS RZ, [RZ] ;  /* 0x00000000fffff984 */ /* 0x000fe20000000800 */
[----:B------:R-:W-:Y:S01]  /*22610*/  @!PT LDS RZ, [RZ] ;  /* 0x00000000fffff984 */ /* 0x000fe20000000800 */
[----:B------:R-:W-:Y:S01]  /*22620*/  @!PT LDS RZ, [RZ] ;  /* 0x00000000fffff984 */ /* 0x000fe20000000800 */
[----:B------:R1:W-:Y:S04]  /*22630*/  LDGSTS.E [R158+-0x80000], [R204.64], !P4 ;  /* 0x80000000cc9e7fae */ /* 0x0003e8000e121848 */
[----:B------:R2:W-:Y:S01]  /*22640*/  LDGSTS.E [R46+-0x7f800], [R144.64], !P2 ;  /* 0x80800000902e7fae */ /* 0x0005e2000d121848 */
[----:B-1----:R-:W-:-:S03]  /*22650*/  IMAD.WIDE R204, R225, 0x4, R226 ;  /* 0x00000004e1cc7825 */ /* 0x002fc600078e02e2 */
[----:B--2---:R-:W2:Y:S01]  /*22660*/  LDL.LU.64 R144, [R1+0xda0] ;  /* 0x000da00001907983 */ /* 0x004ea20000300a00 */
[----:B------:R-:W-:-:S03]  /*22670*/  IMAD.WIDE R158, R225, 0x4, R236 ;  /* 0x00000004e19e7825 */ /* 0x000fc600078e02ec */
[----:B------:R-:W2:Y:S01]  /*22680*/  LDL.LU.64 R226, [R1+0xd80] ;  /* 0x000d800001e27983 */ /* 0x000ea20000300a00 */
[----:B------:R-:W-:-:S03]  /*22690*/  IADD3 R188, R189, 0x100000, RZ ;  /* 0x00100000bdbc7810 */ /* 0x000fc60007ffe0ff */
[----:B------:R4:W-:Y:S04]  /*226a0*/  STL.64 [R1+0x398], R204 ;  /* 0x000398cc01007387 */ /* 0x0009e80000100a00 */
[----:B------:R1:W-:Y:S04]  /*226b0*/  STL.64 [R1+0x370], R158 ;  /* 0x0003709e01007387 */ /* 0x0003e80000100a00 */
[----:B------:R-:W2:Y:S04]  /*226c0*/  LDL.LU.64 R210, [R1+0xd60] ;  /* 0x000d600001d27983 */ /* 0x000ea80000300a00 */
[----:B------:R4:W-:Y:S01]  /*226d0*/  LDGSTS.E [R188+-0x7f000], [R204.64], !P0 ;  /* 0x81000000ccbc7fae */ /* 0x0009e2000c121848 */
[----:B---3--:R-:W-:-:S03]  /*226e0*/  IMAD.WIDE R236, R225, 0x4, R160 ;  /* 0x00000004e1ec7825 */ /* 0x008fc600078e02a0 */
[----:B------:R-:W3:Y:S01]  /*226f0*/  LDL.LU.64 R160, [R1+0xd40] ;  /* 0x000d400001a07983 */ /* 0x000ee20000300a00 */
[----:B----4-:R-:W-:-:S03]  /*22700*/  IMAD.WIDE R204, R225, 0x4, R76 ;  /* 0x00000004e1cc7825 */ /* 0x010fc600078e024c */
[----:B------:R-:W-:Y:S04]  /*22710*/  STL.64 [R1+0x350], R236 ;  /* 0x000350ec01007387 */ /* 0x000fe80000100a00 */
[----:B------:R-:W4:Y:S01]  /*22720*/  LDL.LU.64 R76, [R1+0xd20] ;  /* 0x000d2000014c7983 */ /* 0x000f220000300a00 */
[C---:B------:R-:W-:Y:S02]  /*22730*/  IADD3 R47, R252.reuse, -0x11d, RZ ;  /* 0xfffffee3fc2f7810 */ /* 0x040fe40007ffe0ff */
[C---:B------:R-:W-:Y:S02]  /*22740*/  IADD3 R46, R252.reuse, -0x121, RZ ;  /* 0xfffffedffc2e7810 */ /* 0x040fe40007ffe0ff */
[----:B------:R-:W-:Y:S02]  /*22750*/  ISETP.GE.U32.AND P4, PT, R47, 0x7ffffe64, PT ;  /* 0x7ffffe642f00780c */ /* 0x000fe40003f86070 */
[----:B------:R-:W-:-:S02]  /*22760*/  IADD3 R178, R252, -0x125, RZ ;  /* 0xfffffedbfcb27810 */ /* 0x000fc40007ffe0ff */
[C---:B------:R-:W-:Y:S02]  /*22770*/  IADD3 R47, R189.reuse, 0x100000, RZ ;  /* 0x00100000bd2f7810 */ /* 0x040fe40007ffe0ff */
[----:B------:R-:W-:Y:S02]  /*22780*/  ISETP.GE.U32.AND P2, PT, R46, 0x7ffffe60, PT ;  /* 0x7ffffe602e00780c */ /* 0x000fe40003f46070 */
[----:B------:R-:W-:Y:S01]  /*22790*/  IADD3 R46, R252, -0x129, RZ ;  /* 0xfffffed7fc2e7810 */ /* 0x000fe20007ffe0ff */
[----:B------:R1:W-:Y:S01]  /*227a0*/  LDGSTS.E [R47+-0x7e800], [R158.64], !P1 ;  /* 0x818000009e2f7fae */ /* 0x0003e2000c921848 */
[----:B------:R-:W-:Y:S02]  /*227b0*/  ISETP.GE.U32.AND P0, PT, R178, 0x7ffffe5c, PT ;  /* 0x7ffffe5cb200780c */ /* 0x000fe40003f06070 */
[----:B------:R-:W-:Y:S01]  /*227c0*/  IADD3 R178, R189, 0x100000, RZ ;  /* 0x00100000bdb27810 */ /* 0x000fe20007ffe0ff */
[----:B------:R-:W-:Y:S01]  /*227d0*/  IMAD.WIDE R142, R225, 0x4, R142 ;  /* 0x00000004e18e7825 */ /* 0x000fe200078e028e */
[----:B------:R-:W-:-:S02]  /*227e0*/  ISETP.GE.U32.AND P1, PT, R46, 0x7ffffe58, PT ;  /* 0x7ffffe582e00780c */ /* 0x000fc40003f26070 */
[C---:B------:R-:W-:Y:S01]  /*227f0*/  IADD3 R46, R189.reuse, 0x100000, RZ ;  /* 0x00100000bd2e7810 */ /* 0x040fe20007ffe0ff */
[----:B------:R2:W-:Y:S01]  /*22800*/  LDGSTS.E [R178+-0x7e000], [R236.64], !P6 ;  /* 0x82000000ecb27fae */ /* 0x0005e2000f121848 */
[----:B-1----:R-:W-:-:S03]  /*22810*/  IADD3 R158, R189, 0x100000, RZ ;  /* 0x00100000bd9e7810 */ /* 0x002fc60007ffe0ff */
[----:B------:R2:W-:Y:S01]  /*22820*/  STL.64 [R1+0x330], R204 ;  /* 0x000330cc01007387 */ /* 0x0005e20000100a00 */
[----:B------:R-:W-:-:S03]  /*22830*/  IADD3 R159, R252, -0x12d, RZ ;  /* 0xfffffed3fc9f7810 */ /* 0x000fc60007ffe0ff */
[----:B------:R2:W-:Y:S01]  /*22840*/  LDGSTS.E [R158+-0x7d800], [R204.64], !P3 ;  /* 0x82800000cc9e7fae */ /* 0x0005e2000d921848 */
[----:B------:R-:W-:-:S03]  /*22850*/  ISETP.GE.U32.AND P6, PT, R159, 0x7ffffe54, PT ;  /* 0x7ffffe549f00780c */ /* 0x000fc60003fc6070 */
[----:B------:R1:W-:Y:S01]  /*22860*/  STL.64 [R1+0x310], R142 ;  /* 0x0003108e01007387 */ /* 0x0003e20000100a00 */
[----:B------:R-:W-:-:S03]  /*22870*/  IADD3 R159, R189, 0x100000, RZ ;  /* 0x00100000bd9f7810 */ /* 0x000fc60007ffe0ff */
[----:B------:R1:W-:Y:S01]  /*22880*/  LDGSTS.E [R46+-0x7d000], [R142.64], !P5 ;  /* 0x830000008e2e7fae */ /* 0x0003e2000e921848 */
[----:B--2---:R-:W-:-:S03]  /*22890*/  IMAD.WIDE R204, R225, 0x4, R144 ;  /* 0x00000004e1cc7825 */ /* 0x004fc600078e0290 */
[----:B------:R-:W2:Y:S01]  /*228a0*/  LDL.LU.64 R236, [R1+0xd00] ;  /* 0x000d000001ec7983 */ /* 0x000ea20000300a00 */
[----:B------:R-:W-:-:S03]  /*228b0*/  IADD3 R47, R252, -0x131, RZ ;  /* 0xfffffecffc2f7810 */ /* 0x000fc60007ffe0ff */
[----:B------:R-:W2:Y:S01]  /*228c0*/  LDL.LU.64 R144, [R1+0xce0] ;  /* 0x000ce00001907983 */ /* 0x000ea20000300a00 */
[----:B-1----:R-:W-:-:S03]  /*228d0*/  IMAD.WIDE R142, R225, 0x4, R226 ;  /* 0x00000004e18e7825 */ /* 0x002fc600078e02e2 */
[----:B------:R1:W-:Y:S01]  /*228e0*/  STL.64 [R1+0x2e8], R204 ;  /* 0x0002e8cc01007387 */ /* 0x0003e20000100a00 */
[----:B------:R-:W-:-:S03]  /*228f0*/  IADD3 R46, R252, -0x135, RZ ;  /* 0xfffffecbfc2e7810 */ /* 0x000fc60007ffe0ff */
[----:B------:R1:W-:Y:S01]  /*22900*/  STL.64 [R1+0x2c8], R142 ;  /* 0x0002c88e01007387 */ /* 0x0003e20000100a00 */
[----:B------:R-:W-:-:S03]  /*22910*/  ISETP.GE.U32.AND P3, PT, R47, 0x7ffffe50, PT ;  /* 0x7ffffe502f00780c */ /* 0x000fc60003f66070 */
[----:B------:R-:W2:Y:S01]  /*22920*/  LDL.LU.64 R226, [R1+0xcc0] ;  /* 0x000cc00001e27983 */ /* 0x000ea20000300a00 */
[----:B------:R-:W-:-:S03]  /*22930*/  IADD3 R47, R189, 0x100000, RZ ;  /* 0x00100000bd2f7810 */ /* 0x000fc60007ffe0ff */
[----:B------:R1:W-:Y:S01]  /*22940*/  LDGSTS.E [R159+-0x7c800], [R204.64], !P4 ;  /* 0x83800000cc9f7fae */ /* 0x0003e2000e121848 */
[----:B------:R-:W-:Y:S02]  /*22950*/  IADD3 R158, R252, -0x139, RZ ;  /* 0xfffffec7fc9e7810 */ /* 0x000fe40007ffe0ff */
[----:B------:R-:W-:Y:S01]  /*22960*/  ISETP.GE.U32.AND P5, PT, R46, 0x7ffffe4c, PT ;  /* 0x7ffffe4c2e00780c */ /* 0x000fe20003fa6070 */
[----:B------:R1:W-:Y:S01]  /*22970*/  LDGSTS.E [R47+-0x7c000], [R142.64], !P2 ;  /* 0x840000008e2f7fae */ /* 0x0003e2000d121848 */
[----:B------:R-:W-:Y:S01]  /*22980*/  IADD3 R46, R252, -0x13d, RZ ;  /* 0xfffffec3fc2e7810 */ /* 0x000fe20007ffe0ff */
[----:B-1----:R-:W-:Y:S02]  /*22990*/  IMAD.WIDE R204, R225, 0x4, R210 ;  /* 0x00000004e1cc7825 */ /* 0x002fe400078e02d2 */
[----:B------:R-:W2:Y:S01]  /*229a0*/  LDL.LU.64 R210, [R1+0xca0] ;  /* 0x000ca00001d27983 */ /* 0x000ea20000300a00 */
[----:B------:R-:W-:-:S03]  /*229b0*/  ISETP.GE.U32.AND P4, PT, R158, 0x7ffffe48, PT ;  /* 0x7ffffe489e00780c */ /* 0x000fc60003f86070 */
[----:B------:R-:W-:Y:S01]  /*229c0*/  STL.64 [R1+0x2a8], R204 ;  /* 0x0002a8cc01007387 */ /* 0x000fe20000100a00 */
[----:B------:R-:W-:Y:S02]  /*229d0*/  ISETP.GE.U32.AND P2, PT, R46, 0x7ffffe44, PT ;  /* 0x7ffffe442e00780c */ /* 0x000fe40003f46070 */
[C---:B------:R-:W-:Y:S01]  /*229e0*/  IADD3 R158, R189.reuse, 0x100000, RZ ;  /* 0x00100000bd9e7810 */ /* 0x040fe20007ffe0ff */
[----:B------:R-:W2:Y:S01]  /*229f0*/  LDL.LU.64 R142, [R1+0xc80] ;  /* 0x000c8000018e7983 */ /* 0x000ea20000300a00 */
[----:B------:R-:W-:-:S03]  /*22a00*/  IADD3 R46, R189, 0x100000, RZ ;  /* 0x00100000bd2e7810 */ /* 0x000fc60007ffe0ff */
[----:B------:R2:W-:Y:S01]  /*22a10*/  LDGSTS.E [R178+-0x7b800], [R204.64], !P0 ;  /* 0x84800000ccb27fae */ /* 0x0005e2000c121848 */
[----:B---3--:R-:W-:-:S04]  /*22a20*/  IMAD.WIDE R160, R225, 0x4, R160 ;  /* 0x00000004e1a07825 */ /* 0x008fc800078e02a0 */
[----:B----4-:R-:W-:Y:S01]  /*22a30*/  IMAD.WIDE R76, R225, 0x4, R76 ;  /* 0x00000004e14c7825 */ /* 0x010fe200078e024c */
[----:B------:R1:W-:Y:S04]  /*22a40*/  STL.64 [R1+0x288], R160 ;  /* 0x000288a001007387 */ /* 0x0003e80000100a00 */
[----:B------:R3:W-:Y:S04]  /*22a50*/  STL.64 [R1+0x268], R76 ;  /* 0x0002684c01007387 */ /* 0x0007e80000100a00 */
[----:B------:R1:W-:Y:S04]  /*22a60*/  LDGSTS.E [R158+-0x7b000], [R160.64], !P1 ;  /* 0x85000000a09e7fae */ /* 0x0003e8000c921848 */
[----:B------:R3:W-:Y:S04]  /*22a70*/  LDGSTS.E [R46+-0x7a800], [R76.64], !P6 ;  /* 0x858000004c2e7fae */ /* 0x0007e8000f121848 */
[----:B-1----:R-:W4:Y:S04]  /*22a80*/  LDL.LU.64 R160, [R1+0xc60] ;  /* 0x000c600001a07983 */ /* 0x002f280000300a00 */
[----:B---3--:R-:W3:Y:S01]  /*22a90*/  LDL.LU.64 R76, [R1+0xc40] ;  /* 0x000c4000014c7983 */ /* 0x008ee20000300a00 */
[----:B------:R-:W-:-:S02]  /*22aa0*/  IADD3 R159, R252, -0x141, RZ ;  /* 0xfffffebffc9f7810 */ /* 0x000fc40007ffe0ff */
[C---:B------:R-:W-:Y:S02]  /*22ab0*/  IADD3 R47, R252.reuse, -0x145, RZ ;  /* 0xfffffebbfc2f7810 */ /* 0x040fe40007ffe0ff */
[----:B------:R-:W-:Y:S02]  /*22ac0*/  ISETP.GE.U32.AND P0, PT, R159, 0x7ffffe40, PT ;  /* 0x7ffffe409f00780c */ /* 0x000fe40003f06070 */
[----:B------:R-:W-:Y:S02]  /*22ad0*/  IADD3 R159, R189, 0x100000, RZ ;  /* 0x00100000bd9f7810 */ /* 0x000fe40007ffe0ff */
[C---:B------:R-:W-:Y:S02]  /*22ae0*/  IADD3 R46, R252.reuse, -0x149, RZ ;  /* 0xfffffeb7fc2e7810 */ /* 0x040fe40007ffe0ff */
[----:B------:R-:W-:Y:S02]  /*22af0*/  IADD3 R158, R252, -0x14d, RZ ;  /* 0xfffffeb3fc9e7810 */ /* 0x000fe40007ffe0ff */
[----:B------:R-:W-:Y:S01]  /*22b00*/  ISETP.GE.U32.AND P1, PT, R47, 0x7ffffe3c, PT ;  /* 0x7ffffe3c2f00780c */ /* 0x000fe20003f26070 */
[----:B--2---:R-:W-:-:S04]  /*22b10*/  IMAD.WIDE R204, R225, 0x4, R236 ;  /* 0x00000004e1cc7825 */ /* 0x004fc800078e02ec */
[----:B------:R-:W-:Y:S01]  /*22b20*/  IMAD.WIDE R144, R225, 0x4, R144 ;  /* 0x00000004e1907825 */ /* 0x000fe200078e0290 */
[----:B------:R1:W-:Y:S01]  /*22b30*/  STL.64 [R1+0x248], R204 ;  /* 0x000248cc01007387 */ /* 0x0003e20000100a00 */
[----:B------:R-:W-:-:S03]  /*22b40*/  IADD3 R47, R189, 0x100000, RZ ;  /* 0x00100000bd2f7810 */ /* 0x000fc60007ffe0ff */
[----:B------:R2:W-:Y:S01]  /*22b50*/  STL.64 [R1+0x1e8], R144 ;  /* 0x0001e89001007387 */ /* 0x0005e20000100a00 */
[----:B------:R-:W-:-:S03]  /*22b60*/  ISETP.GE.U32.AND P6, PT, R46, 0x7ffffe38, PT ;  /* 0x7ffffe382e00780c */ /* 0x000fc60003fc6070 */
[----:B------:R1:W-:Y:S01]  /*22b70*/  LDGSTS.E [R159+-0x7a000], [R204.64], !P3 ;  /* 0x86000000cc9f7fae */ /* 0x0003e2000d921848 */
[----:B------:R-:W-:-:S03]  /*22b80*/  IMAD.WIDE R226, R225, 0x4, R226 ;  /* 0x00000004e1e27825 */ /* 0x000fc600078e02e2 */
[----:B------:R-:W3:Y:S01]  /*22b90*/  LDL.LU.64 R236, [R1+0xc20] ;  /* 0x000c200001ec7983 */ /* 0x000ee20000300a00 */
[----:B------:R-:W-:Y:S02]  /*22ba0*/  IADD3 R46, R252, -0x151, RZ ;  /* 0xfffffeaffc2e7810 */ /* 0x000fe40007ffe0ff */
[----:B------:R-:W-:Y:S01]  /*22bb0*/  ISETP.GE.U32.AND P3, PT, R158, 0x7ffffe34, PT ;  /* 0x7ffffe349e00780c */ /* 0x000fe20003f66070 */
[----:B------:R2:W-:Y:S04]  /*22bc0*/  LDGSTS.E [R47+-0x79800], [R144.64], !P5 ;  /* 0x86800000902f7fae */ /* 0x0005e8000e921848 */
[----:B-1----:R-:W3:Y:S04]  /*22bd0*/  LDL.LU.64 R204, [R1+0xc00] ;  /* 0x000c000001cc7983 */ /* 0x002ee80000300a00 */
[----:B------:R1:W-:Y:S01]  /*22be0*/  STL.64 [R1+0x1c8], R226 ;  /* 0x0001c8e201007387 */ /* 0x0003e20000100a00 */
[----:B------:R-:W-:-:S03]  /*22bf0*/  ISETP.GE.U32.AND P5, PT, R46, 0x7ffffe30, PT ;  /* 0x7ffffe302e00780c */ /* 0x000fc60003fa6070 */
[----:B------:R-:W3:Y:S01]  /*22c00*/  LDL.LU.64 R158, [R1+0xbe0] ;  /* 0x000be000019e7983 */ /* 0x000ee20000300a00 */
[----:B------:R-:W-:Y:S01]  /*22c10*/  IMAD.WIDE R210, R225, 0x4, R210 ;  /* 0x00000004e1d27825 */ /* 0x000fe200078e02d2 */
[----:B--2---:R-:W-:Y:S02]  /*22c20*/  IADD3 R145, R252, -0x155, RZ ;  /* 0xfffffeabfc917810 */ /* 0x004fe40007ffe0ff */
[C---:B------:R-:W-:Y:S01]  /*22c30*/  IADD3 R144, R189.reuse, 0x100000, RZ ;  /* 0x00100000bd907810 */ /* 0x040fe20007ffe0ff */
[----:B------:R1:W-:Y:S01]  /*22c40*/  LDGSTS.E [R178+-0x79000], [R226.64], !P4 ;  /* 0x87000000e2b27fae */ /* 0x0003e2000e121848 */
[----:B------:R-:W-:Y:S01]  /*22c50*/  IADD3 R46, R189, 0x100000, RZ ;  /* 0x00100000bd2e7810 */ /* 0x000fe20007ffe0ff */
[----:B------:R-:W-:Y:S02]  /*22c60*/  IMAD.WIDE R142, R225, 0x4, R142 ;  /* 0x00000004e18e7825 */ /* 0x000fe400078e028e */
[----:B------:R-:W-:Y:S01]  /*22c70*/  STL.64 [R1+0x1a8], R210 ;  /* 0x0001a8d201007387 */ /* 0x000fe20000100a00 */
[----:B------:R-:W-:-:S03]  /*22c80*/  ISETP.GE.U32.AND P4, PT, R145, 0x7ffffe2c, PT ;  /* 0x7ffffe2c9100780c */ /* 0x000fc60003f86070 */
[----:B------:R2:W-:Y:S01]  /*22c90*/  STL.64 [R1+0x188], R142 ;  /* 0x0001888e01007387 */ /* 0x0005e20000100a00 */
[----:B------:R-:W-:-:S03]  /*22ca0*/  IADD3 R47, R252, -0x159, RZ ;  /* 0xfffffea7fc2f7810 */ /* 0x000fc60007ffe0ff */
[----:B------:R2:W-:Y:S04]  /*22cb0*/  LDGSTS.E [R144+-0x78800], [R210.64], !P2 ;  /* 0x87800000d2907fae */ /* 0x0005e8000d121848 */
[----:B-1----:R-:W3:Y:S04]  /*22cc0*/  LDL.LU.64 R226, [R1+0xbc0] ;  /* 0x000bc00001e27983 */ /* 0x002ee80000300a00 */
[----:B------:R1:W-:Y:S04]  /*22cd0*/  LDGSTS.E [R46+-0x78000], [R142.64], !P0 ;  /* 0x880000008e2e7fae */ /* 0x0003e8000c121848 */
[----:B--2---:R-:W2:Y:S01]  /*22ce0*/  LDL.LU.64 R144, [R1+0xba0] ;  /* 0x000ba00001907983 */ /* 0x004ea20000300a00 */
[----:B------:R-:W-:-:S02]  /*22cf0*/  ISETP.GE.U32.AND P2, PT, R47, 0x7ffffe28, PT ;  /* 0x7ffffe282f00780c */ /* 0x000fc40003f46070 */
[C---:B------:R-:W-:Y:S02]  /*22d00*/  IADD3 R47, R189.reuse, 0x100000, RZ ;  /* 0x00100000bd2f7810 */ /* 0x040fe40007ffe0ff */
[----:B-1----:R-:W-:Y:S01]  /*22d10*/  IADD3 R143, R189, 0x100000, RZ ;  /* 0x00100000bd8f7810 */ /* 0x002fe20007ffe0ff */
[----:B----4-:R-:W-:-:S04]  /*22d20*/  IMAD.WIDE R160, R225, 0x4, R160 ;  /* 0x00000004e1a07825 */ /* 0x010fc800078e02a0 */
[----:B---3--:R-:W-:Y:S01]  /*22d30*/  IMAD.WIDE R76, R225, 0x4, R76 ;  /* 0x00000004e14c7825 */ /* 0x008fe200078e024c */
[----:B------:R1:W-:Y:S04]  /*22d40*/  STL.64 [R1+0x168], R160 ;  /* 0x000168a001007387 */ /* 0x0003e80000100a00 */
[----:B------:R1:W-:Y:S04]  /*22d50*/  LDGSTS.E [R143+-0x77800], [R160.64], !P1 ;  /* 0x88800000a08f7fae */ /* 0x0003e8000c921848 */
[----:B------:R3:W-:Y:S04]  /*22d60*/  STL.64 [R1+0xd8], R76 ;  /* 0x0000d84c01007387 */ /* 0x0007e80000100a00 */
[----:B------:R3:W-:Y:S04]  /*22d70*/  LDGSTS.E [R47+-0x77000], [R76.64], !P6 ;  /* 0x890000004c2f7fae */ /* 0x0007e8000f121848 */
[----:B-1----:R-:W4:Y:S04]  /*22d80*/  LDL.LU.64 R160, [R1+0xb80] ;  /* 0x000b800001a07983 */ /* 0x002f280000300a00 */
[----:B---3--:R-:W3:Y:S01]  /*22d90*/  LDL.LU.64 R76, [R1+0xb60] ;  /* 0x000b6000014c7983 */ /* 0x008ee20000300a00 */
[----:B------:R-:W-:-:S02]  /*22da0*/  IADD3 R46, R252, -0x15d, RZ ;  /* 0xfffffea3fc2e7810 */ /* 0x000fc40007ffe0ff */
[----:B------:R-:W-:Y:S02]  /*22db0*/  IADD3 R142, R252, -0x161, RZ ;  /* 0xfffffe9ffc8e7810 */ /* 0x000fe40007ffe0ff */
[----:B------:R-:W-:Y:S02]  /*22dc0*/  ISETP.GE.U32.AND P0, PT, R46, 0x7ffffe24, PT ;  /* 0x7ffffe242e00780c */ /* 0x000fe40003f06070 */
[----:B------:R-:W-:Y:S01]  /*22dd0*/  IADD3 R46, R252, -0x165, RZ ;  /* 0xfffffe9bfc2e7810 */ /* 0x000fe20007ffe0ff */
[----:B------:R-:W-:Y:S01]  /*22de0*/  IMAD.WIDE R236, R225, 0x4, R236 ;  /* 0x00000004e1ec7825 */ /* 0x000fe200078e02ec */
[----:B------:R-:W-:Y:S02]  /*22df0*/  IADD3 R210, R189, 0x100000, RZ ;  /* 0x00100000bdd27810 */ /* 0x000fe40007ffe0ff */
[----:B------:R-:W-:Y:S02]  /*22e00*/  ISETP.GE.U32.AND P6, PT, R46, 0x7ffffe1c, PT ;  /* 0x7ffffe1c2e00780c */ /* 0x000fe40003fc6070 */
[----:B------:R-:W-:Y:S01]  /*22e10*/  ISETP.GE.U32.AND P1, PT, R142, 0x7ffffe20, PT ;  /* 0x7ffffe208e00780c */ /* 0x000fe20003f26070 */
[----:B------:R-:W-:Y:S01]  /*22e20*/  IMAD.WIDE R204, R225, 0x4, R204 ;  /* 0x00000004e1cc7825 */ /* 0x000fe200078e02cc */
[----:B------:R1:W-:Y:S01]  /*22e30*/  STL.64 [R1+0x98], R236 ;  /* 0x000098ec01007387 */ /* 0x0003e20000100a00 */
[----:B------:R-:W-:-:S02]  /*22e40*/  IADD3 R46, R189, 0x100000, RZ ;  /* 0x00100000bd2e7810 */ /* 0x000fc40007ffe0ff */
[----:B------:R-:W-:Y:S01]  /*22e50*/  IADD3 R47, R252, -0x16d, RZ ;  /* 0xfffffe93fc2f7810 */ /* 0x000fe20007ffe0ff */
[----:B------:R-:W3:Y:S01]  /*22e60*/  LDL.LU.64 R142, [R1+0xb48] ;  /* 0x000b4800018e7983 */ /* 0x000ee20000300a00 */
[----:B------:R-:W-:-:S03]  /*22e70*/  IMAD.WIDE R158, R225, 0x4, R158 ;  /* 0x00000004e19e7825 */ /* 0x000fc600078e029e */
[----:B------:R1:W-:Y:S04]  /*22e80*/  STL.64 [R1+0x58], R204 ;  /* 0x000058cc01007387 */ /* 0x0003e80000100a00 */
[----:B------:R1:W-:Y:S04]  /*22e90*/  LDGSTS.E [R210+-0x76800], [R236.64], !P3 ;  /* 0x89800000ecd27fae */ /* 0x0003e8000d921848 */
[----:B------:R2:W-:Y:S04]  /*22ea0*/  STL.64 [R1+0x3f0], R158 ;  /* 0x0003f09e01007387 */ /* 0x0005e80000100a00 */
[----:B------:R2:W-:Y:S01]  /*22eb0*/  LDGSTS.E [R178+-0x76000], [R204.64], !P5 ;  /* 0x8a000000ccb27fae */ /* 0x0005e2000e921848 */
[----:B------:R-:W-:-:S03]  /*22ec0*/  ISETP.GE.U32.AND P5, PT, R47, 0x7ffffe14, PT ;  /* 0x7ffffe142f00780c */ /* 0x000fc60003fa6070 */
[----:B-1----:R-:W3:Y:S01]  /*22ed0*/  LDL.LU.64 R236, [R1+0xb30] ;  /* 0x000b300001ec7983 */ /* 0x002ee20000300a00 */
[----:B------:R-:W-:-:S03]  /*22ee0*/  IADD3 R47, R189, 0x100000, RZ ;  /* 0x00100000bd2f7810 */ /* 0x000fc60007ffe0ff */
[----:B------:R1:W-:Y:S01]  /*22ef0*/  LDGSTS.E [R46+-0x75800], [R158.64], !P4 ;  /* 0x8a8000009e2e7fae */ /* 0x0003e2000e121848 */
[----:B--2---:R-:W-:-:S03]  /*22f00*/  IMAD.WIDE R204, R225, 0x4, R226 ;  /* 0x00000004e1cc7825 */ /* 0x004fc600078e02e2 */
[----:B------:R-:W2:Y:S01]  /*22f10*/  LDL.LU.64 R226, [R1+0xb18] ;  /* 0x000b180001e27983 */ /* 0x000ea20000300a00 */
[----:B------:R-:W-:Y:S01]  /*22f20*/  IMAD.WIDE R144, R225, 0x4, R144 ;  /* 0x00000004e1907825 */ /* 0x000fe200078e0290 */
[----:B-1----:R-:W-:Y:S02]  /*22f30*/  IADD3 R159, R189, 0x100000, RZ ;  /* 0x00100000bd9f7810 */ /* 0x002fe40007ffe0ff */
[----:B------:R-:W-:Y:S04]  /*22f40*/  STL.64 [R1+0x420], R204 ;  /* 0x000420cc01007387 */ /* 0x000fe80000100a00 */
[----:B------:R3:W-:Y:S04]  /*22f50*/  LDGSTS.E [R159+-0x75000], [R204.64], !P2 ;  /* 0x8b000000cc9f7fae */ /* 0x0007e8000d121848 */
[----:B------:R1:W-:Y:S04]  /*22f60*/  STL.64 [R1+0x440], R144 ;  /* 0x0004409001007387 */ /* 0x0003e80000100a00 */
[----:B------:R1:W-:Y:S04]  /*22f70*/  LDGSTS.E [R47+-0x74800], [R144.64], !P0 ;  /* 0x8b800000902f7fae */ /* 0x0003e8000c121848 */
[----:B-1----:R-:W2:Y:S01]  /*22f80*/  LDL.LU.64 R144, [R1+0xd0] ;  /* 0x0000d00001907983 */ /* 0x002ea20000300a00 */
[----:B----4-:R-:W-:-:S03]  /*22f90*/  IMAD.WIDE R210, R225, 0x4, R160 ;  /* 0x00000004e1d27825 */ /* 0x010fc600078e02a0 */
[----:B------:R-:W4:Y:S04]  /*22fa0*/  LDL.LU.64 R160, [R1+0x90] ;  /* 0x0000900001a07983 */ /* 0x000f280000300a00 */
[----:B------:R-:W-:Y:S01]  /*22fb0*/  STL.64 [R1+0x460], R210 ;  /* 0x000460d201007387 */ /* 0x000fe20000100a00 */
[----:B---3--:R-:W-:-:S03]  /*22fc0*/  IMAD.WIDE R204, R225, 0x4, R76 ;  /* 0x00000004e1cc7825 */ /* 0x008fc600078e024c */
[----:B------:R-:W3:Y:S01]  /*22fd0*/  LDL.LU.64 R76, [R1+0x50] ;  /* 0x00005000014c7983 */ /* 0x000ee20000300a00 */
[C---:B------:R-:W-:Y:S02]  /*22fe0*/  IADD3 R188, R252.reuse, -0x169, RZ ;  /* 0xfffffe97fcbc7810 */ /* 0x040fe40007ffe0ff */
[C---:B------:R-:W-:Y:S01]  /*22ff0*/  IADD3 R46, R252.reuse, -0x171, RZ ;  /* 0xfffffe8ffc2e7810 */ /* 0x040fe20007ffe0ff */
[----:B------:R1:W-:Y:S01]  /*23000*/  LDGSTS.E [R178+-0x74000], [R210.64], !P1 ;  /* 0x8c000000d2b27fae */ /* 0x0003e2000c921848 */
[----:B------:R-:W-:Y:S02]  /*23010*/  IADD3 R158, R252, -0x175, RZ ;  /* 0xfffffe8bfc9e7810 */ /* 0x000fe40007ffe0ff */
[----:B------:R-:W-:Y:S02]  /*23020*/  ISETP.GE.U32.AND P3, PT, R188, 0x7ffffe18, PT ;  /* 0x7ffffe18bc00780c */ /* 0x000fe40003f66070 */
[----:B------:R-:W-:Y:S02]  /*23030*/  ISETP.GE.U32.AND P4, PT, R46, 0x7ffffe10, PT ;  /* 0x7ffffe102e00780c */ /* 0x000fe40003f86070 */
[----:B------:R-:W-:-:S02]  /*23040*/  ISETP.GE.U32.AND P2, PT, R158, 0x7ffffe0c, PT ;  /* 0x7ffffe0c9e00780c */ /* 0x000fc40003f46070 */
[----:B------:R-:W-:Y:S02]  /*23050*/  IADD3 R46, R252, -0x179, RZ ;  /* 0xfffffe87fc2e7810 */ /* 0x000fe40007ffe0ff */
[C---:B------:R-:W-:Y:S01]  /*23060*/  IADD3 R158, R189.reuse, 0x100000, RZ ;  /* 0x00100000bd9e7810 */ /* 0x040fe20007ffe0ff */
[----:B------:R1:W-:Y:S01]  /*23070*/  STL.64 [R1+0x480], R204 ;  /* 0x000480cc01007387 */ /* 0x0003e20000100a00 */
[----:B------:R-:W-:Y:S02]  /*23080*/  ISETP.GE.U32.AND P0, PT, R46, 0x7ffffe08, PT ;  /* 0x7ffffe082e00780c */ /* 0x000fe40003f06070 */
[----:B------:R-:W-:Y:S01]  /*23090*/  IADD3 R46, R189, 0x100000, RZ ;  /* 0x00100000bd2e7810 */ /* 0x000fe20007ffe0ff */
[----:B------:R1:W-:Y:S01]  /*230a0*/  LDGSTS.E [R158+-0x73800], [R204.64], !P6 ;  /* 0x8c800000cc9e7fae */ /* 0x0003e2000f121848 */
[----:B------:R-:W-:Y:S01]  /*230b0*/  IMAD.WIDE R142, R225, 0x4, R142 ;  /* 0x00000004e18e7825 */ /* 0x000fe200078e028e */
[C---:B------:R-:W-:Y:S02]  /*230c0*/  IADD3 R159, R252.reuse, -0x17d, RZ ;  /* 0xfffffe83fc9f7810 */ /* 0x040fe40007ffe0ff */
[----:B------:R-:W-:-:S02]  /*230d0*/  IADD3 R47, R252, -0x102, RZ ;  /* 0xfffffefefc2f7810 */ /* 0x000fc40007ffe0ff */
[----:B------:R2:W-:Y:S01]  /*230e0*/  STL.64 [R1+0x498], R142 ;  /* 0x0004988e01007387 */ /* 0x0005e20000100a00 */
[----:B------:R-:W-:Y:S02]  /*230f0*/  ISETP.GE.U32.AND P1, PT, R159, 0x7ffffe04, PT ;  /* 0x7ffffe049f00780c */ /* 0x000fe40003f26070 */
[----:B------:R-:W-:Y:S01]  /*23100*/  IADD3 R159, R189, 0x100000, RZ ;  /* 0x00100000bd9f7810 */ /* 0x000fe20007ffe0ff */
[----:B------:R2:W-:Y:S01]  /*23110*/  LDGSTS.E [R46+-0x73000], [R142.64], !P3 ;  /* 0x8d0000008e2e7fae */ /* 0x0005e2000d921848 */
[----:B------:R-:W-:Y:S01]  /*23120*/  ISETP.GE.U32.AND P6, PT, R47, 0x7ffffe7f, PT ;  /* 0x7ffffe7f2f00780c */ /* 0x000fe20003fc6070 */
[C---:B-1----:R-:W-:Y:S02]  /*23130*/  IMAD.WIDE R204, R225.reuse, 0x4, R236 ;  /* 0x00000004e1cc7825 */ /* 0x042fe400078e02ec */
[----:B------:R-:W3:Y:S04]  /*23140*/  LDL.LU.64 R236, [R1+0xe78] ;  /* 0x000e780001ec7983 */ /* 0x000ee80000300a00 */
[----:B------:R4:W-:Y:S01]  /*23150*/  STL.64 [R1+0x4b0], R204 ;  /* 0x0004b0cc01007387 */ /* 0x0009e20000100a00 */
[----:B--2---:R-:W-:Y:S01]  /*23160*/  IMAD.WIDE R142, R225, 0x4, R226 ;  /* 0x00000004e18e7825 */ /* 0x004fe200078e02e2 */
[----:B------:R-:W-:-:S02]  /*23170*/  IADD3 R47, R189, 0x100000, RZ ;  /* 0x00100000bd2f7810 */ /* 0x000fc40007ffe0ff */
[----:B------:R-:W2:Y:S04]  /*23180*/  LDL.LU.64 R226, [R1+0xe58] ;  /* 0x000e580001e27983 */ /* 0x000ea80000300a00 */
[----:B------:R4:W-:Y:S04]  /*23190*/  LDGSTS.E [R159+-0x72800], [R204.64], !P5 ;  /* 0x8d800000cc9f7fae */ /* 0x0009e8000e921848 */
[----:B------:R3:W-:Y:S04]  /*231a0*/  STL.64 [R1+0x4c8], R142 ;  /* 0x0004c88e01007387 */ /* 0x0007e80000100a00 */
[----:B------:R3:W-:Y:S01]  /*231b0*/  LDGSTS.E [R47+-0x72000], [R142.64], !P4 ;  /* 0x8e0000008e2f7fae */ /* 0x0007e2000e121848 */
[----:B------:R-:W-:-:S03]  /*231c0*/  IMAD.WIDE R210, R225, 0x4, R144 ;  /* 0x00000004e1d27825 */ /* 0x000fc600078e0290 */
[----:B------:R-:W2:Y:S04]  /*231d0*/  LDL.LU.64 R144, [R1+0xe38] ;  /* 0x000e380001907983 */ /* 0x000ea80000300a00 */
[----:B------:R-:W-:Y:S01]  /*231e0*/  STL.64 [R1+0x4e0], R210 ;  /* 0x0004e0d201007387 */ /* 0x000fe20000100a00 */
[C---:B----4-:R-:W-:Y:S01]  /*231f0*/  IMAD.WIDE R204, R225.reuse, 0x4, R160 ;  /* 0x00000004e1cc7825 */ /* 0x050fe200078e02a0 */
[----:B------:R-:W-:Y:S02]  /*23200*/  IADD3 R46, R252, -0x106, RZ ;  /* 0xfffffefafc2e7810 */ /* 0x000fe40007ffe0ff */
[----:B------:R-:W4:Y:S04]  /*23210*/  LDL.LU.64 R160, [R1+0xe18] ;  /* 0x000e180001a07983 */ /* 0x000f280000300a00 */
[----:B------:R1:W-:Y:S01]  /*23220*/  STL.64 [R1+0x4f8], R204 ;  /* 0x0004f8cc01007387 */ /* 0x0003e20000100a00 */
[----:B---3--:R-:W-:-:S03]  /*23230*/  IMAD.WIDE R142, R225, 0x4, R76 ;  /* 0x00000004e18e7825 */ /* 0x008fc600078e024c */
[----:B------:R-:W3:Y:S01]  /*23240*/  LDL.LU.64 R76, [R1+0xdf8] ;  /* 0x000df800014c7983 */ /* 0x000ee20000300a00 */
[----:B------:R-:W-:Y:S02]  /*23250*/  IADD3 R158, R252, -0x10a, RZ ;  /* 0xfffffef6fc9e7810 */ /* 0x000fe40007ffe0ff */
[----:B------:R-:W-:Y:S01]  /*23260*/  ISETP.GE.U32.AND P3, PT, R46, 0x7ffffe7b, PT ;  /* 0x7ffffe7b2e00780c */ /* 0x000fe20003f66070 */
[----:B------:R1:W-:Y:S01]  /*23270*/  LDGSTS.E [R178+-0x71800], [R210.64], !P2 ;  /* 0x8e800000d2b27fae */ /* 0x0003e2000d121848 */
[----:B------:R-:W-:Y:S02]  /*23280*/  IADD3 R46, R252, -0x10e, RZ ;  /* 0xfffffef2fc2e7810 */ /* 0x000fe40007ffe0ff */
[----:B------:R-:W-:Y:S02]  /*23290*/  ISETP.GE.U32.AND P5, PT, R158, 0x7ffffe77, PT ;  /* 0x7ffffe779e00780c */ /* 0x000fe40003fa6070 */
[----:B------:R-:W-:Y:S02]  /*232a0*/  ISETP.GE.U32.AND P4, PT, R46, 0x7ffffe73, PT ;  /* 0x7ffffe732e00780c */ /* 0x000fe40003f86070 */
[----:B------:R-:W-:-:S02]  /*232b0*/  IADD3 R158, R189, 0x100000, RZ ;  /* 0x00100000bd9e7810 */ /* 0x000fc40007ffe0ff */
[C---:B------:R-:W-:Y:S01]  /*232c0*/  IADD3 R46, R189.reuse, 0x100000, RZ ;  /* 0x00100000bd2e7810 */ /* 0x040fe20007ffe0ff */
[----:B------:R2:W-:Y:S01]  /*232d0*/  STL.64 [R1+0x510], R142 ;  /* 0x0005108e01007387 */ /* 0x0005e20000100a00 */
[C---:B------:R-:W-:Y:S02]  /*232e0*/  IADD3 R159, R252.reuse, -0x112, RZ ;  /* 0xfffffeeefc9f7810 */ /* 0x040fe40007ffe0ff */
[----:B-1----:R-:W-:Y:S01]  /*232f0*/  LOP3.LUT R178, R189, 0x20, RZ, 0x3c, !PT ;  /* 0x00000020bdb27812 */ /* 0x002fe200078e3cff */
[----:B------:R1:W-:Y:S01]  /*23300*/  LDGSTS.E [R158+-0x71000], [R204.64], !P0 ;  /* 0x8f000000cc9e7fae */ /* 0x0003e2000c121848 */
[----:B------:R-:W-:-:S03]  /*23310*/  IADD3 R47, R252, -0x116, RZ ;  /* 0xfffffeeafc2f7810 */ /* 0x000fc60007ffe0ff */
[----:B------:R2:W-:Y:S04]  /*23320*/  LDGSTS.E [R46+-0x70800], [R142.64], !P1 ;  /* 0x8f8000008e2e7fae */ /* 0x0005e8000c921848 */
[----:B------:R-:W4:Y:S01]  /*23330*/  LDL.LU.64 R188, [R1+0xdd8] ;  /* 0x000dd80001bc7983 */ /* 0x000f220000300a00 */
[----:B------:R-:W-:Y:S02]  /*23340*/  ISETP.GE.U32.AND P2, PT, R159, 0x7ffffe6f, PT ;  /* 0x7ffffe6f9f00780c */ /* 0x000fe40003f46070 */
[----:B------:R-:W-:Y:S02]  /*23350*/  ISETP.GE.U32.AND P0, PT, R47, 0x7ffffe6b, PT ;  /* 0x7ffffe6b2f00780c */ /* 0x000fe40003f06070 */
[C---:B------:R-:W-:Y:S02]  /*23360*/  IADD3 R159, R178.reuse, 0x100000, RZ ;  /* 0x00100000b29f7810 */ /* 0x040fe40007ffe0ff */
[----:B------:R-:W-:Y:S01]  /*23370*/  IADD3 R47, R178, 0x100000, RZ ;  /* 0x00100000b22f7810 */ /* 0x000fe20007ffe0ff */
[----:B-1----:R-:W-:-:S02]  /*23380*/  IMAD.WIDE R204, R225, 0x4, R236 ;  /* 0x00000004e1cc7825 */ /* 0x002fc400078e02ec */
[----:B------:R-:W4:Y:S04]  /*23390*/  LDL.LU.64 R236, [R1+0xdb8] ;  /* 0x000db80001ec7983 */ /* 0x000f280000300a00 */
[----:B------:R-:W-:Y:S01]  /*233a0*/  STL.64 [R1+0x3d0], R204 ;  /* 0x0003d0cc01007387 */ /* 0x000fe20000100a00 */
[----:B--2---:R-:W-:-:S03]  /*233b0*/  IMAD.WIDE R142, R225, 0x4, R226 ;  /* 0x00000004e18e7825 */ /* 0x004fc600078e02e2 */
[----:B------:R1:W-:Y:S04]  /*233c0*/  LDGSTS.E [R159+-0x7fe00], [R204.64], !P6 ;  /* 0x80200000cc9f7fae */ /* 0x0003e8000f121848 */
[----:B------:R3:W-:Y:S04]  /*233d0*/  STL.64 [R1+0x3b0], R142 ;  /* 0x0003b08e01007387 */ /* 0x0007e80000100a00 */
[----:B------:R-:W2:Y:S04]  /*233e0*/  LDL.LU.64 R226, [R1+0xd98] ;  /* 0x000d980001e27983 */ /* 0x000ea80000300a00 */
[----:B------:R3:W-:Y:S01]  /*233f0*/  LDGSTS.E [R47+-0x7f600], [R142.64], !P3 ;  /* 0x80a000008e2f7fae */ /* 0x0007e2000d921848 */
[----:B------:R-:W-:-:S03]  /*23400*/  IMAD.WIDE R210, R225, 0x4, R144 ;  /* 0x00000004e1d27825 */ /* 0x000fc600078e0290 */
[----:B------:R-:W2:Y:S04]  /*23410*/  LDL.LU.64 R144, [R1+0xd78] ;  /* 0x000d780001907983 */ /* 0x000ea80000300a00 */
[----:B------:R-:W-:Y:S01]  /*23420*/  STL.64 [R1+0x388], R210 ;  /* 0x000388d201007387 */ /* 0x000fe20000100a00 */
[----:B---3--:R-:W-:-:S03]  /*23430*/  IMAD.WIDE R142, R225, 0x4, R76 ;  /* 0x00000004e18e7825 */ /* 0x008fc600078e024c */
[----:B------:R-:W3:Y:S01]  /*23440*/  LDL.LU.64 R76, [R1+0xd58] ;  /* 0x000d5800014c7983 */ /* 0x000ee20000300a00 */
[C---:B------:R-:W-:Y:S02]  /*23450*/  IADD3 R46, R252.reuse, -0x11a, RZ ;  /* 0xfffffee6fc2e7810 */ /* 0x040fe40007ffe0ff */
[----:B------:R-:W-:Y:S02]  /*23460*/  IADD3 R158, R252, -0x11e, RZ ;  /* 0xfffffee2fc9e7810 */ /* 0x000fe40007ffe0ff */
[----:B------:R-:W-:Y:S02]  /*23470*/  ISETP.GE.U32.AND P1, PT, R46, 0x7ffffe67, PT ;  /* 0x7ffffe672e00780c */ /* 0x000fe40003f26070 */
[----:B------:R-:W-:Y:S01]  /*23480*/  IADD3 R46, R252, -0x122, RZ ;  /* 0xfffffedefc2e7810 */ /* 0x000fe20007ffe0ff */
[----:B----4-:R-:W-:Y:S01]  /*23490*/  IMAD.WIDE R160, R225, 0x4, R160 ;  /* 0x00000004e1a07825 */ /* 0x010fe200078e02a0 */
[----:B------:R-:W-:Y:S02]  /*234a0*/  ISETP.GE.U32.AND P6, PT, R158, 0x7ffffe63, PT ;  /* 0x7ffffe639e00780c */ /* 0x000fe40003fc6070 */
[----:B-1----:R-:W-:-:S02]  /*234b0*/  IADD3 R204, R178, 0x100000, RZ ;  /* 0x00100000b2cc7810 */ /* 0x002fc40007ffe0ff */
[----:B------:R-:W-:Y:S02]  /*234c0*/  ISETP.GE.U32.AND P3, PT, R46, 0x7ffffe5f, PT ;  /* 0x7ffffe5f2e00780c */ /* 0x000fe40003f66070 */
[C---:B------:R-:W-:Y:S01]  /*234d0*/  IADD3 R158, R178.reuse, 0x100000, RZ ;  /* 0x00100000b29e7810 */ /* 0x040fe20007ffe0ff */
[----:B------:R1:W-:Y:S01]  /*234e0*/  STL.64 [R1+0x368], R160 ;  /* 0x000368a001007387 */ /* 0x0003e20000100a00 */
[----:B------:R-:W-:-:S03]  /*234f0*/  IADD3 R46, R178, 0x100000, RZ ;  /* 0x00100000b22e7810 */ /* 0x000fc60007ffe0ff */
[----:B------:R4:W-:Y:S01]  /*23500*/  LDGSTS.E [R204+-0x7ee00], [R210.64], !P5 ;  /* 0x81200000d2cc7fae */ /* 0x0009e2000e921848 */
[----:B------:R-:W-:-:S03]  /*23510*/  IADD3 R159, R252, -0x126, RZ ;  /* 0xfffffedafc9f7810 */ /* 0x000fc60007ffe0ff */
[----:B------:R1:W-:Y:S04]  /*23520*/  STL.64 [R1+0x348], R142 ;  /* 0x0003488e01007387 */ /* 0x0003e80000100a00 */
[----:B------:R1:W-:Y:S01]  /*23530*/  LDGSTS.E [R158+-0x7e600], [R160.64], !P4 ;  /* 0x81a00000a09e7fae */ /* 0x0003e2000e121848 */
[----:B------:R-:W-:-:S03]  /*23540*/  IADD3 R47, R252, -0x12a, RZ ;  /* 0xfffffed6fc2f7810 */ /* 0x000fc60007ffe0ff */
[----:B------:R4:W-:Y:S02]  /*23550*/  LDGSTS.E [R46+-0x7de00], [R142.64], !P2 ;  /* 0x822000008e2e7fae */ /* 0x0009e4000d121848 */
[----:B----4-:R-:W-:Y:S01]  /*23560*/  IMAD.WIDE R204, R225, 0x4, R188 ;  /* 0x00000004e1cc7825 */ /* 0x010fe200078e02bc */
[----:B------:R-:W-:Y:S01]  /*23570*/  ISETP.GE.U32.AND P5, PT, R159, 0x7ffffe5b, PT ;  /* 0x7ffffe5b9f00780c */ /* 0x000fe20003fa6070 */
[----:B-1----:R-:W4:Y:S04]  /*23580*/  LDL.LU.64 R160, [R1+0xd38] ;  /* 0x000d380001a07983 */ /* 0x002f280000300a00 */
[----:B------:R-:W4:Y:S01]  /*23590*/  LDL.LU.64 R188, [R1+0xd18] ;  /* 0x000d180001bc7983 */ /* 0x000f220000300a00 */
[----:B------:R-:W-:Y:S01]  /*235a0*/  IMAD.WIDE R142, R225, 0x4, R236 ;  /* 0x00000004e18e7825 */ /* 0x000fe200078e02ec */
[----:B------:R-:W-:-:S02]  /*235b0*/  IADD3 R159, R178, 0x100000, RZ ;  /* 0x00100000b29f7810 */ /* 0x000fc40007ffe0ff */
[----:B------:R1:W-:Y:S01]  /*235c0*/  STL.64 [R1+0x328], R204 ;  /* 0x000328cc01007387 */ /* 0x0003e20000100a00 */
[----:B------:R-:W-:Y:S02]  /*235d0*/  ISETP.GE.U32.AND P4, PT, R47, 0x7ffffe57, PT ;  /* 0x7ffffe572f00780c */ /* 0x000fe40003f86070 */
[----:B------:R-:W-:Y:S01]  /*235e0*/  IADD3 R158, R252, -0x132, RZ ;  /* 0xfffffecefc9e7810 */ /* 0x000fe20007ffe0ff */
[----:B------:R1:W-:Y:S01]  /*235f0*/  STL.64 [R1+0x300], R142 ;  /* 0x0003008e01007387 */ /* 0x0003e20000100a00 */
[----:B------:R-:W-:-:S03]  /*23600*/  IADD3 R47, R178, 0x100000, RZ ;  /* 0x00100000b22f7810 */ /* 0x000fc60007ffe0ff */
[----:B------:R-:W4:Y:S01]  /*23610*/  LDL.LU.64 R236, [R1+0xcf8] ;  /* 0x000cf80001ec7983 */ /* 0x000f220000300a00 */
[----:B--2---:R-:W-:-:S03]  /*23620*/  IMAD.WIDE R226, R225, 0x4, R226 ;  /* 0x00000004e1e27825 */ /* 0x004fc600078e02e2 */
[----:B------:R1:W-:Y:S01]  /*23630*/  LDGSTS.E [R159+-0x7d600], [R204.64], !P0 ;  /* 0x82a00000cc9f7fae */ /* 0x0003e2000c121848 */
[----:B------:R-:W-:Y:S02]  /*23640*/  ISETP.GE.U32.AND P0, PT, R158, 0x7ffffe4f, PT ;  /* 0x7ffffe4f9e00780c */ /* 0x000fe40003f06070 */
[C---:B------:R-:W-:Y:S01]  /*23650*/  IADD3 R210, R178.reuse, 0x100000, RZ ;  /* 0x00100000b2d27810 */ /* 0x040fe20007ffe0ff */
[----:B------:R2:W-:Y:S04]  /*23660*/  LDGSTS.E [R47+-0x7ce00], [R142.64], !P1 ;  /* 0x832000008e2f7fae */ /* 0x0005e8000c921848 */
[----:B------:R2:W-:Y:S04]  /*23670*/  LDGSTS.E [R210+-0x7c600], [R226.64], !P6 ;  /* 0x83a00000e2d27fae */ /* 0x0005e8000f121848 */
[----:B-1----:R-:W4:Y:S04]  /*23680*/  LDL.LU.64 R204, [R1+0xcd8] ;  /* 0x000cd80001cc7983 */ /* 0x002f280000300a00 */
[----:B------:R1:W-:Y:S01]  /*23690*/  STL.64 [R1+0x2e0], R226 ;  /* 0x0002e0e201007387 */ /* 0x0003e20000100a00 */
[----:B--2---:R-:W-:-:S03]  /*236a0*/  IADD3 R142, R178, 0x100000, RZ ;  /* 0x00100000b28e7810 */ /* 0x004fc60007ffe0ff */
[----:B------:R-:W4:Y:S01]  /*236b0*/  LDL.LU.64 R158, [R1+0xcb8] ;  /* 0x000cb800019e7983 */ /* 0x000f220000300a00 */
[----:B------:R-:W-:-:S05]  /*236c0*/  IMAD.WIDE R144, R225, 0x4, R144 ;  /* 0x00000004e1907825 */ /* 0x000fca00078e0290 */
[----:B------:R1:W-:Y:S04]  /*236d0*/  STL.64 [R1+0x2c0], R144 ;  /* 0x0002c09001007387 */ /* 0x0003e80000100a00 */
[----:B------:R1:W-:Y:S01]  /*236e0*/  LDGSTS.E [R142+-0x7be00], [R144.64], !P3 ;  /* 0x84200000908e7fae */ /* 0x0003e2000d921848 */
[----:B---3--:R-:W-:-:S05]  /*236f0*/  IMAD.WIDE R76, R225, 0x4, R76 ;  /* 0x00000004e14c7825 */ /* 0x008fca00078e024c */
[----:B------:R3:W-:Y:S04]  /*23700*/  STL.64 [R1+0x2a0], R76 ;  /* 0x0002a04c01007387 */ /* 0x0007e80000100a00 */
[----:B-1----:R-:W2:Y:S04]  /*23710*/  LDL.LU.64 R226, [R1+0xc98] ;  /* 0x000c980001e27983 */ /* 0x002ea80000300a00 */
[----:B------:R-:W2:Y:S01]  /*23720*/  LDL.LU.64 R144, [R1+0xc78] ;  /* 0x000c780001907983 */ /* 0x000ea20000300a00 */
[----:B------:R-:W-:-:S04]  /*23730*/  IADD3 R46, R252, -0x12e, RZ ;  /* 0xfffffed2fc2e7810 */ /* 0x000fc80007ffe0ff */
[----:B------:R-:W-:Y:S02]  /*23740*/  ISETP.GE.U32.AND P2, PT, R46, 0x7ffffe53, PT ;  /* 0x7ffffe532e00780c */ /* 0x000fe40003f46070 */
[----:B------:R-:W-:-:S04]  /*23750*/  IADD3 R46, R252, -0x136, RZ ;  /* 0xfffffecafc2e7810 */ /* 0x000fc80007ffe0ff */
[----:B------:R-:W-:Y:S02]  /*23760*/  ISETP.GE.U32.AND P1, PT, R46, 0x7ffffe4b, PT ;  /* 0x7ffffe4b2e00780c */ /* 0x000fe40003f26070 */
[----:B------:R-:W-:Y:S02]  /*23770*/  IADD3 R46, R178, 0x100000, RZ ;  /* 0x00100000b22e7810 */ /* 0x000fe40007ffe0ff */
[C---:B------:R-:W-:Y:S02]  /*23780*/  IADD3 R143, R252.reuse, -0x13a, RZ ;  /* 0xfffffec6fc8f7810 */ /* 0x040fe40007ffe0ff */
[----:B------:R-:W-:Y:S01]  /*23790*/  IADD3 R47, R252, -0x13e, RZ ;  /* 0xfffffec2fc2f7810 */ /* 0x000fe20007ffe0ff */
[----:B------:R3:W-:Y:S01]  /*237a0*/  LDGSTS.E [R46+-0x7b600], [R76.64], !P5 ;  /* 0x84a000004c2e7fae */ /* 0x0007e2000e921848 */
[----:B------:R-:W-:Y:S02]  /*237b0*/  ISETP.GE.U32.AND P6, PT, R143, 0x7ffffe47, PT ;  /* 0x7ffffe478f00780c */ /* 0x000fe40003fc6070 */
[----:B------:R-:W-:-:S02]  /*237c0*/  ISETP.GE.U32.AND P3, PT, R47, 0x7ffffe43, PT ;  /* 0x7ffffe432f00780c */ /* 0x000fc40003f66070 */
[----:B------:R-:W-:Y:S01]  /*237d0*/  IADD3 R143, R178, 0x100000, RZ ;  /* 0x00100000b28f7810 */ /* 0x000fe20007ffe0ff */
[----:B----4-:R-:W-:-:S04]  /*237e0*/  IMAD.WIDE R160, R225, 0x4, R160 ;  /* 0x00000004e1a07825 */ /* 0x010fc800078e02a0 */
[C---:B---3--:R-:W-:Y:S01]  /*237f0*/  IMAD.WIDE R76, R225.reuse, 0x4, R188 ;  /* 0x00000004e14c7825 */ /* 0x048fe200078e02bc */
[----:B------:R-:W-:Y:S01]  /*23800*/  IADD3 R46, R252, -0x142, RZ ;  /* 0xfffffebefc2e7810 */ /* 0x000fe20007ffe0ff */
[----:B------:R1:W-:Y:S01]  /*23810*/  STL.64 [R1+0x280], R160 ;  /* 0x000280a001007387 */ /* 0x0003e20000100a00 */
[----:B------:R-:W-:Y:S02]  /*23820*/  IADD3 R47, R178, 0x100000, RZ ;  /* 0x00100000b22f7810 */ /* 0x000fe40007ffe0ff */
[----:B------:R-:W-:Y:S01]  /*23830*/  IADD3 R142, R252, -0x146, RZ ;  /* 0xfffffebafc8e7810 */ /* 0x000fe20007ffe0ff */
[----:B------:R3:W-:Y:S01]  /*23840*/  STL.64 [R1+0x260], R76 ;  /* 0x0002604c01007387 */ /* 0x0007e20000100a00 */
[----:B------:R-:W-:Y:S02]  /*23850*/  ISETP.GE.U32.AND P5, PT, R46, 0x7ffffe3f, PT ;  /* 0x7ffffe3f2e00780c */ /* 0x000fe40003fa6070 */
[----:B------:R-:W-:Y:S01]  /*23860*/  IADD3 R46, R252, -0x14a, RZ ;  /* 0xfffffeb6fc2e7810 */ /* 0x000fe20007ffe0ff */
[----:B------:R-:W4:Y:S01]  /*23870*/  LDL.LU.64 R188, [R1+0xc58] ;  /* 0x000c580001bc7983 */ /* 0x000f220000300a00 */
[----:B------:R-:W-:-:S03]  /*23880*/  IMAD.WIDE R236, R225, 0x4, R236 ;  /* 0x00000004e1ec7825 */ /* 0x000fc600078e02ec */
[----:B------:R1:W-:Y:S01]  /*23890*/  LDGSTS.E [R143+-0x7ae00], [R160.64], !P4 ;  /* 0x85200000a08f7fae */ /* 0x0003e2000e121848 */
[----:B------:R-:W-:-:S03]  /*238a0*/  ISETP.GE.U32.AND P4, PT, R142, 0x7ffffe3b, PT ;  /* 0x7ffffe3b8e00780c */ /* 0x000fc60003f86070 */
[----:B------:R3:W-:Y:S01]  /*238b0*/  LDGSTS.E [R47+-0x7a600], [R76.64], !P2 ;  /* 0x85a000004c2f7fae */ /* 0x0007e2000d121848 */
[----:B------:R-:W-:Y:S02]  /*238c0*/  ISETP.GE.U32.AND P2, PT, R46, 0x7ffffe37, PT ;  /* 0x7ffffe372e00780c */ /* 0x000fe40003f46070 */
[C---:B------:R-:W-:Y:S01]  /*238d0*/  IADD3 R46, R178.reuse, 0x100000, RZ ;  /* 0x00100000b22e7810 */ /* 0x040fe20007ffe0ff */
[----:B------:R3:W-:Y:S01]  /*238e0*/  LDGSTS.E [R210+-0x79e00], [R236.64], !P0 ;  /* 0x86200000ecd27fae */ /* 0x0007e2000c121848 */
[----:B-1----:R-:W-:Y:S01]  /*238f0*/  IADD3 R160, R178, 0x100000, RZ ;  /* 0x00100000b2a07810 */ /* 0x002fe20007ffe0ff */
[----:B------:R-:W-:Y:S02]  /*23900*/  IMAD.WIDE R204, R225, 0x4, R204 ;  /* 0x00000004e1cc7825 */ /* 0x000fe400078e02cc */
[----:B---3--:R-:W3:Y:S01]  /*23910*/  LDL.LU.64 R76, [R1+0xc38] ;  /* 0x000c3800014c7983 */ /* 0x008ee20000300a00 */
[----:B------:R-:W-:-:S03]  /*23920*/  IADD3 R161, R252, -0x14e, RZ ;  /* 0xfffffeb2fca17810 */ /* 0x000fc60007ffe0ff */
[----:B------:R-:W-:Y:S01]  /*23930*/  STL.64 [R1+0x240], R236 ;  /* 0x000240ec01007387 */ /* 0x000fe20000100a00 */
[----:B------:R-:W-:-:S03]  /*23940*/  IMAD.WIDE R158, R225, 0x4, R158 ;  /* 0x00000004e19e7825 */ /* 0x000fc600078e029e */
[----:B------:R-:W3:Y:S01]  /*23950*/  LDL.LU.64 R142, [R1+0xc18] ;  /* 0x000c1800018e7983 */ /* 0x000ee20000300a00 */
[----:B------:R-:W-:Y:S02]  /*23960*/  IADD3 R47, R252, -0x152, RZ ;  /* 0xfffffeaefc2f7810 */ /* 0x000fe40007ffe0ff */
[----:B------:R-:W-:Y:S01]  /*23970*/  ISETP.GE.U32.AND P0, PT, R161, 0x7ffffe33, PT ;  /* 0x7ffffe33a100780c */ /* 0x000fe20003f06070 */
[----:B------:R-:W-:Y:S04]  /*23980*/  STL.64 [R1+0x1e0], R204 ;  /* 0x0001e0cc01007387 */ /* 0x000fe80000100a00 */
[----:B------:R1:W-:Y:S01]  /*23990*/  LDGSTS.E [R160+-0x79600], [R204.64], !P1 ;  /* 0x86a00000cca07fae */ /* 0x0003e2000c921848 */
[----:B------:R-:W-:-:S03]  /*239a0*/  ISETP.GE.U32.AND P1, PT, R47, 0x7ffffe2f, PT ;  /* 0x7ffffe2f2f00780c */ /* 0x000fc60003f26070 */
[----:B------:R1:W-:Y:S01]  /*239b0*/  STL.64 [R1+0x1c0], R158 ;  /* 0x0001c09e01007387 */ /* 0x0003e20000100a00 */
[----:B------:R-:W-:-:S03]  /*239c0*/  IADD3 R47, R178, 0x100000, RZ ;  /* 0x00100000b22f7810 */ /* 0x000fc60007ffe0ff */
[----:B------:R1:W-:Y:S04]  /*239d0*/  LDGSTS.E [R46+-0x78e00], [R158.64], !P6 ;  /* 0x872000009e2e7fae */ /* 0x0003e8000f121848 */
[----:B-1----:R-:W3:Y:S04]  /*239e0*/  LDL.LU.64 R160, [R1+0xbf8] ;  /* 0x000bf80001a07983 */ /* 0x002ee80000300a00 */
[----:B------:R-:W3:Y:S01]  /*239f0*/  LDL.LU.64 R210, [R1+0xbd8] ;  /* 0x000bd80001d27983 */ /* 0x000ee20000300a00 */
[----:B------:R-:W-:Y:S01]  /*23a00*/  IADD3 R159, R178, 0x100000, RZ ;  /* 0x00100000b29f7810 */ /* 0x000fe20007ffe0ff */
[----:B--2---:R-:W-:-:S04]  /*23a10*/  IMAD.WIDE R204, R225, 0x4, R226 ;  /* 0x00000004e1cc7825 */ /* 0x004fc800078e02e2 */
[----:B------:R-:W-:Y:S01]  /*23a20*/  IMAD.WIDE R144, R225, 0x4, R144 ;  /* 0x00000004e1907825 */ /* 0x000fe200078e0290 */
[----:B------:R-:W-:Y:S04]  /*23a30*/  STL.64 [R1+0x1a0], R204 ;  /* 0x0001a0cc01007387 */ /* 0x000fe80000100a00 */
[----:B------:R1:W-:Y:S04]  /*23a40*/  LDGSTS.E [R159+-0x78600], [R204.64], !P3 ;  /* 0x87a00000cc9f7fae */ /* 0x0003e8000d921848 */
[----:B------:R2:W-:Y:S04]  /*23a50*/  STL.64 [R1+0x180], R144 ;  /* 0x0001809001007387 */ /* 0x0005e80000100a00 */
[----:B------:R2:W-:Y:S04]  /*23a60*/  LDGSTS.E [R47+-0x77e00], [R144.64], !P5 ;  /* 0x88200000902f7fae */ /* 0x0005e8000e921848 */
[----:B--2---:R-:W2:Y:S01]  /*23a70*/  LDL.LU.64 R144, [R1+0xbb8] ;  /* 0x000bb80001907983 */ /* 0x004ea20000300a00 */
[----:B------:R-:W-:-:S02]  /*23a80*/  IADD3 R46, R252, -0x156, RZ ;  /* 0xfffffeaafc2e7810 */ /* 0x000fc40007ffe0ff */
[----:B------:R-:W-:Y:S02]  /*23a90*/  IADD3 R158, R252, -0x15a, RZ ;  /* 0xfffffea6fc9e7810 */ /* 0x000fe40007ffe0ff */
[----:B------:R-:W-:Y:S02]  /*23aa0*/  ISETP.GE.U32.AND P6, PT, R46, 0x7ffffe2b, PT ;  /* 0x7ffffe2b2e00780c */ /* 0x000fe40003fc6070 */
[----:B------:R-:W-:Y:S02]  /*23ab0*/  IADD3 R46, R252, -0x15e, RZ ;  /* 0xfffffea2fc2e7810 */ /* 0x000fe40007ffe0ff */
[----:B------:R-:W-:Y:S02]  /*23ac0*/  ISETP.GE.U32.AND P3, PT, R158, 0x7ffffe27, PT ;  /* 0x7ffffe279e00780c */ /* 0x000fe40003f66070 */
[----:B------:R-:W-:Y:S01]  /*23ad0*/  IADD3 R226, R178, 0x100000, RZ ;  /* 0x00100000b2e27810 */ /* 0x000fe20007ffe0ff */
[----:B----4-:R-:W-:Y:S02]  /*23ae0*/  IMAD.WIDE R236, R225, 0x4, R188 ;  /* 0x00000004e1ec7825 */ /* 0x010fe400078e02bc */
[----:B------:R-:W4:Y:S01]  /*23af0*/  LDL.LU.64 R188, [R1+0xb98] ;  /* 0x000b980001bc7983 */ /* 0x000f220000300a00 */
[----:B------:R-:W-:-:S02]  /*23b00*/  ISETP.GE.U32.AND P5, PT, R46, 0x7ffffe23, PT ;  /* 0x7ffffe232e00780c */ /* 0x000fc40003fa6070 */
[C---:B------:R-:W-:Y:S01]  /*23b10*/  IADD3 R158, R178.reuse, 0x100000, RZ ;  /* 0x00100000b29e7810 */ /* 0x040fe20007ffe0ff */
[----:B------:R3:W-:Y:S01]  /*23b20*/  STL.64 [R1+0x160], R236 ;  /* 0x000160ec01007387 */ /* 0x0007e20000100a00 */
[----:B------:R-:W-:Y:S02]  /*23b30*/  IADD3 R46, R178, 0x100000, RZ ;  /* 0x00100000b22e7810 */ /* 0x000fe40007ffe0ff */
[----:B-1----:R-:W-:Y:S01]  /*23b40*/  IADD3 R159, R252, -0x162, RZ ;  /* 0xfffffe9efc9f7810 */ /* 0x002fe20007ffe0ff */
[----:B------:R1:W-:Y:S03]  /*23b50*/  LDGSTS.E [R226+-0x77600], [R236.64], !P4 ;  /* 0x88a00000ece27fae */ /* 0x0003e6000e121848 */
[----:B------:R-:W-:Y:S01]  /*23b60*/  ISETP.GE.U32.AND P4, PT, R159, 0x7ffffe1f, PT ;  /* 0x7ffffe1f9f00780c */ /* 0x000fe20003f86070 */
[C---:B---3--:R-:W-:Y:S02]  /*23b70*/  IMAD.WIDE R204, R225.reuse, 0x4, R76 ;  /* 0x00000004e1cc7825 */ /* 0x048fe400078e024c */
[----:B------:R-:W3:Y:S02]  /*23b80*/  LDL.LU.64 R76, [R1+0xb78] ;  /* 0x000b7800014c7983 */ /* 0x000ee40000300a00 */
[----:B------:R-:W-:-:S02]  /*23b90*/  IMAD.WIDE R142, R225, 0x4, R142 ;  /* 0x00000004e18e7825 */ /* 0x000fc400078e028e */
[----:B------:R-:W-:Y:S01]  /*23ba0*/  STL.64 [R1+0xd0], R204 ;  /* 0x0000d0cc01007387 */ /* 0x000fe20000100a00 */
[----:B------:R-:W-:-:S03]  /*23bb0*/  IADD3 R159, R178, 0x100000, RZ ;  /* 0x00100000b29f7810 */ /* 0x000fc60007ffe0ff */
[----:B------:R1:W-:Y:S04]  /*23bc0*/  LDGSTS.E [R158+-0x76e00], [R204.64], !P2 ;  /* 0x89200000cc9e7fae */ /* 0x0003e8000d121848 */
[----:B------:R1:W-:Y:S04]  /*23bd0*/  STL.64 [R1+0x90], R142 ;  /* 0x0000908e01007387 */ /* 0x0003e80000100a00 */
[----:B------:R1:W-:Y:S04]  /*23be0*/  LDGSTS.E [R46+-0x76600], [R142.64], !P0 ;  /* 0x89a000008e2e7fae */ /* 0x0003e8000c121848 */
[----:B-1----:R-:W3:Y:S01]  /*23bf0*/  LDL.LU.64 R226, [R1+0xb58] ;  /* 0x000b580001e27983 */ /* 0x002ee20000300a00 */
[----:B------:R-:W-:-:S03]  /*23c00*/  IMAD.WIDE R160, R225, 0x4, R160 ;  /* 0x00000004e1a07825 */ /* 0x000fc600078e02a0 */
[----:B------:R-:W3:Y:S01]  /*23c10*/  LDL.LU.64 R236, [R1+0xb40] ;  /* 0x000b400001ec7983 */ /* 0x000ee20000300a00 */
[----:B------:R-:W-:-:S03]  /*23c20*/  IMAD.WIDE R142, R225, 0x4, R210 ;  /* 0x00000004e18e7825 */ /* 0x000fc600078e02d2 */
[----:B------:R1:W-:Y:S01]  /*23c30*/  STL.64 [R1+0x50], R160 ;  /* 0x000050a001007387 */ /* 0x0003e20000100a00 */
[----:B------:R-:W-:-:S03]  /*23c40*/  IADD3 R158, R252, -0x16e, RZ ;  /* 0xfffffe92fc9e7810 */ /* 0x000fc60007ffe0ff */
[----:B------:R1:W-:Y:S04]  /*23c50*/  LDGSTS.E [R159+-0x75e00], [R160.64], !P1 ;  /* 0x8a200000a09f7fae */ /* 0x0003e8000c921848 */
[----:B------:R2:W-:Y:S01]  /*23c60*/  STL.64 [R1+0x3f8], R142 ;  /* 0x0003f88e01007387 */ /* 0x0005e20000100a00 */
[----:B------:R-:W-:-:S03]  /*23c70*/  ISETP.GE.U32.AND P1, PT, R158, 0x7ffffe13, PT ;  /* 0x7ffffe139e00780c */ /* 0x000fc60003f26070 */
[----:B-1----:R-:W3:Y:S01]  /*23c80*/  LDL.LU.64 R160, [R1+0xb28] ;  /* 0x000b280001a07983 */ /* 0x002ee20000300a00 */
[----:B--2---:R-:W-:-:S03]  /*23c90*/  IMAD.WIDE R210, R225, 0x4, R144 ;  /* 0x00000004e1d27825 */ /* 0x004fc600078e0290 */
[----:B------:R-:W2:Y:S04]  /*23ca0*/  LDL.LU.64 R144, [R1+0xb10] ;  /* 0x000b100001907983 */ /* 0x000ea80000300a00 */
[----:B------:R-:W-:Y:S04]  /*23cb0*/  STL.64 [R1+0x428], R210 ;  /* 0x000428d201007387 */ /* 0x000fe80000100a00 */
[----:B------:R-:W2:Y:S01]  /*23cc0*/  LDL.LU.64 R158, [R1+0xb00] ;  /* 0x000b0000019e7983 */ /* 0x000ea20000300a00 */
[C---:B------:R-:W-:Y:S02]  /*23cd0*/  IADD3 R47, R252.reuse, -0x166, RZ ;  /* 0xfffffe9afc2f7810 */ /* 0x040fe40007ffe0ff */
[----:B------:R-:W-:-:S02]  /*23ce0*/  IADD3 R46, R252, -0x16a, RZ ;  /* 0xfffffe96fc2e7810 */ /* 0x000fc40007ffe0ff */
[----:B------:R-:W-:Y:S02]  /*23cf0*/  ISETP.GE.U32.AND P2, PT, R47, 0x7ffffe1b, PT ;  /* 0x7ffffe1b2f00780c */ /* 0x000fe40003f46070 */
[----:B------:R-:W-:Y:S02]  /*23d00*/  IADD3 R47, R178, 0x100000, RZ ;  /* 0x00100000b22f7810 */ /* 0x000fe40007ffe0ff */
[----:B------:R-:W-:Y:S02]  /*23d10*/  ISETP.GE.U32.AND P0, PT, R46, 0x7ffffe17, PT ;  /* 0x7ffffe172e00780c */ /* 0x000fe40003f06070 */
[----:B------:R-:W-:Y:S01]  /*23d20*/  IADD3 R46, R252, -0x172, RZ ;  /* 0xfffffe8efc2e7810 */ /* 0x000fe20007ffe0ff */
[----:B------:R1:W-:Y:S01]  /*23d30*/  LDGSTS.E [R47+-0x75600], [R142.64], !P6 ;  /* 0x8aa000008e2f7fae */ /* 0x0003e2000f121848 */
[----:B------:R-:W-:Y:S01]  /*23d40*/  IADD3 R204, R178, 0x100000, RZ ;  /* 0x00100000b2cc7810 */ /* 0x000fe20007ffe0ff */
[----:B----4-:R-:W-:Y:S01]  /*23d50*/  IMAD.WIDE R188, R225, 0x4, R188 ;  /* 0x00000004e1bc7825 */ /* 0x010fe200078e02bc */
[----:B------:R-:W-:-:S02]  /*23d60*/  ISETP.GE.U32.AND P6, PT, R46, 0x7ffffe0f, PT ;  /* 0x7ffffe0f2e00780c */ /* 0x000fc40003fc6070 */
[C---:B------:R-:W-:Y:S01]  /*23d70*/  IADD3 R46, R178.reuse, 0x100000, RZ ;  /* 0x00100000b22e7810 */ /* 0x040fe20007ffe0ff */
[----:B------:R4:W-:Y:S01]  /*23d80*/  LDGSTS.E [R204+-0x74e00], [R210.64], !P3 ;  /* 0x8b200000d2cc7fae */ /* 0x0009e2000d921848 */
[----:B-1----:R-:W-:Y:S02]  /*23d90*/  IADD3 R142, R178, 0x100000, RZ ;  /* 0x00100000b28e7810 */ /* 0x002fe40007ffe0ff */
[C---:B------:R-:W-:Y:S01]  /*23da0*/  IADD3 R143, R252.reuse, -0x176, RZ ;  /* 0xfffffe8afc8f7810 */ /* 0x040fe20007ffe0ff */
[----:B---3--:R-:W-:Y:S01]  /*23db0*/  IMAD.WIDE R76, R225, 0x4, R76 ;  /* 0x00000004e14c7825 */ /* 0x008fe200078e024c */
[----:B------:R-:W-:Y:S01]  /*23dc0*/  IADD3 R47, R252, -0x17a, RZ ;  /* 0xfffffe86fc2f7810 */ /* 0x000fe20007ffe0ff */
[----:B------:R1:W-:Y:S01]  /*23dd0*/  STL.64 [R1+0x448], R188 ;  /* 0x000448bc01007387 */ /* 0x0003e20000100a00 */
[----:B------:R-:W-:-:S03]  /*23de0*/  ISETP.GE.U32.AND P3, PT, R143, 0x7ffffe0b, PT ;  /* 0x7ffffe0b8f00780c */ /* 0x000fc60003f66070 */
[----:B------:R1:W-:Y:S01]  /*23df0*/  LDGSTS.E [R142+-0x74600], [R188.64], !P5 ;  /* 0x8ba00000bc8e7fae */ /* 0x0003e2000e921848 */
[----:B------:R-:W-:-:S03]  /*23e00*/  ISETP.GE.U32.AND P5, PT, R47, 0x7ffffe07, PT ;  /* 0x7ffffe072f00780c */ /* 0x000fc60003fa6070 */
[----:B------:R3:W-:Y:S01]  /*23e10*/  STL.64 [R1+0x468], R76 ;  /* 0x0004684c01007387 */ /* 0x0007e20000100a00 */
[----:B------:R-:W-:-:S03]  /*23e20*/  IADD3 R47, R178, 0x100000, RZ ;  /* 0x00100000b22f7810 */ /* 0x000fc60007ffe0ff */
[----:B------:R3:W-:Y:S01]  /*23e30*/  LDGSTS.E [R46+-0x73e00], [R76.64], !P4 ;  /* 0x8c2000004c2e7fae */ /* 0x0007e2000e121848 */
[----:B-1----:R-:W-:Y:S02]  /*23e40*/  IADD3 R189, R178, 0x100000, RZ ;  /* 0x00100000b2bd7810 */ /* 0x002fe40007ffe0ff */
[----:B------:R-:W-:Y:S01]  /*23e50*/  IADD3 R188, R252, -0x103, RZ ;  /* 0xfffffefdfcbc7810 */ /* 0x000fe20007ffe0ff */
[C---:B----4-:R-:W-:Y:S01]  /*23e60*/  IMAD.WIDE R204, R225.reuse, 0x4, R226 ;  /* 0x00000004e1cc7825 */ /* 0x050fe200078e02e2 */
[----:B---3--:R-:W3:Y:S03]  /*23e70*/  LDL.LU.64 R76, [R1+0xa8] ;  /* 0x0000a800014c7983 */ /* 0x008ee60000300a00 */
[----:B------:R-:W-:Y:S01]  /*23e80*/  IMAD.WIDE R142, R225, 0x4, R236 ;  /* 0x00000004e18e7825 */ /* 0x000fe200078e02ec */
[----:B------:R-:W4:Y:S04]  /*23e90*/  LDL.LU.64 R226, [R1+0x68] ;  /* 0x0000680001e27983 */ /* 0x000f280000300a00 */
[----:B------:R-:W-:Y:S04]  /*23ea0*/  STL.64 [R1+0x488], R204 ;  /* 0x000488cc01007387 */ /* 0x000fe80000100a00 */
[----:B------:R1:W-:Y:S01]  /*23eb0*/  LDGSTS.E [R189+-0x73600], [R204.64], !P2 ;  /* 0x8ca00000ccbd7fae */ /* 0x0003e2000d121848 */
[----:B------:R-:W-:-:S03]  /*23ec0*/  ISETP.GE.U32.AND P2, PT, R188, 0x7ffffe7e, PT ;  /* 0x7ffffe7ebc00780c */ /* 0x000fc60003f46070 */
[----:B------:R1:W-:Y:S04]  /*23ed0*/  STL.64 [R1+0x4a0], R142 ;  /* 0x0004a08e01007387 */ /* 0x0003e80000100a00 */
[----:B------:R1:W-:Y:S04]  /*23ee0*/  LDGSTS.E [R47+-0x72e00], [R142.64], !P0 ;  /* 0x8d2000008e2f7fae */ /* 0x0003e8000c121848 */
[----:B-1----:R-:W4:Y:S01]  /*23ef0*/  LDL.LU.64 R188, [R1+0xe70] ;  /* 0x000e700001bc7983 */ /* 0x002f220000300a00 */
[----:B------:R-:W-:Y:S01]  /*23f00*/  IADD3 R236, R178, 0x100000, RZ ;  /* 0x00100000b2ec7810 */ /* 0x000fe20007ffe0ff */
[----:B------:R-:W-:-:S02]  /*23f10*/  IMAD.WIDE R142, R225, 0x4, R160 ;  /* 0x00000004e18e7825 */ /* 0x000fc400078e02a0 */
[----:B------:R-:W4:Y:S04]  /*23f20*/  LDL.LU.64 R160, [R1+0xe50] ;  /* 0x000e500001a07983 */ /* 0x000f280000300a00 */
[----:B------:R1:W-:Y:S01]  /*23f30*/  STL.64 [R1+0x4b8], R142 ;  /* 0x0004b88e01007387 */ /* 0x0003e20000100a00 */
[----:B------:R-:W-:-:S03]  /*23f40*/  IADD3 R204, R178, 0x100000, RZ ;  /* 0x00100000b2cc7810 */ /* 0x000fc60007ffe0ff */
[----:B------:R1:W-:Y:S01]  /*23f50*/  LDGSTS.E [R236+-0x72600], [R142.64], !P1 ;  /* 0x8da000008eec7fae */ /* 0x0003e2000c921848 */
[----:B--2---:R-:W-:-:S03]  /*23f60*/  IMAD.WIDE R210, R225, 0x4, R144 ;  /* 0x00000004e1d27825 */ /* 0x004fc600078e0290 */
[----:B------:R-:W2:Y:S01]  /*23f70*/  LDL.LU.64 R144, [R1+0xe30] ;  /* 0x000e300001907983 */ /* 0x000ea20000300a00 */
[----:B------:R-:W-:-:S03]  /*23f80*/  IMAD.WIDE R158, R225, 0x4, R158 ;  /* 0x00000004e19e7825 */ /* 0x000fc600078e029e */
[----:B------:R1:W-:Y:S04]  /*23f90*/  STL.64 [R1+0x4d0], R210 ;  /* 0x0004d0d201007387 */ /* 0x0003e80000100a00 */
[----:B-1----:R-:W2:Y:S04]  /*23fa0*/  LDL.LU.64 R142, [R1+0x1740] ;  /* 0x00174000018e7983 */ /* 0x002ea80000300a00 */
[----:B------:R1:W-:Y:S04]  /*23fb0*/  STL.64 [R1+0x4e8], R158 ;  /* 0x0004e89e01007387 */ /* 0x0003e80000100a00 */
[----:B------:R-:W2:Y:S04]  /*23fc0*/  LDL.LU.64 R236, [R1+0xe10] ;  /* 0x000e100001ec7983 */ /* 0x000ea80000300a00 */
[----:B------:R1:W-:Y:S04]  /*23fd0*/  LDGSTS.E [R204+-0x71e00], [R210.64], !P6 ;  /* 0x8e200000d2cc7fae */ /* 0x0003e8000f121848 */
[----:B-1----:R-:W2:Y:S01]  /*23fe0*/  LDL.LU.64 R210, [R1+0xdf0] ;  /* 0x000df00001d27983 */ /* 0x002ea20000300a00 */
[----:B------:R-:W-:-:S04]  /*23ff0*/  IADD3 R46, R252, -0x17e, RZ ;  /* 0xfffffe82fc2e7810 */ /* 0x000fc80007ffe0ff */
[----:B------:R-:W-:Y:S02]  /*24000*/  ISETP.GE.U32.AND P4, PT, R46, 0x7ffffe03, PT ;  /* 0x7ffffe032e00780c */ /* 0x000fe40003f86070 */
[C---:B------:R-:W-:Y:S02]  /*24010*/  IADD3 R46, R252.reuse, -0x107, RZ ;  /* 0xfffffef9fc2e7810 */ /* 0x040fe40007ffe0ff */
[----:B------:R-:W-:Y:S02]  /*24020*/  IADD3 R205, R252, -0x10b, RZ ;  /* 0xfffffef5fccd7810 */ /* 0x000fe40007ffe0ff */
[----:B------:R-:W-:Y:S02]  /*24030*/  ISETP.GE.U32.AND P0, PT, R46, 0x7ffffe7a, PT ;  /* 0x7ffffe7a2e00780c */ /* 0x000fe40003f06070 */
[----:B------:R-:W-:Y:S02]  /*24040*/  IADD3 R46, R178, 0x100000, RZ ;  /* 0x00100000b22e7810 */ /* 0x000fe40007ffe0ff */
[----:B------:R-:W-:-:S02]  /*24050*/  ISETP.GE.U32.AND P1, PT, R205, 0x7ffffe76, PT ;  /* 0x7ffffe76cd00780c */ /* 0x000fc40003f26070 */
[----:B------:R-:W-:Y:S01]  /*24060*/  IADD3 R47, R252, -0x10f, RZ ;  /* 0xfffffef1fc2f7810 */ /* 0x000fe20007ffe0ff */
[----:B------:R1:W-:Y:S03]  /*24070*/  LDGSTS.E [R46+-0x71600], [R158.64], !P3 ;  /* 0x8ea000009e2e7fae */ /* 0x0003e6000d921848 */
[----:B------:R-:W-:Y:S01]  /*24080*/  ISETP.GE.U32.AND P6, PT, R47, 0x7ffffe72, PT ;  /* 0x7ffffe722f00780c */ /* 0x000fe20003fc6070 */
[----:B---3--:R-:W-:-:S04]  /*24090*/  IMAD.WIDE R204, R225, 0x4, R76 ;  /* 0x00000004e1cc7825 */ /* 0x008fc800078e024c */
[----:B----4-:R-:W-:Y:S01]  /*240a0*/  IMAD.WIDE R76, R225, 0x4, R226 ;  /* 0x00000004e14c7825 */ /* 0x010fe200078e02e2 */
[----:B-1----:R-:W-:Y:S02]  /*240b0*/  IADD3 R159, R178, 0x100000, RZ ;  /* 0x00100000b29f7810 */ /* 0x002fe40007ffe0ff */
[----:B------:R-:W-:Y:S01]  /*240c0*/  IADD3 R46, R252, -0x113, RZ ;  /* 0xfffffeedfc2e7810 */ /* 0x000fe20007ffe0ff */
[----:B------:R1:W-:Y:S01]  /*240d0*/  STL.64 [R1+0x500], R204 ;  /* 0x000500cc01007387 */ /* 0x0003e20000100a00 */
[----:B------:R-:W-:Y:S02]  /*240e0*/  IADD3 R47, R178, 0x100000, RZ ;  /* 0x00100000b22f7810 */ /* 0x000fe40007ffe0ff */
[----:B------:R-:W-:Y:S01]  /*240f0*/  IADD3 R158, R252, -0x117, RZ ;  /* 0xfffffee9fc9e7810 */ /* 0x000fe20007ffe0ff */
[----:B------:R1:W-:Y:S01]  /*24100*/  LDGSTS.E [R159+-0x70e00], [R204.64], !P5 ;  /* 0x8f200000cc9f7fae */ /* 0x0003e2000e921848 */
[----:B------:R-:W-:-:S03]  /*24110*/  ISETP.GE.U32.AND P3, PT, R46, 0x7ffffe6e, PT ;  /* 0x7ffffe6e2e00780c */ /* 0x000fc60003f66070 */
[----:B------:R3:W-:Y:S01]  /*24120*/  STL.64 [R1+0x518], R76 ;  /* 0x0005184c01007387 */ /* 0x0007e20000100a00 */
[----:B------:R-:W-:-:S03]  /*24130*/  IADD3 R46, R252, -0x11b, RZ ;  /* 0xfffffee5fc2e7810 */ /* 0x000fc60007ffe0ff */
[----:B------:R-:W4:Y:S01]  /*24140*/  LDL.LU.64 R226, [R1+0xdd0] ;  /* 0x000dd00001e27983 */ /* 0x000f220000300a00 */
[----:B-1----:R-:W-:-:S03]  /*24150*/  IMAD.WIDE R204, R225, 0x4, R188 ;  /* 0x00000004e1cc7825 */ /* 0x002fc600078e02bc */
[----:B------:R3:W-:Y:S01]  /*24160*/  LDGSTS.E [R47+-0x70600], [R76.64], !P4 ;  /* 0x8fa000004c2f7fae */ /* 0x0007e2000e121848 */
[----:B------:R-:W-:Y:S02]  /*24170*/  ISETP.GE.U32.AND P5, PT, R158, 0x7ffffe6a, PT ;  /* 0x7ffffe6a9e00780c */ /* 0x000fe40003fa6070 */
[C---:B------:R-:W-:Y:S02]  /*24180*/  IADD3 R178, R179.reuse, 0x100000, RZ ;  /* 0x00100000b3b27810 */ /* 0x040fe40007ffe0ff */
[----:B------:R-:W-:Y:S02]  /*24190*/  ISETP.GE.U32.AND P4, PT, R46, 0x7ffffe66, PT ;  /* 0x7ffffe662e00780c */ /* 0x000fe40003f86070 */
[----:B------:R-:W-:Y:S01]  /*241a0*/  IADD3 R158, R179, 0x100000, RZ ;  /* 0x00100000b39e7810 */ /* 0x000fe20007ffe0ff */
[----:B------:R1:W-:Y:S01]  /*241b0*/  LDGSTS.E [R178+-0x7fc00], [R204.64], !P2 ;  /* 0x80400000ccb27fae */ /* 0x0003e2000d121848 */
[----:B------:R-:W-:Y:S01]  /*241c0*/  IMAD.WIDE R160, R225, 0x4, R160 ;  /* 0x00000004e1a07825 */ /* 0x000fe200078e02a0 */
[----:B------:R-:W-:-:S02]  /*241d0*/  IADD3 R46, R179, 0x100000, RZ ;  /* 0x00100000b32e7810 */ /* 0x000fc40007ffe0ff */
[----:B---3--:R-:W3:Y:S04]  /*241e0*/  LDL.LU.64 R76, [R1+0xdb0] ;  /* 0x000db000014c7983 */ /* 0x008ee80000300a00 */
[----:B------:R-:W-:Y:S04]  /*241f0*/  STL.64 [R1+0x3c8], R204 ;  /* 0x0003c8cc01007387 */ /* 0x000fe80000100a00 */
[----:B------:R-:W3:Y:S01]  /*24200*/  LDL.LU.64 R188, [R1+0xd90] ;  /* 0x000d900001bc7983 */ /* 0x000ee20000300a00 */
[----:B------:R-:W-:-:S03]  /*24210*/  IADD3 R159, R252, -0x11f, RZ ;  /* 0xfffffee1fc9f7810 */ /* 0x000fc60007ffe0ff */
[----:B------:R1:W-:Y:S04]  /*24220*/  STL.64 [R1+0x3a8], R160 ;  /* 0x0003a8a001007387 */ /* 0x0003e80000100a00 */
[----:B------:R1:W-:Y:S01]  /*24230*/  LDGSTS.E [R158+-0x7f400], [R160.64], !P0 ;  /* 0x80c00000a09e7fae */ /* 0x0003e2000c121848 */
[----:B------:R-:W-:Y:S02]  /*24240*/  ISETP.GE.U32.AND P2, PT, R159, 0x7ffffe62, PT ;  /* 0x7ffffe629f00780c */ /* 0x000fe40003f46070 */
[----:B-1----:R-:W-:Y:S02]  /*24250*/  IADD3 R161, R179, 0x100000, RZ ;  /* 0x00100000b3a17810 */ /* 0x002fe40007ffe0ff */
[----:B------:R-:W-:Y:S01]  /*24260*/  IADD3 R160, R252, -0x12b, RZ ;  /* 0xfffffed5fca07810 */ /* 0x000fe20007ffe0ff */
[----:B--2---:R-:W-:-:S05]  /*24270*/  IMAD.WIDE R144, R225, 0x4, R144 ;  /* 0x00000004e1907825 */ /* 0x004fca00078e0290 */
[----:B------:R1:W-:Y:S04]  /*24280*/  STL.64 [R1+0x380], R144 ;  /* 0x0003809001007387 */ /* 0x0003e80000100a00 */
[----:B------:R1:W-:Y:S01]  /*24290*/  LDGSTS.E [R46+-0x7ec00], [R144.64], !P1 ;  /* 0x81400000902e7fae */ /* 0x0003e2000c921848 */
[----:B------:R-:W-:-:S03]  /*242a0*/  IMAD.WIDE R204, R225, 0x4, R236 ;  /* 0x00000004e1cc7825 */ /* 0x000fc600078e02ec */
[----:B-1----:R-:W2:Y:S04]  /*242b0*/  LDL.LU.64 R144, [R1+0xd70] ;  /* 0x000d700001907983 */ /* 0x002ea80000300a00 */
[----:B------:R-:W2:Y:S04]  /*242c0*/  LDL.LU.64 R236, [R1+0xd50] ;  /* 0x000d500001ec7983 */ /* 0x000ea80000300a00 */
[----:B------:R-:W-:Y:S04]  /*242d0*/  STL.64 [R1+0x360], R204 ;  /* 0x000360cc01007387 */ /* 0x000fe80000100a00 */
[----:B------:R1:W-:Y:S01]  /*242e0*/  LDGSTS.E [R161+-0x7e400], [R204.64], !P6 ;  /* 0x81c00000cca17fae */ /* 0x0003e2000f121848 */
[----:B------:R-:W-:Y:S01]  /*242f0*/  IMAD.WIDE R158, R225, 0x4, R210 ;  /* 0x00000004e19e7825 */ /* 0x000fe200078e02d2 */
[----:B------:R-:W-:-:S04]  /*24300*/  ISETP.GE.U32.AND P6, PT, R160, 0x7ffffe56, PT ;  /* 0x7ffffe56a000780c */ /* 0x000fc80003fc6070 */
[----:B------:R1:W-:Y:S04]  /*24310*/  STL.64 [R1+0x340], R158 ;  /* 0x0003409e01007387 */ /* 0x0003e80000100a00 */
[----:B-1----:R-:W2:Y:S01]  /*24320*/  LDL.LU.64 R160, [R1+0xd30] ;  /* 0x000d300001a07983 */ /* 0x002ea20000300a00 */
[C---:B------:R-:W-:Y:S02]  /*24330*/  IADD3 R47, R252.reuse, -0x123, RZ ;  /* 0xfffffeddfc2f7810 */ /* 0x040fe40007ffe0ff */
[----:B------:R-:W-:Y:S02]  /*24340*/  IADD3 R46, R252, -0x127, RZ ;  /* 0xfffffed9fc2e7810 */ /* 0x000fe40007ffe0ff */
[----:B------:R-:W-:Y:S02]  /*24350*/  ISETP.GE.U32.AND P0, PT, R47, 0x7ffffe5e, PT ;  /* 0x7ffffe5e2f00780c */ /* 0x000fe40003f06070 */
[----:B------:R-:W-:-:S02]  /*24360*/  IADD3 R47, R179, 0x100000, RZ ;  /* 0x00100000b32f7810 */ /* 0x000fc40007ffe0ff */
[----:B------:R-:W-:Y:S02]  /*24370*/  ISETP.GE.U32.AND P1, PT, R46, 0x7ffffe5a, PT ;  /* 0x7ffffe5a2e00780c */ /* 0x000fe40003f26070 */
[----:B------:R-:W-:Y:S01]  /*24380*/  IADD3 R46, R252, -0x12f, RZ ;  /* 0xfffffed1fc2e7810 */ /* 0x000fe20007ffe0ff */
[----:B------:R1:W-:Y:S01]  /*24390*/  LDGSTS.E [R47+-0x7dc00], [R158.64], !P3 ;  /* 0x824000009e2f7fae */ /* 0x0003e2000d921848 */
[C---:B------:R-:W-:Y:S02]  /*243a0*/  IADD3 R211, R179.reuse, 0x100000, RZ ;  /* 0x00100000b3d37810 */ /* 0x040fe40007ffe0ff */
[----:B------:R-:W-:Y:S02]  /*243b0*/  ISETP.GE.U32.AND P3, PT, R46, 0x7ffffe52, PT ;  /* 0x7ffffe522e00780c */ /* 0x000fe40003f66070 */
[----:B------:R-:W-:Y:S01]  /*243c0*/  IADD3 R46, R179, 0x100000, RZ ;  /* 0x00100000b32e7810 */ /* 0x000fe20007ffe0ff */
[----:B-1----:R-:W2:Y:S01]  /*243d0*/  LDL.LU.64 R158, [R1+0xd10] ;  /* 0x000d1000019e7983 */ /* 0x002ea20000300a00 */
[----:B----4-:R-:W-:-:S05]  /*243e0*/  IMAD.WIDE R226, R225, 0x4, R226 ;  /* 0x00000004e1e27825 */ /* 0x010fca00078e02e2 */
[----:B------:R-:W-:Y:S01]  /*243f0*/  STL.64 [R1+0x320], R226 ;  /* 0x000320e201007387 */ /* 0x000fe20000100a00 */
[----:B------:R-:W-:-:S03]  /*24400*/  IADD3 R210, R252, -0x133, RZ ;  /* 0xfffffecdfcd27810 */ /* 0x000fc60007ffe0ff */
[----:B------:R2:W-:Y:S01]  /*24410*/  LDGSTS.E [R211+-0x7d400], [R226.64], !P5 ;  /* 0x82c00000e2d37fae */ /* 0x0005e2000e921848 */
[----:B---3--:R-:W-:-:S03]  /*24420*/  IMAD.WIDE R204, R225, 0x4, R76 ;  /* 0x00000004e1cc7825 */ /* 0x008fc600078e024c */
[----:B------:R-:W3:Y:S01]  /*24430*/  LDL.LU.64 R76, [R1+0xcf0] ;  /* 0x000cf000014c7983 */ /* 0x000ee20000300a00 */
[----:B------:R-:W-:-:S03]  /*24440*/  IMAD.WIDE R188, R225, 0x4, R188 ;  /* 0x00000004e1bc7825 */ /* 0x000fc600078e02bc */
[----:B------:R-:W-:Y:S04]  /*24450*/  STL.64 [R1+0x2f8], R204 ;  /* 0x0002f8cc01007387 */ /* 0x000fe80000100a00 */
[----:B------:R1:W-:Y:S04]  /*24460*/  LDGSTS.E [R178+-0x7cc00], [R204.64], !P4 ;  /* 0x83400000ccb27fae */ /* 0x0003e8000e121848 */
[----:B------:R4:W-:Y:S04]  /*24470*/  STL.64 [R1+0x2d8], R188 ;  /* 0x0002d8bc01007387 */ /* 0x0009e80000100a00 */
[----:B------:R4:W-:Y:S01]  /*24480*/  LDGSTS.E [R46+-0x7c400], [R188.64], !P2 ;  /* 0x83c00000bc2e7fae */ /* 0x0009e2000d121848 */
[----:B------:R-:W-:-:S02]  /*24490*/  ISETP.GE.U32.AND P5, PT, R210, 0x7ffffe4e, PT ;  /* 0x7ffffe4ed200780c */ /* 0x000fc40003fa6070 */
[----:B------:R-:W-:Y:S01]  /*244a0*/  IADD3 R210, R179, 0x100000, RZ ;  /* 0x00100000b3d27810 */ /* 0x000fe20007ffe0ff */
[----:B----4-:R-:W4:Y:S01]  /*244b0*/  LDL.LU.64 R188, [R1+0xcd0] ;  /* 0x000cd00001bc7983 */ /* 0x010f220000300a00 */
[----:B--2---:R-:W-:-:S03]  /*244c0*/  IMAD.WIDE R226, R225, 0x4, R144 ;  /* 0x00000004e1e27825 */ /* 0x004fc600078e0290 */
[----:B------:R-:W2:Y:S01]  /*244d0*/  LDL.LU.64 R144, [R1+0xcb0] ;  /* 0x000cb00001907983 */ /* 0x000ea20000300a00 */
[----:B-1----:R-:W-:-:S03]  /*244e0*/  IMAD.WIDE R204, R225, 0x4, R236 ;  /* 0x00000004e1cc7825 */ /* 0x002fc600078e02ec */
[----:B------:R1:W-:Y:S04]  /*244f0*/  STL.64 [R1+0x2b8], R226 ;  /* 0x0002b8e201007387 */ /* 0x0003e80000100a00 */
[----:B------:R1:W-:Y:S04]  /*24500*/  STL.64 [R1+0x298], R204 ;  /* 0x000298cc01007387 */ /* 0x0003e80000100a00 */
[----:B------:R-:W2:Y:S04]  /*24510*/  LDL.LU.64 R236, [R1+0xc90] ;  /* 0x000c900001ec7983 */ /* 0x000ea80000300a00 */
[----:B------:R1:W-:Y:S02]  /*24520*/  LDGSTS.E [R210+-0x7bc00], [R226.64], !P0 ;  /* 0x84400000e2d27fae */ /* 0x0003e4000c121848 */
[----:B-1----:R-:W-:-:S02]  /*24530*/  IMAD.WIDE R226, R225, 0x4, R160 ;  /* 0x00000004e1e27825 */ /* 0x002fc400078e02a0 */
[----:B------:R-:W2:Y:S01]  /*24540*/  LDL.LU.64 R160, [R1+0xc70] ;  /* 0x000c700001a07983 */ /* 0x000ea20000300a00 */
[C---:B------:R-:W-:Y:S02]  /*24550*/  IADD3 R47, R252.reuse, -0x137, RZ ;  /* 0xfffffec9fc2f7810 */ /* 0x040fe40007ffe0ff */
[C---:B------:R-:W-:Y:S02]  /*24560*/  IADD3 R46, R252.reuse, -0x13b, RZ ;  /* 0xfffffec5fc2e7810 */ /* 0x040fe40007ffe0ff */
[----:B------:R-:W-:Y:S02]  /*24570*/  ISETP.GE.U32.AND P4, PT, R47, 0x7ffffe4a, PT ;  /* 0x7ffffe4a2f00780c */ /* 0x000fe40003f86070 */
[----:B------:R-:W-:Y:S02]  /*24580*/  IADD3 R47, R179, 0x100000, RZ ;  /* 0x00100000b32f7810 */ /* 0x000fe40007ffe0ff */
[----:B------:R-:W-:Y:S02]  /*24590*/  IADD3 R178, R252, -0x13f, RZ ;  /* 0xfffffec1fcb27810 */ /* 0x000fe40007ffe0ff */
[----:B------:R-:W-:Y:S01]  /*245a0*/  ISETP.GE.U32.AND P2, PT, R46, 0x7ffffe46, PT ;  /* 0x7ffffe462e00780c */ /* 0x000fe20003f46070 */
[----:B------:R1:W-:Y:S01]  /*245b0*/  LDGSTS.E [R47+-0x7b400], [R204.64], !P1 ;  /* 0x84c00000cc2f7fae */ /* 0x0003e2000c921848 */
[----:B------:R-:W-:-:S02]  /*245c0*/  IADD3 R46, R252, -0x143, RZ ;  /* 0xfffffebdfc2e7810 */ /* 0x000fc40007ffe0ff */
[----:B------:R-:W-:Y:S01]  /*245d0*/  ISETP.GE.U32.AND P0, PT, R178, 0x7ffffe42, PT ;  /* 0x7ffffe42b200780c */ /* 0x000fe20003f06070 */
[----:B------:R3:W-:Y:S01]  /*245e0*/  STL.64 [R1+0x278], R226 ;  /* 0x000278e201007387 */ /* 0x0007e20000100a00 */
[----:B------:R-:W-:Y:S02]  /*245f0*/  ISETP.GE.U32.AND P1, PT, R46, 0x7ffffe3e, PT ;  /* 0x7ffffe3e2e00780c */ /* 0x000fe40003f26070 */
[C---:B------:R-:W-:Y:S01]  /*24600*/  IADD3 R178, R179.reuse, 0x100000, RZ ;  /* 0x00100000b3b27810 */ /* 0x040fe20007ffe0ff */
[----:B------:R3:W-:Y:S01]  /*24610*/  LDGSTS.E [R211+-0x7ac00], [R226.64], !P6 ;  /* 0x85400000e2d37fae */ /* 0x0007e2000f121848 */
[----:B------:R-:W-:Y:S01]  /*24620*/  IADD3 R46, R179, 0x100000, RZ ;  /* 0x00100000b32e7810 */ /* 0x000fe20007ffe0ff */
[----:B-1----:R-:W-:Y:S01]  /*24630*/  IMAD.WIDE R204, R225, 0x4, R158 ;  /* 0x00000004e1cc7825 */ /* 0x002fe200078e029e */
[----:B------:R-:W-:-:S04]  /*24640*/  IADD3 R47, R252, -0x14b, RZ ;  /* 0xfffffeb5fc2f7810 */ /* 0x000fc80007ffe0ff */
[----:B------:R4:W-:Y:S01]  /*24650*/  LDGSTS.E [R178+-0x7a400], [R204.64], !P3 ;  /* 0x85c00000ccb27fae */ /* 0x0009e2000d921848 */
[----:B------:R-:W-:Y:S02]  /*24660*/  ISETP.GE.U32.AND P3, PT, R47, 0x7ffffe36, PT ;  /* 0x7ffffe362f00780c */ /* 0x000fe40003f66070 */
[----:B------:R-:W-:Y:S01]  /*24670*/  IADD3 R47, R179, 0x100000, RZ ;  /* 0x00100000b32f7810 */ /* 0x000fe20007ffe0ff */
[----:B---3--:R-:W-:Y:S02]  /*24680*/  IMAD.WIDE R158, R225, 0x4, R76 ;  /* 0x00000004e19e7825 */ /* 0x008fe400078e024c */
[----:B------:R-:W3:Y:S04]  /*24690*/  LDL.LU.64 R76, [R1+0xc50] ;  /* 0x000c5000014c7983 */ /* 0x000ee80000300a00 */
[----:B------:R-:W-:Y:S04]  /*246a0*/  STL.64 [R1+0x258], R204 ;  /* 0x000258cc01007387 */ /* 0x000fe80000100a00 */
[----:B------:R1:W-:Y:S04]  /*246b0*/  STL.64 [R1+0x238], R158 ;  /* 0x0002389e01007387 */ /* 0x0003e80000100a00 */
[----:B------:R1:W-:Y:S04]  /*246c0*/  LDGSTS.E [R46+-0x79c00], [R158.64], !P5 ;  /* 0x864000009e2e7fae */ /* 0x0003e8000e921848 */
[----:B------:R-:W3:Y:S01]  /*246d0*/  LDL.LU.64 R226, [R1+0xc30] ;  /* 0x000c300001e27983 */ /* 0x000ee20000300a00 */
[----:B-1----:R-:W-:Y:S01]  /*246e0*/  IADD3 R159, R179, 0x100000, RZ ;  /* 0x00100000b39f7810 */ /* 0x002fe20007ffe0ff */
[C---:B----4-:R-:W-:Y:S01]  /*246f0*/  IMAD.WIDE R204, R225.reuse, 0x4, R188 ;  /* 0x00000004e1cc7825 */ /* 0x050fe200078e02bc */
[----:B------:R-:W-:Y:S01]  /*24700*/  IADD3 R158, R252, -0x153, RZ ;  /* 0xfffffeadfc9e7810 */ /* 0x000fe20007ffe0ff */
[----:B------:R-:W4:Y:S04]  /*24710*/  LDL.LU.64 R188, [R1+0xc10] ;  /* 0x000c100001bc7983 */ /* 0x000f280000300a00 */
[----:B------:R-:W-:Y:S04]  /*24720*/  STL.64 [R1+0x1d8], R204 ;  /* 0x0001d8cc01007387 */ /* 0x000fe80000100a00 */
[----:B------:R1:W-:Y:S01]  /*24730*/  LDGSTS.E [R159+-0x79400], [R204.64], !P4 ;  /* 0x86c00000cc9f7fae */ /* 0x0003e2000e121848 */
[----:B------:R-:W-:Y:S01]  /*24740*/  ISETP.GE.U32.AND P4, PT, R158, 0x7ffffe2e, PT ;  /* 0x7ffffe2e9e00780c */ /* 0x000fe20003f86070 */
[----:B--2---:R-:W-:-:S05]  /*24750*/  IMAD.WIDE R144, R225, 0x4, R144 ;  /* 0x00000004e1907825 */ /* 0x004fca00078e0290 */
[----:B------:R2:W-:Y:S04]  /*24760*/  STL.64 [R1+0x1b8], R144 ;  /* 0x0001b89001007387 */ /* 0x0005e80000100a00 */
[----:B------:R2:W-:Y:S01]  /*24770*/  LDGSTS.E [R47+-0x78c00], [R144.64], !P2 ;  /* 0x87400000902f7fae */ /* 0x0005e2000d121848 */
[C---:B------:R-:W-:Y:S01]  /*24780*/  IMAD.WIDE R236, R225.reuse, 0x4, R236 ;  /* 0x00000004e1ec7825 */ /* 0x040fe200078e02ec */
[----:B------:R-:W-:Y:S02]  /*24790*/  IADD3 R210, R252, -0x147, RZ ;  /* 0xfffffeb9fcd27810 */ /* 0x000fe40007ffe0ff */
[----:B--2---:R-:W2:Y:S04]  /*247a0*/  LDL.LU.64 R144, [R1+0xbf0] ;  /* 0x000bf00001907983 */ /* 0x004ea80000300a00 */
[----:B-1----:R-:W2:Y:S04]  /*247b0*/  LDL.LU.64 R158, [R1+0xbd0] ;  /* 0x000bd000019e7983 */ /* 0x002ea80000300a00 */
[----:B------:R-:W-:Y:S01]  /*247c0*/  STL.64 [R1+0x198], R236 ;  /* 0x000198ec01007387 */ /* 0x000fe20000100a00 */
[----:B------:R-:W-:-:S03]  /*247d0*/  IMAD.WIDE R204, R225, 0x4, R160 ;  /* 0x00000004e1cc7825 */ /* 0x000fc600078e02a0 */
[----:B------:R-:W2:Y:S01]  /*247e0*/  LDL.LU.64 R160, [R1+0xbb0] ;  /* 0x000bb00001a07983 */ /* 0x000ea20000300a00 */
[----:B------:R-:W-:Y:S02]  /*247f0*/  IADD3 R46, R252, -0x14f, RZ ;  /* 0xfffffeb1fc2e7810 */ /* 0x000fe40007ffe0ff */
[----:B------:R-:W-:Y:S01]  /*24800*/  ISETP.GE.U32.AND P6, PT, R210, 0x7ffffe3a, PT ;  /* 0x7ffffe3ad200780c */ /* 0x000fe20003fc6070 */
[----:B------:R1:W-:Y:S01]  /*24810*/  LDGSTS.E [R211+-0x78400], [R236.64], !P0 ;  /* 0x87c00000ecd37fae */ /* 0x0003e2000c121848 */
[----:B------:R-:W-:Y:S02]  /*24820*/  ISETP.GE.U32.AND P5, PT, R46, 0x7ffffe32, PT ;  /* 0x7ffffe322e00780c */ /* 0x000fe40003fa6070 */
[C---:B------:R-:W-:Y:S02]  /*24830*/  IADD3 R46, R252.reuse, -0x157, RZ ;  /* 0xfffffea9fc2e7810 */ /* 0x040fe40007ffe0ff */
[----:B------:R-:W-:Y:S01]  /*24840*/  IADD3 R47, R252, -0x15f, RZ ;  /* 0xfffffea1fc2f7810 */ /* 0x000fe20007ffe0ff */
[----:B------:R1:W-:Y:S01]  /*24850*/  STL.64 [R1+0x178], R204 ;  /* 0x000178cc01007387 */ /* 0x0003e20000100a00 */
[----:B------:R-:W-:-:S02]  /*24860*/  ISETP.GE.U32.AND P2, PT, R46, 0x7ffffe2a, PT ;  /* 0x7ffffe2a2e00780c */ /* 0x000fc40003f46070 */
[----:B------:R-:W-:Y:S01]  /*24870*/  IADD3 R210, R252, -0x15b, RZ ;  /* 0xfffffea5fcd27810 */ /* 0x000fe20007ffe0ff */
[----:B------:R1:W-:Y:S01]  /*24880*/  LDGSTS.E [R178+-0x77c00], [R204.64], !P1 ;  /* 0x88400000ccb27fae */ /* 0x0003e2000c921848 */
[----:B------:R-:W-:Y:S02]  /*24890*/  IADD3 R46, R179, 0x100000, RZ ;  /* 0x00100000b32e7810 */ /* 0x000fe40007ffe0ff */
[----:B------:R-:W-:Y:S02]  /*248a0*/  ISETP.GE.U32.AND P0, PT, R210, 0x7ffffe26, PT ;  /* 0x7ffffe26d200780c */ /* 0x000fe40003f06070 */
[----:B------:R-:W-:Y:S02]  /*248b0*/  ISETP.GE.U32.AND P1, PT, R47, 0x7ffffe22, PT ;  /* 0x7ffffe222f00780c */ /* 0x000fe40003f26070 */
[C---:B------:R-:W-:Y:S02]  /*248c0*/  IADD3 R47, R179.reuse, 0x100000, RZ ;  /* 0x00100000b32f7810 */ /* 0x040fe40007ffe0ff */
[----:B-1----:R-:W-:Y:S01]  /*248d0*/  IADD3 R204, R179, 0x100000, RZ ;  /* 0x00100000b3cc7810 */ /* 0x002fe20007ffe0ff */
[----:B---3--:R-:W-:-:S05]  /*248e0*/  IMAD.WIDE R76, R225, 0x4, R76 ;  /* 0x00000004e14c7825 */ /* 0x008fca00078e024c */
[----:B------:R1:W-:Y:S04]  /*248f0*/  STL.64 [R1+0x158], R76 ;  /* 0x0001584c01007387 */ /* 0x0003e80000100a00 */
[----:B------:R1:W-:Y:S04]  /*24900*/  LDGSTS.E [R46+-0x77400], [R76.64], !P6 ;  /* 0x88c000004c2e7fae */ /* 0x0003e8000f121848 */
[----:B------:R-:W3:Y:S01]  /*24910*/  LDL.LU.64 R236, [R1+0xb90] ;  /* 0x000b900001ec7983 */ /* 0x000ee20000300a00 */
[----:B------:R-:W-:-:S03]  /*24920*/  IMAD.WIDE R210, R225, 0x4, R226 ;  /* 0x00000004e1d27825 */ /* 0x000fc600078e02e2 */
[----:B-1----:R-:W3:Y:S04]  /*24930*/  LDL.LU.64 R76, [R1+0xb70] ;  /* 0x000b7000014c7983 */ /* 0x002ee80000300a00 */
[----:B------:R1:W-:Y:S04]  /*24940*/  STL.64 [R1+0xa8], R210 ;  /* 0x0000a8d201007387 */ /* 0x0003e80000100a00 */
[----:B------:R1:W-:Y:S01]  /*24950*/  LDGSTS.E [R204+-0x76c00], [R210.64], !P3 ;  /* 0x89400000d2cc7fae */ /* 0x0003e2000d921848 */
[----:B----4-:R-:W-:-:S05]  /*24960*/  IMAD.WIDE R188, R225, 0x4, R188 ;  /* 0x00000004e1bc7825 */ /* 0x010fca00078e02bc */
[----:B------:R4:W-:Y:S04]  /*24970*/  STL.64 [R1+0x68], R188 ;  /* 0x000068bc01007387 */ /* 0x0009e80000100a00 */
[----:B------:R4:W-:Y:S01]  /*24980*/  LDGSTS.E [R47+-0x76400], [R188.64], !P5 ;  /* 0x89c00000bc2f7fae */ /* 0x0009e2000e921848 */
[----:B-1----:R-:W-:-:S03]  /*24990*/  IADD3 R211, R179, 0x100000, RZ ;  /* 0x00100000b3d37810 */ /* 0x002fc60007ffe0ff */
[----:B----4-:R-:W4:Y:S01]  /*249a0*/  LDL.LU.64 R188, [R1+0xb50] ;  /* 0x000b500001bc7983 */ /* 0x010f220000300a00 */
[----:B--2---:R-:W-:-:S03]  /*249b0*/  IMAD.WIDE R226, R225, 0x4, R144 ;  /* 0x00000004e1e27825 */ /* 0x004fc600078e0290 */
[----:B------:R-:W2:Y:S01]  /*249c0*/  LDL.LU.64 R144, [R1+0xb38] ;  /* 0x000b380001907983 */ /* 0x000ea20000300a00 */
[----:B------:R-:W-:-:S03]  /*249d0*/  IMAD.WIDE R204, R225, 0x4, R158 ;  /* 0x00000004e1cc7825 */ /* 0x000fc600078e029e */
[----:B------:R1:W-:Y:S04]  /*249e0*/  STL.64 [R1+0x3e0], R226 ;  /* 0x0003e0e201007387 */ /* 0x0003e80000100a00 */
[----:B------:R-:W2:Y:S01]  /*249f0*/  LDL.LU.64 R158, [R1+0xb20] ;  /* 0x000b2000019e7983 */ /* 0x000ea20000300a00 */
[----:B------:R-:W-:-:S03]  /*24a00*/  IMAD.WIDE R160, R225, 0x4, R160 ;  /* 0x00000004e1a07825 */ /* 0x000fc600078e02a0 */
[----:B------:R-:W-:Y:S04]  /*24a10*/  STL.64 [R1+0x410], R204 ;  /* 0x000410cc01007387 */ /* 0x000fe80000100a00 */
[----:B------:R1:W-:Y:S04]  /*24a20*/  LDGSTS.E [R211+-0x75c00], [R226.64], !P4 ;  /* 0x8a400000e2d37fae */ /* 0x0003e8000e121848 */
[----:B------:R1:W-:Y:S04]  /*24a30*/  STL.64 [R1+0x430], R160 ;  /* 0x000430a001007387 */ /* 0x0003e80000100a00 */
[----:B-1----:R-:W2:Y:S01]  /*24a40*/  LDL.LU.64 R226, [R1+0xb08] ;  /* 0x000b080001e27983 */ /* 0x002ea20000300a00 */
[----:B------:R-:W-:-:S02]  /*24a50*/  IADD3 R46, R252, -0x163, RZ ;  /* 0xfffffe9dfc2e7810 */ /* 0x000fc40007ffe0ff */
[----:B------:R-:W-:Y:S02]  /*24a60*/  IADD3 R178, R252, -0x167, RZ ;  /* 0xfffffe99fcb27810 */ /* 0x000fe40007ffe0ff */
[----:B------:R-:W-:Y:S02]  /*24a70*/  ISETP.GE.U32.AND P6, PT, R46, 0x7ffffe1e, PT ;  /* 0x7ffffe1e2e00780c */ /* 0x000fe40003fc6070 */
[----:B------:R-:W-:Y:S02]  /*24a80*/  IADD3 R46, R252, -0x16b, RZ ;  /* 0xfffffe95fc2e7810 */ /* 0x000fe40007ffe0ff */
[----:B------:R-:W-:Y:S02]  /*24a90*/  ISETP.GE.U32.AND P3, PT, R178, 0x7ffffe1a, PT ;  /* 0x7ffffe1ab200780c */ /* 0x000fe40003f66070 */
[----:B------:R-:W-:Y:S02]  /*24aa0*/  ISETP.GE.U32.AND P5, PT, R46, 0x7ffffe16, PT ;  /* 0x7ffffe162e00780c */ /* 0x000fe40003fa6070 */
[----:B------:R-:W-:-:S02]  /*24ab0*/  IADD3 R178, R179, 0x100000, RZ ;  /* 0x00100000b3b27810 */ /* 0x000fc40007ffe0ff */
[----:B------:R-:W-:Y:S02]  /*24ac0*/  IADD3 R46, R179, 0x100000, RZ ;  /* 0x00100000b32e7810 */ /* 0x000fe40007ffe0ff */
[C---:B------:R-:W-:Y:S01]  /*24ad0*/  IADD3 R47, R252.reuse, -0x173, RZ ;  /* 0xfffffe8dfc2f7810 */ /* 0x040fe20007ffe0ff */
[----:B------:R3:W-:Y:S01]  /*24ae0*/  LDGSTS.E [R178+-0x75400], [R204.64], !P2 ;  /* 0x8ac00000ccb27fae */ /* 0x0007e2000d121848 */
[----:B------:R-:W-:Y:S02]  /*24af0*/  IADD3 R210, R252, -0x16f, RZ ;  /* 0xfffffe91fcd27810 */ /* 0x000fe40007ffe0ff */
[----:B------:R-:W-:Y:S01]  /*24b00*/  ISETP.GE.U32.AND P2, PT, R47, 0x7ffffe0e, PT ;  /* 0x7ffffe0e2f00780c */ /* 0x000fe20003f46070 */
[----:B------:R1:W-:Y:S01]  /*24b10*/  LDGSTS.E [R46+-0x74c00], [R160.64], !P0 ;  /* 0x8b400000a02e7fae */ /* 0x0003e2000c121848 */
[----:B------:R-:W-:Y:S02]  /*24b20*/  IADD3 R47, R179, 0x100000, RZ ;  /* 0x00100000b32f7810 */ /* 0x000fe40007ffe0ff */
[----:B------:R-:W-:-:S02]  /*24b30*/  ISETP.GE.U32.AND P4, PT, R210, 0x7ffffe12, PT ;  /* 0x7ffffe12d200780c */ /* 0x000fc40003f86070 */
[----:B-1----:R-:W-:Y:S02]  /*24b40*/  IADD3 R161, R179, 0x100000, RZ ;  /* 0x00100000b3a17810 */ /* 0x002fe40007ffe0ff */
[----:B------:R-:W-:Y:S01]  /*24b50*/  IADD3 R160, R252, -0x17b, RZ ;  /* 0xfffffe85fca07810 */ /* 0x000fe20007ffe0ff */
[C---:B---3--:R-:W-:Y:S02]  /*24b60*/  IMAD.WIDE R204, R225.reuse, 0x4, R236 ;  /* 0x00000004e1cc7825 */ /* 0x048fe400078e02ec */
[----:B------:R-:W3:Y:S02]  /*24b70*/  LDL.LU.64 R236, [R1+0xaf8] ;  /* 0x000af80001ec7983 */ /* 0x000ee40000300a00 */
[----:B------:R-:W-:Y:S02]  /*24b80*/  IMAD.WIDE R76, R225, 0x4, R76 ;  /* 0x00000004e14c7825 */ /* 0x000fe400078e024c */
[----:B------:R-:W-:Y:S04]  /*24b90*/  STL.64 [R1+0x450], R204 ;  /* 0x000450cc01007387 */ /* 0x000fe80000100a00 */
[----:B------:R1:W-:Y:S01]  /*24ba0*/  LDGSTS.E [R161+-0x74400], [R204.64], !P1 ;  /* 0x8bc00000cca17fae */ /* 0x0003e2000c921848 */
[----:B------:R-:W-:-:S03]  /*24bb0*/  ISETP.GE.U32.AND P1, PT, R160, 0x7ffffe06, PT ;  /* 0x7ffffe06a000780c */ /* 0x000fc60003f26070 */
[----:B------:R1:W-:Y:S01]  /*24bc0*/  STL.64 [R1+0x470], R76 ;  /* 0x0004704c01007387 */ /* 0x0003e20000100a00 */
[----:B------:R-:W-:-:S03]  /*24bd0*/  IADD3 R160, R179, 0x100000, RZ ;  /* 0x00100000b3a07810 */ /* 0x000fc60007ffe0ff */
[----:B------:R1:W-:Y:S02]  /*24be0*/  LDGSTS.E [R47+-0x73c00], [R76.64], !P6 ;  /* 0x8c4000004c2f7fae */ /* 0x0003e4000f121848 */
[----:B-1----:R-:W-:Y:S02]  /*24bf0*/  IADD3 R161, R252, -0x104, RZ ;  /* 0xfffffefcfca17810 */ /* 0x002fe40007ffe0ff */
[----:B------:R-:W3:Y:S01]  /*24c00*/  LDL.LU.64 R76, [R1+0xa0] ;  /* 0x0000a000014c7983 */ /* 0x000ee20000300a00 */
[----:B----4-:R-:W-:-:S03]  /*24c10*/  IMAD.WIDE R210, R225, 0x4, R188 ;  /* 0x00000004e1d27825 */ /* 0x010fc600078e02bc */
[----:B------:R-:W4:Y:S04]  /*24c20*/  LDL.LU.64 R188, [R1+0x60] ;  /* 0x0000600001bc7983 */ /* 0x000f280000300a00 */
[----:B------:R1:W-:Y:S04]  /*24c30*/  STL.64 [R1+0x490], R210 ;  /* 0x000490d201007387 */ /* 0x0003e80000100a00 */
[----:B------:R1:W-:Y:S01]  /*24c40*/  LDGSTS.E [R178+-0x73400], [R210.64], !P3 ;  /* 0x8cc00000d2b27fae */ /* 0x0003e2000d921848 */
[----:B------:R-:W-:Y:S01]  /*24c50*/  ISETP.GE.U32.AND P3, PT, R161, 0x7ffffe7d, PT ;  /* 0x7ffffe7da100780c */ /* 0x000fe20003f66070 */
[----:B--2---:R-:W-:-:S02]  /*24c60*/  IMAD.WIDE R204, R225, 0x4, R144 ;  /* 0x00000004e1cc7825 */ /* 0x004fc400078e0290 */
[----:B------:R-:W2:Y:S02]  /*24c70*/  LDL.LU.64 R144, [R1+0xe68] ;  /* 0x000e680001907983 */ /* 0x000ea40000300a00 */
[C---:B------:R-:W-:Y:S02]  /*24c80*/  IMAD.WIDE R158, R225.reuse, 0x4, R158 ;  /* 0x00000004e19e7825 */ /* 0x040fe400078e029e */
[----:B------:R1:W-:Y:S04]  /*24c90*/  STL.64 [R1+0x4a8], R204 ;  /* 0x0004a8cc01007387 */ /* 0x0003e80000100a00 */
[----:B------:R1:W-:Y:S04]  /*24ca0*/  LDGSTS.E [R160+-0x72c00], [R204.64], !P5 ;  /* 0x8d400000cca07fae */ /* 0x0003e8000e921848 */
[----:B------:R3:W-:Y:S04]  /*24cb0*/  STL.64 [R1+0x4c0], R158 ;  /* 0x0004c09e01007387 */ /* 0x0007e80000100a00 */
[----:B-1----:R-:W2:Y:S01]  /*24cc0*/  LDL.LU.64 R160, [R1+0xe48] ;  /* 0x000e480001a07983 */ /* 0x002ea20000300a00 */
[----:B------:R-:W-:-:S03]  /*24cd0*/  IMAD.WIDE R210, R225, 0x4, R226 ;  /* 0x00000004e1d27825 */ /* 0x000fc600078e02e2 */
[----:B------:R-:W2:Y:S01]  /*24ce0*/  LDL.LU.64 R226, [R1+0xe28] ;  /* 0x000e280001e27983 */ /* 0x000ea20000300a00 */
[----:B------:R-:W-:-:S04]  /*24cf0*/  IADD3 R46, R252, -0x177, RZ ;  /* 0xfffffe89fc2e7810 */ /* 0x000fc80007ffe0ff */
[----:B------:R-:W-:Y:S02]  /*24d00*/  ISETP.GE.U32.AND P0, PT, R46, 0x7ffffe0a, PT ;  /* 0x7ffffe0a2e00780c */ /* 0x000fe40003f06070 */
[C---:B------:R-:W-:Y:S02]  /*24d10*/  IADD3 R46, R252.reuse, -0x17f, RZ ;  /* 0xfffffe81fc2e7810 */ /* 0x040fe40007ffe0ff */
[----:B------:R-:W-:Y:S02]  /*24d20*/  IADD3 R47, R252, -0x108, RZ ;  /* 0xfffffef8fc2f7810 */ /* 0x000fe40007ffe0ff */
[----:B------:R-:W-:Y:S02]  /*24d30*/  ISETP.GE.U32.AND P6, PT, R46, 0x7ffffe02, PT ;  /* 0x7ffffe022e00780c */ /* 0x000fe40003fc6070 */
[----:B------:R-:W-:Y:S02]  /*24d40*/  IADD3 R46, R179, 0x100000, RZ ;  /* 0x00100000b32e7810 */ /* 0x000fe40007ffe0ff */
[----:B------:R-:W-:-:S02]  /*24d50*/  ISETP.GE.U32.AND P5, PT, R47, 0x7ffffe79, PT ;  /* 0x7ffffe792f00780c */ /* 0x000fc40003fa6070 */
[C---:B------:R-:W-:Y:S01]  /*24d60*/  IADD3 R204, R179.reuse, 0x100000, RZ ;  /* 0x00100000b3cc7810 */ /* 0x040fe20007ffe0ff */
[----:B------:R1:W-:Y:S01]  /*24d70*/  LDGSTS.E [R46+-0x72400], [R158.64], !P4 ;  /* 0x8dc000009e2e7fae */ /* 0x0003e2000e121848 */
[----:B------:R-:W-:Y:S02]  /*24d80*/  IADD3 R47, R179, 0x100000, RZ ;  /* 0x00100000b32f7810 */ /* 0x000fe40007ffe0ff */
[C---:B------:R-:W-:Y:S01]  /*24d90*/  IADD3 R178, R252.reuse, -0x110, RZ ;  /* 0xfffffef0fcb27810 */ /* 0x040fe20007ffe0ff */
[----:B------:R-:W-:Y:S04]  /*24da0*/  STL.64 [R1+0x4d8], R210 ;  /* 0x0004d8d201007387 */ /* 0x000fe80000100a00 */
[----:B------:R3:W-:Y:S01]  /*24db0*/  LDGSTS.E [R204+-0x71c00], [R210.64], !P2 ;  /* 0x8e400000d2cc7fae */ /* 0x0007e2000d121848 */
[----:B-1----:R-:W-:-:S02]  /*24dc0*/  IADD3 R46, R252, -0x10c, RZ ;  /* 0xfffffef4fc2e7810 */ /* 0x002fc40007ffe0ff */
[----:B------:R-:W-:Y:S02]  /*24dd0*/  ISETP.GE.U32.AND P2, PT, R178, 0x7ffffe71, PT ;  /* 0x7ffffe71b200780c */ /* 0x000fe40003f46070 */
[----:B------:R-:W-:Y:S01]  /*24de0*/  ISETP.GE.U32.AND P4, PT, R46, 0x7ffffe75, PT ;  /* 0x7ffffe752e00780c */ /* 0x000fe20003f86070 */
[----:B---3--:R-:W-:Y:S01]  /*24df0*/  IMAD.WIDE R158, R225, 0x4, R236 ;  /* 0x00000004e19e7825 */ /* 0x008fe200078e02ec */
[----:B------:R-:W-:-:S04]  /*24e00*/  IADD3 R46, R252, -0x114, RZ ;  /* 0xfffffeecfc2e7810 */ /* 0x000fc80007ffe0ff */
[----:B------:R1:W-:Y:S04]  /*24e10*/  STL.64 [R1+0x4f0], R158 ;  /* 0x0004f09e01007387 */ /* 0x0003e80000100a00 */
[----:B------:R1:W-:Y:S01]  /*24e20*/  LDGSTS.E [R47+-0x71400], [R158.64], !P0 ;  /* 0x8ec000009e2f7fae */ /* 0x0003e2000c121848 */
[----:B------:R-:W-:-:S03]  /*24e30*/  ISETP.GE.U32.AND P0, PT, R46, 0x7ffffe6d, PT ;  /* 0x7ffffe6d2e00780c */ /* 0x000fc60003f06070 */
[----:B------:R-:W3:Y:S01]  /*24e40*/  LDL.LU.64 R236, [R1+0xe08] ;  /* 0x000e080001ec7983 */ /* 0x000ee20000300a00 */
[----:B------:R-:W-:Y:S02]  /*24e50*/  IADD3 R46, R224, 0x100000, RZ ;  /* 0x00100000e02e7810 */ /* 0x000fe40007ffe0ff */
[----:B-1----:R-:W-:Y:S02]  /*24e60*/  IADD3 R158, R179, 0x100000, RZ ;  /* 0x00100000b39e7810 */ /* 0x002fe40007ffe0ff */
[----:B------:R-:W-:Y:S01]  /*24e70*/  IADD3 R159, R252, -0x118, RZ ;  /* 0xfffffee8fc9f7810 */ /* 0x000fe20007ffe0ff */
[C---:B------:R-:W-:Y:S02]  /*24e80*/  IMAD.WIDE R210, R225.reuse, 0x4, R76 ;  /* 0x00000004e1d27825 */ /* 0x040fe400078e024c */
[----:B------:R-:W3:Y:S02]  /*24e90*/  LDL.LU.64 R76, [R1+0xde8] ;  /* 0x000de800014c7983 */ /* 0x000ee40000300a00 */
[----:B----4-:R-:W-:-:S02]  /*24ea0*/  IMAD.WIDE R178, R225, 0x4, R188 ;  /* 0x00000004e1b27825 */ /* 0x010fc400078e02bc */
[----:B------:R-:W-:Y:S01]  /*24eb0*/  STL.64 [R1+0x508], R210 ;  /* 0x000508d201007387 */ /* 0x000fe20000100a00 */
[----:B------:R-:W-:-:S03]  /*24ec0*/  IADD3 R47, R252, -0x11c, RZ ;  /* 0xfffffee4fc2f7810 */ /* 0x000fc60007ffe0ff */
[----:B------:R-:W4:Y:S04]  /*24ed0*/  LDL.LU.64 R188, [R1+0xdc8] ;  /* 0x000dc80001bc7983 */ /* 0x000f280000300a00 */
[----:B------:R1:W-:Y:S01]  /*24ee0*/  LDGSTS.E [R204+-0x70c00], [R210.64], !P1 ;  /* 0x8f400000d2cc7fae */ /* 0x0003e2000c921848 */
[----:B------:R-:W-:-:S03]  /*24ef0*/  ISETP.GE.U32.AND P1, PT, R159, 0x7ffffe69, PT ;  /* 0x7ffffe699f00780c */ /* 0x000fc60003f26070 */
[----:B------:R1:W-:Y:S04]  /*24f00*/  STL.64 [R1+0x520], R178 ;  /* 0x000520b201007387 */ /* 0x0003e80000100a00 */
[----:B------:R1:W-:Y:S01]  /*24f10*/  LDGSTS.E [R158+-0x70400], [R178.64], !P6 ;  /* 0x8fc00000b29e7fae */ /* 0x0003e2000f121848 */
[----:B------:R-:W-:Y:S02]  /*24f20*/  ISETP.GE.U32.AND P6, PT, R47, 0x7ffffe65, PT ;  /* 0x7ffffe652f00780c */ /* 0x000fe40003fc6070 */
[C---:B------:R-:W-:Y:S02]  /*24f30*/  IADD3 R47, R224.reuse, 0x100000, RZ ;  /* 0x00100000e02f7810 */ /* 0x040fe40007ffe0ff */
[----:B-1----:R-:W-:Y:S02]  /*24f40*/  IADD3 R179, R224, 0x100000, RZ ;  /* 0x00100000e0b37810 */ /* 0x002fe40007ffe0ff */
[----:B------:R-:W-:Y:S01]  /*24f50*/  IADD3 R178, R252, -0x124, RZ ;  /* 0xfffffedcfcb27810 */ /* 0x000fe20007ffe0ff */
[----:B--2---:R-:W-:-:S05]  /*24f60*/  IMAD.WIDE R144, R225, 0x4, R144 ;  /* 0x00000004e1907825 */ /* 0x004fca00078e0290 */
[----:B------:R1:W-:Y:S04]  /*24f70*/  STL.64 [R1+0x3c0], R144 ;  /* 0x0003c09001007387 */ /* 0x0003e80000100a00 */
[----:B------:R1:W-:Y:S04]  /*24f80*/  LDGSTS.E [R46+-0x7fa00], [R144.64], !P3 ;  /* 0x80600000902e7fae */ /* 0x0003e8000d921848 */
[----:B-1----:R-:W2:Y:S01]  /*24f90*/  LDL.LU.64 R144, [R1+0xda8] ;  /* 0x000da80001907983 */ /* 0x002ea20000300a00 */
[----:B------:R-:W-:-:S03]  /*24fa0*/  IMAD.WIDE R204, R225, 0x4, R160 ;  /* 0x00000004e1cc7825 */ /* 0x000fc600078e02a0 */
[----:B------:R-:W2:Y:S01]  /*24fb0*/  LDL.LU.64 R160, [R1+0xd88] ;  /* 0x000d880001a07983 */ /* 0x000ea20000300a00 */
[----:B------:R-:W-:-:S03]  /*24fc0*/  IMAD.WIDE R158, R225, 0x4, R226 ;  /* 0x00000004e19e7825 */ /* 0x000fc600078e02e2 */
[----:B------:R-:W-:Y:S04]  /*24fd0*/  STL.64 [R1+0x3a0], R204 ;  /* 0x0003a0cc01007387 */ /* 0x000fe80000100a00 */
[----:B------:R1:W-:Y:S01]  /*24fe0*/  LDGSTS.E [R179+-0x7f200], [R204.64], !P5 ;  /* 0x80e00000ccb37fae */ /* 0x0003e2000e921848 */
[----:B------:R-:W-:-:S03]  /*24ff0*/  ISETP.GE.U32.AND P5, PT, R178, 0x7ffffe5d, PT ;  /* 0x7ffffe5db200780c */ /* 0x000fc60003fa6070 */
[----:B------:R1:W-:Y:S04]  /*25000*/  STL.64 [R1+0x378], R158 ;  /* 0x0003789e01007387 */ /* 0x0003e80000100a00 */
[----:B------:R1:W-:Y:S04]  /*25010*/  LDGSTS.E [R47+-0x7ea00], [R158.64], !P4 ;  /* 0x816000009e2f7fae */ /* 0x0003e8000e121848 */
[----:B-1----:R-:W2:Y:S04]  /*25020*/  LDL.LU.64 R178, [R1+0xd68] ;  /* 0x000d680001b27983 */ /* 0x002ea80000300a00 */
[----:B------:R-:W2:Y:S01]  /*25030*/  LDL.LU.64 R158, [R1+0xd48] ;  /* 0x000d4800019e7983 */ /* 0x000ea20000300a00 */
[----:B------:R-:W-:-:S04]  /*25040*/  IADD3 R46, R252, -0x120, RZ ;  /* 0xfffffee0fc2e7810 */ /* 0x000fc80007ffe0ff */
[----:B------:R-:W-:Y:S02]  /*25050*/  ISETP.GE.U32.AND P3, PT, R46, 0x7ffffe61, PT ;  /* 0x7ffffe612e00780c */ /* 0x000fe40003f66070 */
[----:B------:R-:W-:Y:S02]  /*25060*/  IADD3 R46, R252, -0x128, RZ ;  /* 0xfffffed8fc2e7810 */ /* 0x000fe40007ffe0ff */
[C---:B------:R-:W-:Y:S02]  /*25070*/  IADD3 R226, R224.reuse, 0x100000, RZ ;  /* 0x00100000e0e27810 */ /* 0x040fe40007ffe0ff */
[----:B------:R-:W-:Y:S02]  /*25080*/  IADD3 R204, R224, 0x100000, RZ ;  /* 0x00100000e0cc7810 */ /* 0x000fe40007ffe0ff */
[----:B------:R-:W-:Y:S02]  /*25090*/  ISETP.GE.U32.AND P4, PT, R46, 0x7ffffe59, PT ;  /* 0x7ffffe592e00780c */ /* 0x000fe40003f86070 */
[----:B------:R-:W-:-:S02]  /*250a0*/  IADD3 R46, R224, 0x100000, RZ ;  /* 0x00100000e02e7810 */ /* 0x000fc40007ffe0ff */
[----:B------:R-:W-:Y:S01]  /*250b0*/  IADD3 R205, R252, -0x12c, RZ ;  /* 0xfffffed4fccd7810 */ /* 0x000fe20007ffe0ff */
[----:B---3--:R-:W-:-:S05]  /*250c0*/  IMAD.WIDE R236, R225, 0x4, R236 ;  /* 0x00000004e1ec7825 */ /* 0x008fca00078e02ec */
[----:B------:R-:W-:Y:S04]  /*250d0*/  STL.64 [R1+0x358], R236 ;  /* 0x000358ec01007387 */ /* 0x000fe80000100a00 */
[----:B------:R1:W-:Y:S01]  /*250e0*/  LDGSTS.E [R226+-0x7e200], [R236.64], !P2 ;  /* 0x81e00000ece27fae */ /* 0x0003e2000d121848 */
[----:B------:R-:W-:Y:S02]  /*250f0*/  ISETP.GE.U32.AND P2, PT, R205, 0x7ffffe55, PT ;  /* 0x7ffffe55cd00780c */ /* 0x000fe40003f46070 */
[----:B------:R-:W-:Y:S01]  /*25100*/  IADD3 R205, R224, 0x100000, RZ ;  /* 0x00100000e0cd7810 */ /* 0x000fe20007ffe0ff */
[C---:B------:R-:W-:Y:S02]  /*25110*/  IMAD.WIDE R210, R225.reuse, 0x4, R76 ;  /* 0x00000004e1d27825 */ /* 0x040fe400078e024c */
[----:B------:R-:W3:Y:S04]  /*25120*/  LDL.LU.64 R76, [R1+0xd28] ;  /* 0x000d2800014c7983 */ /* 0x000ee80000300a00 */
[----:B------:R-:W-:Y:S04]  /*25130*/  STL.64 [R1+0x338], R210 ;  /* 0x000338d201007387 */ /* 0x000fe80000100a00 */
[----:B------:R1:W-:Y:S01]  /*25140*/  LDGSTS.E [R204+-0x7da00], [R210.64], !P0 ;  /* 0x82600000d2cc7fae */ /* 0x0003e2000c121848 */
[----:B----4-:R-:W-:-:S05]  /*25150*/  IMAD.WIDE R188, R225, 0x4, R188 ;  /* 0x00000004e1bc7825 */ /* 0x010fca00078e02bc */
[----:B------:R4:W-:Y:S04]  /*25160*/  STL.64 [R1+0x318], R188 ;  /* 0x000318bc01007387 */ /* 0x0009e80000100a00 */
[----:B------:R4:W-:Y:S01]  /*25170*/  LDGSTS.E [R46+-0x7d200], [R188.64], !P1 ;  /* 0x82e00000bc2e7fae */ /* 0x0009e2000c921848 */
[----:B-1----:R-:W-:-:S03]  /*25180*/  IADD3 R204, R252, -0x138, RZ ;  /* 0xfffffec8fccc7810 */ /* 0x002fc60007ffe0ff */
[----:B----4-:R-:W4:Y:S01]  /*25190*/  LDL.LU.64 R188, [R1+0xd08] ;  /* 0x000d080001bc7983 */ /* 0x010f220000300a00 */
[----:B--2---:R-:W-:-:S03]  /*251a0*/  IMAD.WIDE R210, R225, 0x4, R144 ;  /* 0x00000004e1d27825 */ /* 0x004fc600078e0290 */
[----:B------:R-:W2:Y:S01]  /*251b0*/  LDL.LU.64 R144, [R1+0xce8] ;  /* 0x000ce80001907983 */ /* 0x000ea20000300a00 */
[----:B------:R-:W-:-:S03]  /*251c0*/  IMAD.WIDE R160, R225, 0x4, R160 ;  /* 0x00000004e1a07825 */ /* 0x000fc600078e02a0 */
[----:B------:R1:W-:Y:S04]  /*251d0*/  STL.64 [R1+0x2f0], R210 ;  /* 0x0002f0d201007387 */ /* 0x0003e80000100a00 */
[----:B------:R1:W-:Y:S04]  /*251e0*/  STL.64 [R1+0x2d0], R160 ;  /* 0x0002d0a001007387 */ /* 0x0003e80000100a00 */
[----:B------:R1:W-:Y:S01]  /*251f0*/  LDGSTS.E [R205+-0x7ca00], [R210.64], !P6 ;  /* 0x83600000d2cd7fae */ /* 0x0003e2000f121848 */
[----:B------:R-:W-:-:S03]  /*25200*/  ISETP.GE.U32.AND P6, PT, R204, 0x7ffffe49, PT ;  /* 0x7ffffe49cc00780c */ /* 0x000fc60003fc6070 */
[----:B------:R-:W2:Y:S01]  /*25210*/  LDL.LU.64 R236, [R1+0xcc8] ;  /* 0x000cc80001ec7983 */ /* 0x000ea20000300a00 */
[----:B------:R-:W-:-:S03]  /*25220*/  IMAD.WIDE R226, R225, 0x4, R178 ;  /* 0x00000004e1e27825 */ /* 0x000fc600078e02b2 */
[----:B------:R-:W2:Y:S04]  /*25230*/  LDL.LU.64 R178, [R1+0xca8] ;  /* 0x000ca80001b27983 */ /* 0x000ea80000300a00 */
[----:B------:R-:W-:Y:S01]  /*25240*/  STL.64 [R1+0x2b0], R226 ;  /* 0x0002b0e201007387 */ /* 0x000fe20000100a00 */
[----:B-1----:R-:W-:-:S03]  /*25250*/  IMAD.WIDE R204, R225, 0x4, R158 ;  /* 0x00000004e1cc7825 */ /* 0x002fc600078e029e */
[----:B------:R-:W2:Y:S01]  /*25260*/  LDL.LU.64 R158, [R1+0xc88] ;  /* 0x000c8800019e7983 */ /* 0x000ea20000300a00 */
[C---:B------:R-:W-:Y:S02]  /*25270*/  IADD3 R47, R252.reuse, -0x130, RZ ;  /* 0xfffffed0fc2f7810 */ /* 0x040fe40007ffe0ff */
[----:B------:R-:W-:Y:S02]  /*25280*/  IADD3 R46, R252, -0x134, RZ ;  /* 0xfffffeccfc2e7810 */ /* 0x000fe40007ffe0ff */
[----:B------:R-:W-:Y:S02]  /*25290*/  ISETP.GE.U32.AND P0, PT, R47, 0x7ffffe51, PT ;  /* 0x7ffffe512f00780c */ /* 0x000fe40003f06070 */
[----:B------:R-:W-:Y:S02]  /*252a0*/  IADD3 R47, R224, 0x100000, RZ ;  /* 0x00100000e02f7810 */ /* 0x000fe40007ffe0ff */
[----:B------:R-:W-:Y:S02]  /*252b0*/  ISETP.GE.U32.AND P1, PT, R46, 0x7ffffe4d, PT ;  /* 0x7ffffe4d2e00780c */ /* 0x000fe40003f26070 */
[----:B------:R-:W-:Y:S01]  /*252c0*/  IADD3 R46, R252, -0x13c, RZ ;  /* 0xfffffec4fc2e7810 */ /* 0x000fe20007ffe0ff */
[----:B------:R1:W-:Y:S01]  /*252d0*/  LDGSTS.E [R47+-0x7c200], [R160.64], !P3 ;  /* 0x83e00000a02f7fae */ /* 0x0003e2000d921848 */
[----:B------:R-:W-:-:S02]  /*252e0*/  IADD3 R210, R224, 0x100000, RZ ;  /* 0x00100000e0d27810 */ /* 0x000fc40007ffe0ff */
[----:B------:R-:W-:Y:S02]  /*252f0*/  ISETP.GE.U32.AND P3, PT, R46, 0x7ffffe45, PT ;  /* 0x7ffffe452e00780c */ /* 0x000fe40003f66070 */
[C---:B------:R-:W-:Y:S01]  /*25300*/  IADD3 R46, R224.reuse, 0x100000, RZ ;  /* 0x00100000e02e7810 */ /* 0x040fe20007ffe0ff */
[----:B------:R3:W-:Y:S01]  /*25310*/  LDGSTS.E [R210+-0x7ba00], [R226.64], !P5 ;  /* 0x84600000e2d27fae */ /* 0x0007e2000e921848 */
[----:B-1----:R-:W-:Y:S02]  /*25320*/  IADD3 R160, R224, 0x100000, RZ ;  /* 0x00100000e0a07810 */ /* 0x002fe40007ffe0ff */
[C---:B------:R-:W-:Y:S02]  /*25330*/  IADD3 R161, R252.reuse, -0x140, RZ ;  /* 0xfffffec0fca17810 */ /* 0x040fe40007ffe0ff */
[----:B------:R-:W-:Y:S01]  /*25340*/  IADD3 R47, R252, -0x144, RZ ;  /* 0xfffffebcfc2f7810 */ /* 0x000fe20007ffe0ff */
[----:B------:R-:W-:Y:S01]  /*25350*/  STL.64 [R1+0x290], R204 ;  /* 0x000290cc01007387 */ /* 0x000fe20000100a00 */
[----:B------:R-:W-:-:S02]  /*25360*/  ISETP.GE.U32.AND P5, PT, R161, 0x7ffffe41, PT ;  /* 0x7ffffe41a100780c */ /* 0x000fc40003fa6070 */
[C---:B------:R-:W-:Y:S01]  /*25370*/  IADD3 R161, R224.reuse, 0x100000, RZ ;  /* 0x00100000e0a17810 */ /* 0x040fe20007ffe0ff */
[----:B------:R1:W-:Y:S01]  /*25380*/  LDGSTS.E [R160+-0x7b200], [R204.64], !P4 ;  /* 0x84e00000cca07fae */ /* 0x0003e2000e121848 */
[----:B------:R-:W-:Y:S02]  /*25390*/  ISETP.GE.U32.AND P4, PT, R47, 0x7ffffe3d, PT ;  /* 0x7ffffe3d2f00780c */ /* 0x000fe40003f86070 */
[----:B------:R-:W-:Y:S01]  /*253a0*/  IADD3 R47, R224, 0x100000, RZ ;  /* 0x00100000e02f7810 */ /* 0x000fe20007ffe0ff */
[----:B---3--:R-:W-:Y:S01]  /*253b0*/  IMAD.WIDE R76, R225, 0x4, R76 ;  /* 0x00000004e14c7825 */ /* 0x008fe200078e024c */
[----:B-1----:R-:W-:-:S04]  /*253c0*/  IADD3 R160, R252, -0x14c, RZ ;  /* 0xfffffeb4fca07810 */ /* 0x002fc80007ffe0ff */
[----:B------:R-:W-:Y:S04]  /*253d0*/  STL.64 [R1+0x270], R76 ;  /* 0x0002704c01007387 */ /* 0x000fe80000100a00 */
[----:B------:R2:W-:Y:S04]  /*253e0*/  LDGSTS.E [R46+-0x7aa00], [R76.64], !P2 ;  /* 0x856000004c2e7fae */ /* 0x0005e8000d121848 */
[----:B------:R-:W3:Y:S01]  /*253f0*/  LDL.LU.64 R210, [R1+0xc68] ;  /* 0x000c680001d27983 */ /* 0x000ee20000300a00 */
[----:B----4-:R-:W-:-:S05]  /*25400*/  IMAD.WIDE R188, R225, 0x4, R188 ;  /* 0x00000004e1bc7825 */ /* 0x010fca00078e02bc */
[----:B------:R1:W-:Y:S04]  /*25410*/  STL.64 [R1+0x250], R188 ;  /* 0x000250bc01007387 */ /* 0x0003e80000100a00 */
[----:B------:R1:W-:Y:S01]  /*25420*/  LDGSTS.E [R161+-0x7a200], [R188.64], !P0 ;  /* 0x85e00000bca17fae */ /* 0x0003e2000c121848 */
[----:B------:R-:W-:Y:S02]  /*25430*/  ISETP.GE.U32.AND P0, PT, R160, 0x7ffffe35, PT ;  /* 0x7ffffe35a000780c */ /* 0x000fe40003f06070 */
[C---:B------:R-:W-:Y:S02]  /*25440*/  IADD3 R160, R224.reuse, 0x100000, RZ ;  /* 0x00100000e0a07810 */ /* 0x040fe40007ffe0ff */
[----:B-1----:R-:W-:Y:S02]  /*25450*/  IADD3 R188, R224, 0x100000, RZ ;  /* 0x00100000e0bc7810 */ /* 0x002fe40007ffe0ff */
[----:B------:R-:W-:Y:S01]  /*25460*/  IADD3 R161, R252, -0x154, RZ ;  /* 0xfffffeacfca17810 */ /* 0x000fe20007ffe0ff */
[----:B--2---:R-:W-:-:S02]  /*25470*/  IMAD.WIDE R76, R225, 0x4, R144 ;  /* 0x00000004e14c7825 */ /* 0x004fc400078e0290 */
[----:B------:R-:W2:Y:S04]  /*25480*/  LDL.LU.64 R144, [R1+0xc48] ;  /* 0x000c480001907983 */ /* 0x000ea80000300a00 */
[----:B------:R1:W-:Y:S04]  /*25490*/  STL.64 [R1+0x230], R76 ;  /* 0x0002304c01007387 */ /* 0x0003e80000100a00 */
[----:B------:R1:W-:Y:S04]  /*254a0*/  LDGSTS.E [R47+-0x79a00], [R76.64], !P1 ;  /* 0x866000004c2f7fae */ /* 0x0003e8000c921848 */
[----:B------:R-:W4:Y:S01]  /*254b0*/  LDL.LU.64 R226, [R1+0xc28] ;  /* 0x000c280001e27983 */ /* 0x000f220000300a00 */
[----:B------:R-:W-:-:S05]  /*254c0*/  IMAD.WIDE R204, R225, 0x4, R236 ;  /* 0x00000004e1cc7825 */ /* 0x000fca00078e02ec */
[----:B------:R1:W-:Y:S01]  /*254d0*/  LDGSTS.E [R188+-0x79200], [R204.64], !P6 ;  /* 0x86e00000ccbc7fae */ /* 0x0003e2000f121848 */
[----:B------:R-:W-:-:S03]  /*254e0*/  IMAD.WIDE R178, R225, 0x4, R178 ;  /* 0x00000004e1b27825 */ /* 0x000fc600078e02b2 */
[----:B-1----:R-:W4:Y:S01]  /*254f0*/  LDL.LU.64 R76, [R1+0xc08] ;  /* 0x000c0800014c7983 */ /* 0x002f220000300a00 */
[----:B------:R-:W-:-:S03]  /*25500*/  ISETP.GE.U32.AND P6, PT, R161, 0x7ffffe2d, PT ;  /* 0x7ffffe2da100780c */ /* 0x000fc60003fc6070 */
[----:B------:R-:W-:Y:S01]  /*25510*/  STL.64 [R1+0x1d0], R204 ;  /* 0x0001d0cc01007387 */ /* 0x000fe20000100a00 */
[----:B------:R-:W-:-:S03]  /*25520*/  IMAD.WIDE R158, R225, 0x4, R158 ;  /* 0x00000004e19e7825 */ /* 0x000fc600078e029e */
[----:B------:R-:W4:Y:S04]  /*25530*/  LDL.LU.64 R236, [R1+0xbe8] ;  /* 0x000be80001ec7983 */ /* 0x000f280000300a00 */
[----:B------:R1:W-:Y:S04]  /*25540*/  STL.64 [R1+0x1b0], R178 ;  /* 0x0001b0b201007387 */ /* 0x0003e80000100a00 */
[----:B------:R1:W-:Y:S04]  /*25550*/  LDGSTS.E [R160+-0x78a00], [R178.64], !P3 ;  /* 0x87600000b2a07fae */ /* 0x0003e8000d921848 */
[----:B------:R1:W-:Y:S04]  /*25560*/  STL.64 [R1+0x190], R158 ;  /* 0x0001909e01007387 */ /* 0x0003e80000100a00 */
[----:B-1----:R-:W4:Y:S04]  /*25570*/  LDL.LU.64 R160, [R1+0xbc8] ;  /* 0x000bc80001a07983 */ /* 0x002f280000300a00 */
[----:B------:R-:W4:Y:S01]  /*25580*/  LDL.LU.64 R178, [R1+0xba8] ;  /* 0x000ba80001b27983 */ /* 0x000f220000300a00 */
[----:B------:R-:W-:-:S03]  /*25590*/  IADD3 R46, R252, -0x148, RZ ;  /* 0xfffffeb8fc2e7810 */ /* 0x000fc60007ffe0ff */
[----:B------:R-:W4:Y:S01]  /*255a0*/  LDL.LU.64 R188, [R1+0xb88] ;  /* 0x000b880001bc7983 */ /* 0x000f220000300a00 */
[----:B------:R-:W-:Y:S02]  /*255b0*/  ISETP.GE.U32.AND P2, PT, R46, 0x7ffffe39, PT ;  /* 0x7ffffe392e00780c */ /* 0x000fe40003f46070 */
[----:B------:R-:W-:-:S04]  /*255c0*/  IADD3 R46, R252, -0x150, RZ ;  /* 0xfffffeb0fc2e7810 */ /* 0x000fc80007ffe0ff */
[----:B------:R-:W-:Y:S02]  /*255d0*/  ISETP.GE.U32.AND P1, PT, R46, 0x7ffffe31, PT ;  /* 0x7ffffe312e00780c */ /* 0x000fe40003f26070 */
[----:B------:R-:W-:Y:S02]  /*255e0*/  IADD3 R46, R224, 0x100000, RZ ;  /* 0x00100000e02e7810 */ /* 0x000fe40007ffe0ff */
[----:B------:R-:W-:-:S03]  /*255f0*/  IADD3 R47, R252, -0x158, RZ ;  /* 0xfffffea8fc2f7810 */ /* 0x000fc60007ffe0ff */
[----:B------:R1:W-:Y:S01]  /*25600*/  LDGSTS.E [R46+-0x78200], [R158.64], !P5 ;  /* 0x87e000009e2e7fae */ /* 0x0003e2000e921848 */
[----:B------:R-:W-:Y:S02]  /*25610*/  ISETP.GE.U32.AND P3, PT, R47, 0x7ffffe29, PT ;  /* 0x7ffffe292f00780c */ /* 0x000fe40003f66070 */
[----:B------:R-:W-:Y:S02]  /*25620*/  IADD3 R47, R224, 0x100000, RZ ;  /* 0x00100000e02f7810 */ /* 0x000fe40007ffe0ff */
[----:B-1----:R-:W-:Y:S02]  /*25630*/  IADD3 R46, R252, -0x15c, RZ ;  /* 0xfffffea4fc2e7810 */ /* 0x002fe40007ffe0ff */
[----:B------:R-:W-:Y:S02]  /*25640*/  IADD3 R159, R224, 0x100000, RZ ;  /* 0x00100000e09f7810 */ /* 0x000fe40007ffe0ff */
[----:B------:R-:W-:Y:S01]  /*25650*/  ISETP.GE.U32.AND P5, PT, R46, 0x7ffffe25, PT ;  /* 0x7ffffe252e00780c */ /* 0x000fe20003fa6070 */
[----:B---3--:R-:W-:Y:S01]  /*25660*/  IMAD.WIDE R204, R225, 0x4, R210 ;  /* 0x00000004e1cc7825 */ /* 0x008fe200078e02d2 */
[----:B------:R-:W-:-:S02]  /*25670*/  IADD3 R158, R252, -0x160, RZ ;  /* 0xfffffea0fc9e7810 */ /* 0x000fc40007ffe0ff */
[----:B------:R-:W-:Y:S02]  /*25680*/  IADD3 R46, R252, -0x164, RZ ;  /* 0xfffffe9cfc2e7810 */ /* 0x000fe40007ffe0ff */
[----:B------:R-:W-:Y:S01]  /*25690*/  STL.64 [R1+0x170], R204 ;  /* 0x000170cc01007387 */ /* 0x000fe20000100a00 */
[----:B------:R-:W-:-:S03]  /*256a0*/  IADD3 R210, R224, 0x100000, RZ ;  /* 0x00100000e0d27810 */ /* 0x000fc60007ffe0ff */
[----:B------:R1:W-:Y:S01]  /*256b0*/  LDGSTS.E [R159+-0x77a00], [R204.64], !P4 ;  /* 0x88600000cc9f7fae */ /* 0x0003e2000e121848 */
[----:B------:R-:W-:Y:S01]  /*256c0*/  ISETP.GE.U32.AND P4, PT, R158, 0x7ffffe21, PT ;  /* 0x7ffffe219e00780c */ /* 0x000fe20003f86070 */
[----:B--2---:R-:W-:-:S05]  /*256d0*/  IMAD.WIDE R144, R225, 0x4, R144 ;  /* 0x00000004e1907825 */ /* 0x004fca00078e0290 */
[----:B------:R2:W-:Y:S04]  /*256e0*/  STL.64 [R1+0x150], R144 ;  /* 0x0001509001007387 */ /* 0x0005e80000100a00 */
[----:B------:R2:W-:Y:S01]  /*256f0*/  LDGSTS.E [R47+-0x77200], [R144.64], !P2 ;  /* 0x88e00000902f7fae */ /* 0x0005e2000d121848 */
[----:B----4-:R-:W-:Y:S01]  /*25700*/  IMAD.WIDE R226, R225, 0x4, R226 ;  /* 0x00000004e1e27825 */ /* 0x010fe200078e02e2 */
[----:B------:R-:W-:Y:S02]  /*25710*/  ISETP.GE.U32.AND P2, PT, R46, 0x7ffffe1d, PT ;  /* 0x7ffffe1d2e00780c */ /* 0x000fe40003f46070 */
[C---:B------:R-:W-:Y:S02]  /*25720*/  IADD3 R46, R224.reuse, 0x100000, RZ ;  /* 0x00100000e02e7810 */ /* 0x040fe40007ffe0ff */
[----:B------:R-:W-:Y:S01]  /*25730*/  STL.64 [R1+0xa0], R226 ;  /* 0x0000a0e201007387 */ /* 0x000fe20000100a00 */
[----:B--2---:R-:W-:-:S03]  /*25740*/  IADD3 R144, R224, 0x100000, RZ ;  /* 0x00100000e0907810 */ /* 0x004fc60007ffe0ff */
[----:B-1----:R-:W2:Y:S01]  /*25750*/  LDL.LU.64 R158, [R1+0xb68] ;  /* 0x000b6800019e7983 */ /* 0x002ea20000300a00 */
[----:B------:R-:W-:-:S03]  /*25760*/  IMAD.WIDE R204, R225, 0x4, R76 ;  /* 0x00000004e1cc7825 */ /* 0x000fc600078e024c */
[----:B------:R1:W-:Y:S01]  /*25770*/  LDGSTS.E [R210+-0x76a00], [R226.64], !P0 ;  /* 0x89600000e2d27fae */ /* 0x0003e2000c121848 */
[----:B------:R-:W-:-:S03]  /*25780*/  IMAD.WIDE R76, R225, 0x4, R236 ;  /* 0x00000004e14c7825 */ /* 0x000fc600078e02ec */
[----:B------:R-:W-:Y:S04]  /*25790*/  STL.64 [R1+0x60], R204 ;  /* 0x000060cc01007387 */ /* 0x000fe80000100a00 */
[----:B------:R-:W-:Y:S04]  /*257a0*/  STL.64 [R1+0x3e8], R76 ;  /* 0x0003e84c01007387 */ /* 0x000fe80000100a00 */
[----:B------:R3:W-:Y:S04]  /*257b0*/  LDGSTS.E [R144+-0x76200], [R204.64], !P1 ;  /* 0x89e00000cc907fae */ /* 0x0007e8000c921848 */
[----:B------:R4:W-:Y:S01]  /*257c0*/  LDGSTS.E [R46+-0x75a00], [R76.64], !P6 ;  /* 0x8a6000004c2e7fae */ /* 0x0009e2000f121848 */
[----:B------:R-:W-:-:S04]  /*257d0*/  IMAD.WIDE R160, R225, 0x4, R160 ;  /* 0x00000004e1a07825 */ /* 0x000fc800078e02a0 */
[----:B------:R-:W-:Y:S01]  /*257e0*/  IMAD.WIDE R178, R225, 0x4, R178 ;  /* 0x00000004e1b27825 */ /* 0x000fe200078e02b2 */
[----:B------:R1:W-:Y:S04]  /*257f0*/  STL.64 [R1+0x418], R160 ;  /* 0x000418a001007387 */ /* 0x0003e80000100a00 */
[----:B------:R1:W-:Y:S04]  /*25800*/  LDGSTS.E [R144+-0x75200], [R160.64], !P3 ;  /* 0x8ae00000a0907fae */ /* 0x0003e8000d921848 */
[----:B------:R-:W-:Y:S04]  /*25810*/  STL.64 [R1+0x438], R178 ;  /* 0x000438b201007387 */ /* 0x000fe80000100a00 */
[----:B-1----:R-:W2:Y:S01]  /*25820*/  LDL.LU.64 R160, [R1+0xaf0] ;  /* 0x000af00001a07983 */ /* 0x002ea20000300a00 */
[----:B------:R-:W-:-:S04]  /*25830*/  IADD3 R145, R252, -0x168, RZ ;  /* 0xfffffe98fc917810 */ /* 0x000fc80007ffe0ff */
[----:B------:R-:W-:Y:S02]  /*25840*/  ISETP.GE.U32.AND P0, PT, R145, 0x7ffffe19, PT ;  /* 0x7ffffe199100780c */ /* 0x000fe40003f06070 */
[----:B------:R-:W-:-:S04]  /*25850*/  IADD3 R145, R252, -0x170, RZ ;  /* 0xfffffe90fc917810 */ /* 0x000fc80007ffe0ff */
[----:B------:R-:W-:Y:S02]  /*25860*/  ISETP.GE.U32.AND P6, PT, R145, 0x7ffffe11, PT ;  /* 0x7ffffe119100780c */ /* 0x000fe40003fc6070 */
[----:B------:R-:W1:Y:S01]  /*25870*/  S2R R145, SR_TID.X ;  /* 0x0000000000917919 */ /* 0x000e620000002100 */
[C---:B------:R-:W-:Y:S01]  /*25880*/  IADD3 R47, R252.reuse, -0x16c, RZ ;  /* 0xfffffe94fc2f7810 */ /* 0x040fe20007ffe0ff */
[----:B----4-:R-:W-:Y:S01]  /*25890*/  IMAD.WIDE R76, R225, 0x4, R188 ;  /* 0x00000004e14c7825 */ /* 0x010fe200078e02bc */
[----:B------:R-:W-:Y:S02]  /*258a0*/  IADD3 R188, R252, -0x100, RZ ;  /* 0xffffff00fcbc7810 */ /* 0x000fe40007ffe0ff */
[----:B------:R-:W-:Y:S02]  /*258b0*/  ISETP.GE.U32.AND P1, PT, R47, 0x7ffffe15, PT ;  /* 0x7ffffe152f00780c */ /* 0x000fe40003f26070 */
[----:B------:R-:W-:Y:S01]  /*258c0*/  IADD3 R47, R224, 0x100000, RZ ;  /* 0x00100000e02f7810 */ /* 0x000fe20007ffe0ff */
[----:B------:R4:W-:Y:S04]  /*258d0*/  STL.64 [R1+0x458], R76 ;  /* 0x0004584c01007387 */ /* 0x0009e80000100a00 */
[----:B------:R1:W-:Y:S04]  /*258e0*/  LDGSTS.E [R47+-0x74a00], [R178.64], !P5 ;  /* 0x8b600000b22f7fae */ /* 0x0003e8000e921848 */
[----:B------:R4:W-:Y:S01]  /*258f0*/  LDGSTS.E [R46+-0x74200], [R76.64], !P4 ;  /* 0x8be000004c2e7fae */ /* 0x0009e2000e121848 */
[----:B------:R-:W-:-:S03]  /*25900*/  IADD3 R210, R252, -0x178, RZ ;  /* 0xfffffe88fcd27810 */ /* 0x000fc60007ffe0ff */
[----:B------:R-:W2:Y:S01]  /*25910*/  LDL.LU.64 R226, [R1+0xae8] ;  /* 0x000ae80001e27983 */ /* 0x000ea20000300a00 */
[----:B-1----:R-:W-:-:S03]  /*25920*/  LOP3.LUT R189, R145, 0x7f, RZ, 0xc0, !PT ;  /* 0x0000007f91bd7812 */ /* 0x002fc600078ec0ff */
[----:B---3--:R-:W3:Y:S01]  /*25930*/  LDL.LU.64 R144, [R1+0xae0] ;  /* 0x000ae00001907983 */ /* 0x008ee20000300a00 */
[----:B------:R-:W-:Y:S01]  /*25940*/  ISETP.GE.AND P3, PT, R189, R188, PT ;  /* 0x000000bcbd00720c */ /* 0x000fe20003f66270 */
[----:B------:R-:W-:Y:S01]  /*25950*/  IMAD.MOV.U32 R189, RZ, RZ, 0x7f ;  /* 0x0000007fffbd7424 */ /* 0x000fe200078e00ff */
[----:B----4-:R-:W-:Y:S01]  /*25960*/  IADD3 R76, R252, -0x174, RZ ;  /* 0xfffffe8cfc4c7810 */ /* 0x010fe20007ffe0ff */
[----:B------:R-:W4:Y:S03]  /*25970*/  LDL.LU.64 R46, [R1+0xad0] ;  /* 0x000ad000012e7983 */ /* 0x000f260000300a00 */
[----:B------:R-:W-:Y:S01]  /*25980*/  IADD3 R189, R189, c[0x0][0x180], RZ ;  /* 0x00006000bdbd7a10 */ /* 0x000fe20007ffe0ff */
[----:B------:R-:W4:Y:S01]  /*25990*/  LDL.LU.64 R204, [R1+0xab0] ;  /* 0x000ab00001cc7983 */ /* 0x000f220000300a00 */
[----:B------:R-:W-:Y:S02]  /*259a0*/  SEL R211, RZ, 0x4, P3 ;  /* 0x00000004ffd37807 */ /* 0x000fe40001800000 */
[----:B------:R-:W-:Y:S01]  /*259b0*/  ISETP.GT.AND P5, PT, R189, 0x17f, PT ;  /* 0x0000017fbd00780c */ /* 0x000fe20003fa4270 */
[----:B------:R-:W4:Y:S01]  /*259c0*/  LDL.LU.64 R236, [R1+0xaa8] ;  /* 0x000aa80001ec7983 */ /* 0x000f220000300a00 */
[----:B------:R-:W-:-:S02]  /*259d0*/  IADD3 R77, R224, 0x100000, RZ ;  /* 0x00100000e04d7810 */ /* 0x000fc40007ffe0ff */
[----:B------:R-:W-:Y:S01]  /*259e0*/  ISETP.GE.U32.AND P4, PT, R76, 0x7ffffe0d, PT ;  /* 0x7ffffe0d4c00780c */ /* 0x000fe20003f86070 */
[----:B------:R-:W4:Y:S01]  /*259f0*/  LDL.LU.64 R178, [R1+0xaa0] ;  /* 0x000aa00001b27983 */ /* 0x000f220000300a00 */
[----:B------:R-:W-:Y:S02]  /*25a00*/  IADD3 R76, R252, -0x17c, RZ ;  /* 0xfffffe84fc4c7810 */ /* 0x000fe40007ffe0ff */
[----:B------:R-:W-:Y:S01]  /*25a10*/  SEL R252, R211, RZ, P5 ;  /* 0x000000ffd3fc7207 */ /* 0x000fe20002800000 */
[----:B------:R-:W4:Y:S01]  /*25a20*/  LDL.LU.64 R188, [R1+0xa98] ;  /* 0x000a980001bc7983 */ /* 0x000f220000300a00 */
[----:B------:R-:W-:Y:S02]  /*25a30*/  ISETP.GE.U32.AND P3, PT, R210, 0x7ffffe09, PT ;  /* 0x7ffffe09d200780c */ /* 0x000fe40003f66070 */
[----:B------:R-:W-:Y:S01]  /*25a40*/  ISETP.GE.U32.AND P5, PT, R76, 0x7ffffe05, PT ;  /* 0x7ffffe054c00780c */ /* 0x000fe20003fa6070 */
[----:B--2---:R-:W-:-:S05]  /*25a50*/  IMAD.WIDE R158, R225, 0x4, R158 ;  /* 0x00000004e19e7825 */ /* 0x004fca00078e029e */
[----:B------:R1:W-:Y:S04]  /*25a60*/  STL.64 [R1+0x478], R158 ;  /* 0x0004789e01007387 */ /* 0x0003e80000100a00 */
[----:B------:R1:W-:Y:S01]  /*25a70*/  LDGSTS.E [R77+-0x73a00], [R158.64], !P2 ;  /* 0x8c6000009e4d7fae */ /* 0x0003e2000d121848 */
[----:B------:R-:W-:-:S03]  /*25a80*/  ISETP.NE.U32.AND P2, PT, R252, RZ, PT ;  /* 0x000000fffc00720c */ /* 0x000fc60003f45070 */
[----:B-1----:R-:W2:Y:S04]  /*25a90*/  LDL.LU.64 R158, [R1+0xa70] ;  /* 0x000a7000019e7983 */ /* 0x002ea80000300a00 */
[----:B------:R-:W2:Y:S04]  /*25aa0*/  LDL.LU.64 R210, [R1+0xa68] ;  /* 0x000a680001d27983 */ /* 0x000ea80000300a00 */
[----:B------:R-:W2:Y:S04]  /*25ab0*/  LDL.LU.64 R76, [R1+0xa60] ;  /* 0x000a6000014c7983 */ /* 0x000ea80000300a00 */
[----:B------:R-:W2:Y:S04]  /*25ac0*/  LDL.LU.64 R224, [R1+0xa58] ;  /* 0x000a580001e07983 */ /* 0x000ea80000300a00 */
[----:B------:R1:W5:Y:S01]  /*25ad0*/  LDL.LU R252, [R1+0x1738] ;  /* 0x0017380001fc7983 */ /* 0x0003620000300800 */
[----:B------:R-:W-:-:S05]  /*25ae0*/  IMAD.WIDE R160, R0, 0x4, R160 ;  /* 0x0000000400a07825 */ /* 0x000fca00078e02a0 */
[----:B------:R1:W-:Y:S04]  /*25af0*/  STL.64 [R1+0x528], R160 ;  /* 0x000528a001007387 */ /* 0x0003e80000100a00 */
[----:B-1----:R-:W2:Y:S01]  /*25b00*/  LDL.LU.64 R160, [R1+0x1730] ;  /* 0x0017300001a07983 */ /* 0x002ea20000300a00 */
[----:B------:R-:W-:-:S04]  /*25b10*/  IMAD.WIDE R48, R0, 0x4, R48 ;  /* 0x0000000400307825 */ /* 0x000fc800078e0230 */
[----:B------:R-:W-:-:S04]  /*25b20*/  IMAD.WIDE R62, R0, 0x4, R62 ;  /* 0x00000004003e7825 */ /* 0x000fc800078e023e */
[----:B------:R-:W-:-:S04]  /*25b30*/  IMAD.WIDE R226, R0, 0x4, R226 ;  /* 0x0000000400e27825 */ /* 0x000fc800078e02e2 */
[C---:B---3--:R-:W-:Y:S01]  /*25b40*/  IMAD.WIDE R144, R0.reuse, 0x4, R144 ;  /* 0x0000000400907825 */ /* 0x048fe200078e0290 */
[----:B------:R1:W-:Y:S03]  /*25b50*/  STL.64 [R1+0x530], R226 ;  /* 0x000530e201007387 */ /* 0x0003e60000100a00 */
[C---:B----4-:R-:W-:Y:S01]  /*25b60*/  IMAD.WIDE R46, R0.reuse, 0x4, R46 ;  /* 0x00000004002e7825 */ /* 0x050fe200078e022e */
[----:B-1----:R-:W3:Y:S04]  /*25b70*/  LDL.LU.64 R226, [R1+0xa30] ;  /* 0x000a300001e27983 */ /* 0x002ee80000300a00 */
[----:B------:R1:W-:Y:S01]  /*25b80*/  STL.64 [R1+0x538], R144 ;  /* 0x0005389001007387 */ /* 0x0003e20000100a00 */
[----:B------:R-:W-:-:S04]  /*25b90*/  IMAD.WIDE R208, R0, 0x4, R208 ;  /* 0x0000000400d07825 */ /* 0x000fc800078e02d0 */
[C---:B------:R-:W-:Y:S01]  /*25ba0*/  IMAD.WIDE R204, R0.reuse, 0x4, R204 ;  /* 0x0000000400cc7825 */ /* 0x040fe200078e02cc */
[----:B-1----:R-:W4:Y:S03]  /*25bb0*/  LDL.LU.64 R144, [R1+0xa28] ;  /* 0x000a280001907983 */ /* 0x002f260000300a00 */
[----:B------:R-:W-:-:S04]  /*25bc0*/  IMAD.WIDE R236, R0, 0x4, R236 ;  /* 0x0000000400ec7825 */ /* 0x000fc800078e02ec */
[----:B--2---:R-:W-:-:S05]  /*25bd0*/  IMAD.WIDE R160, R0, 0x4, R160 ;  /* 0x0000000400a07825 */ /* 0x004fca00078e02a0 */
[----:B------:R1:W-:Y:S04]  /*25be0*/  STL.64 [R1+0x540], R160 ;  /* 0x000540a001007387 */ /* 0x0003e80000100a00 */
[----:B-1----:R-:W2:Y:S04]  /*25bf0*/  LDL.LU.64 R160, [R1+0xa20] ;  /* 0x000a200001a07983 */ /* 0x002ea80000300a00 */
        /* <DEDUP_REMOVED lines=11> */
[----:B-1----:R-:W2:Y:S01]  /*25cb0*/  LDL.LU.64 R236, [R1+0x1700] ;  /* 0x0017000001ec7983 */ /* 0x002ea20000300a00 */
[----:B------:R-:W-:-:S04]  /*25cc0*/  IMAD.WIDE R178, R0, 0x4, R178 ;  /* 0x0000000400b27825 */ /* 0x000fc800078e02b2 */
[C---:B------:R-:W-:Y:S01]  /*25cd0*/  IMAD.WIDE R188, R0.reuse, 0x4, R188 ;  /* 0x0000000400bc7825 */ /* 0x040fe200078e02bc */
[----:B------:R1:W-:Y:S03]  /*25ce0*/  STL.64 [R1+0x578], R178 ;  /* 0x000578b201007387 */ /* 0x0003e60000100a00 */
[----:B------:R-:W-:-:S04]  /*25cf0*/  IMAD.WIDE R30, R0, 0x4, R30 ;  /* 0x00000004001e7825 */ /* 0x000fc800078e021e */
[C---:B------:R-:W-:Y:S01]  /*25d00*/  IMAD.WIDE R18, R0.reuse, 0x4, R18 ;  /* 0x0000000400127825 */ /* 0x040fe200078e0212 */
[----:B-1----:R-:W3:Y:S03]  /*25d10*/  LDL.LU.64 R178, [R1+0x9f0] ;  /* 0x0009f00001b27983 */ /* 0x002ee60000300a00 */
[C---:B------:R-:W-:Y:S01]  /*25d20*/  IMAD.WIDE R98, R0.reuse, 0x4, R98 ;  /* 0x0000000400627825 */ /* 0x040fe200078e0262 */
[----:B------:R1:W-:Y:S03]  /*25d30*/  STL.64 [R1+0x580], R188 ;  /* 0x000580bc01007387 */ /* 0x0003e60000100a00 */
[----:B------:R-:W-:-:S04]  /*25d40*/  IMAD.WIDE R158, R0, 0x4, R158 ;  /* 0x00000004009e7825 */ /* 0x000fc800078e029e */
[C---:B------:R-:W-:Y:S01]  /*25d50*/  IMAD.WIDE R210, R0.reuse, 0x4, R210 ;  /* 0x0000000400d27825 */ /* 0x040fe200078e02d2 */
[----:B-1----:R-:W3:Y:S03]  /*25d60*/  LDL.LU.64 R188, [R1+0x9e8] ;  /* 0x0009e80001bc7983 */ /* 0x002ee60000300a00 */
        /* <DEDUP_REMOVED lines=21> */
[----:B-1----:R-:W2:Y:S03]  /*25ec0*/  LDL.LU.64 R224, [R1+0x9b0] ;  /* 0x0009b00001e07983 */ /* 0x002ea60000300a00 */
[----:B---3--:R-:W-:-:S04]  /*25ed0*/  IMAD.WIDE R226, R0, 0x4, R226 ;  /* 0x0000000400e27825 */ /* 0x008fc800078e02e2 */
[----:B----4-:R-:W-:-:S04]  /*25ee0*/  IMAD.WIDE R144, R0, 0x4, R144 ;  /* 0x0000000400907825 */ /* 0x010fc800078e0290 */
[----:B--2---:R-:W-:-:S05]  /*25ef0*/  IMAD.WIDE R76, R0, 0x4, R76 ;  /* 0x00000004004c7825 */ /* 0x004fca00078e024c */
[----:B------:R1:W-:Y:S04]  /*25f00*/  STL.64 [R1+0x5c8], R76 ;  /* 0x0005c84c01007387 */ /* 0x0003e80000100a00 */
[----:B-1----:R-:W2:Y:S04]  /*25f10*/  LDL.LU.64 R76, [R1+0x9a8] ;  /* 0x0009a800014c7983 */ /* 0x002ea80000300a00 */
[----:B------:R1:W-:Y:S04]  /*25f20*/  STL.64 [R1+0x5d0], R242 ;  /* 0x0005d0f201007387 */ /* 0x0003e80000100a00 */
[----:B-1----:R-:W3:Y:S04]  /*25f30*/  LDL.LU.64 R242, [R1+0x16d0] ;  /* 0x0016d00001f27983 */ /* 0x002ee80000300a00 */
[----:B------:R1:W-:Y:S04]  /*25f40*/  STL.64 [R1+0x5d8], R240 ;  /* 0x0005d8f001007387 */ /* 0x0003e80000100a00 */
[----:B-1----:R-:W4:Y:S04]  /*25f50*/  LDL.LU.64 R240, [R1+0x9a0] ;  /* 0x0009a00001f07983 */ /* 0x002f280000300a00 */
        /* <DEDUP_REMOVED lines=34> */
[----:B------:R1:W-:Y:S02]  /*26180*/  STL.64 [R1+0x630], R188 ;  /* 0x000630bc01007387 */ /* 0x0003e40000100a00 */
[----:B-1----:R-:W-:-:S02]  /*26190*/  IMAD.WIDE R188, R0, 0x4, R236 ;  /* 0x0000000400bc7825 */ /* 0x002fc400078e02ec */
[----:B------:R-:W2:Y:S04]  /*261a0*/  LDL.LU.64 R236, [R1+0x930] ;  /* 0x0009300001ec7983 */ /* 0x000ea80000300a00 */
        /* <DEDUP_REMOVED lines=15> */
[C---:B----4-:R-:W-:Y:S01]  /*262a0*/  IMAD.WIDE R240, R0.reuse, 0x4, R240 ;  /* 0x0000000400f07825 */ /* 0x050fe200078e02f0 */
[----:B------:R1:W-:Y:S03]  /*262b0*/  STL.64 [R1+0x670], R76 ;  /* 0x0006704c01007387 */ /* 0x0003e60000100a00 */
[----:B------:R-:W-:-:S04]  /*262c0*/  IMAD.WIDE R114, R0, 0x4, R114 ;  /* 0x0000000400727825 */ /* 0x000fc800078e0272 */
[C---:B------:R-:W-:Y:S01]  /*262d0*/  IMAD.WIDE R98, R0.reuse, 0x4, R98 ;  /* 0x0000000400627825 */ /* 0x040fe200078e0262 */
[----:B-1----:R-:W4:Y:S03]  /*262e0*/  LDL.LU.64 R76, [R1+0x8e8] ;  /* 0x0008e800014c7983 */ /* 0x002f260000300a00 */
[C---:B------:R-:W-:Y:S01]  /*262f0*/  IMAD.WIDE R82, R0.reuse, 0x4, R82 ;  /* 0x0000000400527825 */ /* 0x040fe200078e0252 */
[----:B------:R1:W-:Y:S03]  /*26300*/  STL.64 [R1+0x678], R240 ;  /* 0x000678f001007387 */ /* 0x0003e60000100a00 */
[----:B------:R-:W-:-:S04]  /*26310*/  IMAD.WIDE R66, R0, 0x4, R66 ;  /* 0x0000000400427825 */ /* 0x000fc800078e0242 */
[C---:B------:R-:W-:Y:S01]  /*26320*/  IMAD.WIDE R176, R0.reuse, 0x4, R176 ;  /* 0x0000000400b07825 */ /* 0x040fe200078e02b0 */
[----:B-1----:R-:W4:Y:S04]  /*26330*/  LDL.LU.64 R240, [R1+0x8e0] ;  /* 0x0008e00001f07983 */ /* 0x002f280000300a00 */
[----:B------:R1:W-:Y:S01]  /*26340*/  STL.64 [R1+0x680], R114 ;  /* 0x0006807201007387 */ /* 0x0003e20000100a00 */
[----:B---3--:R-:W-:-:S03]  /*26350*/  IMAD.WIDE R160, R0, 0x4, R160 ;  /* 0x0000000400a07825 */ /* 0x008fc600078e02a0 */
[----:B-1----:R-:W3:Y:S04]  /*26360*/  LDL.LU.64 R114, [R1+0x1688] ;  /* 0x0016880001727983 */ /* 0x002ee80000300a00 */
[----:B------:R1:W-:Y:S01]  /*26370*/  STL.64 [R1+0x688], R98 ;  /* 0x0006886201007387 */ /* 0x0003e20000100a00 */
[----:B------:R-:W-:-:S03]  /*26380*/  IMAD.WIDE R18, R0, 0x4, R18 ;  /* 0x0000000400127825 */ /* 0x000fc600078e0212 */
[----:B-1----:R-:W3:Y:S04]  /*26390*/  LDL.LU.64 R98, [R1+0x1680] ;  /* 0x0016800001627983 */ /* 0x002ee80000300a00 */
[----:B------:R1:W-:Y:S01]  /*263a0*/  STL.64 [R1+0x690], R82 ;  /* 0x0006905201007387 */ /* 0x0003e20000100a00 */
[----:B------:R-:W-:-:S03]  /*263b0*/  IMAD.WIDE R2, R0, 0x4, R2 ;  /* 0x0000000400027825 */ /* 0x000fc600078e0202 */
[----:B-1----:R-:W3:Y:S04]  /*263c0*/  LDL.LU.64 R82, [R1+0x1678] ;  /* 0x0016780001527983 */ /* 0x002ee80000300a00 */
[----:B------:R1:W-:Y:S01]  /*263d0*/  STL.64 [R1+0x698], R66 ;  /* 0x0006984201007387 */ /* 0x0003e20000100a00 */
[----:B--2---:R-:W-:-:S03]  /*263e0*/  IMAD.WIDE R144, R0, 0x4, R144 ;  /* 0x0000000400907825 */ /* 0x004fc600078e0290 */
[----:B-1----:R-:W2:Y:S04]  /*263f0*/  LDL.LU.64 R66, [R1+0x1670] ;  /* 0x0016700001427983 */ /* 0x002ea80000300a00 */
[----:B------:R1:W-:Y:S01]  /*26400*/  STL.64 [R1+0x6a0], R176 ;  /* 0x0006a0b001007387 */ /* 0x0003e20000100a00 */
[----:B------:R-:W-:-:S03]  /*26410*/  IMAD.WIDE R60, R0, 0x4, R60 ;  /* 0x00000004003c7825 */ /* 0x000fc600078e023c */
[----:B-1----:R-:W2:Y:S04]  /*26420*/  LDL.LU.64 R176, [R1+0x8b0] ;  /* 0x0008b00001b07983 */ /* 0x002ea80000300a00 */
[----:B------:R1:W-:Y:S01]  /*26430*/  STL.64 [R1+0x6a8], R160 ;  /* 0x0006a8a001007387 */ /* 0x0003e20000100a00 */
[----:B------:R-:W-:-:S03]  /*26440*/  IMAD.WIDE R50, R0, 0x4, R50 ;  /* 0x0000000400327825 */ /* 0x000fc600078e0232 */
[----:B-1----:R-:W3:Y:S04]  /*26450*/  LDL.LU.64 R160, [R1+0x8a8] ;  /* 0x0008a80001a07983 */ /* 0x002ee80000300a00 */
[----:B------:R1:W-:Y:S01]  /*26460*/  STL.64 [R1+0x6b0], R144 ;  /* 0x0006b09001007387 */ /* 0x0003e20000100a00 */
[----:B------:R-:W-:-:S03]  /*26470*/  IMAD.WIDE R34, R0, 0x4, R34 ;  /* 0x0000000400227825 */ /* 0x000fc600078e0222 */
[----:B-1----:R-:W3:Y:S04]  /*26480*/  LDL.LU.64 R144, [R1+0x8a0] ;  /* 0x0008a00001907983 */ /* 0x002ee80000300a00 */
[----:B------:R1:W-:Y:S01]  /*26490*/  STL.64 [R1+0x6b8], R50 ;  /* 0x0006b83201007387 */ /* 0x0003e20000100a00 */
[----:B------:R-:W-:-:S03]  /*264a0*/  IMAD.WIDE R80, R0, 0x4, R80 ;  /* 0x0000000400507825 */ /* 0x000fc600078e0250 */
[----:B-1----:R-:W3:Y:S04]  /*264b0*/  LDL.LU.64 R50, [R1+0x1668] ;  /* 0x0016680001327983 */ /* 0x002ee80000300a00 */
[----:B------:R1:W-:Y:S04]  /*264c0*/  STL.64 [R1+0x6c0], R34 ;  /* 0x0006c02201007387 */ /* 0x0003e80000100a00 */
        /* <DEDUP_REMOVED lines=8> */
[----:B------:R-:W-:-:S04]  /*26550*/  IMAD.WIDE R204, R0, 0x4, R204 ;  /* 0x0000000400cc7825 */ /* 0x000fc800078e02cc */
[C---:B------:R-:W-:Y:S01]  /*26560*/  IMAD.WIDE R30, R0.reuse, 0x4, R30 ;  /* 0x00000004001e7825 */ /* 0x040fe200078e021e */
[----:B-1----:R-:W3:Y:S04]  /*26570*/  LDL.LU.64 R60, [R1+0x1648] ;  /* 0x00164800013c7983 */ /* 0x002ee80000300a00 */
[----:B------:R1:W-:Y:S01]  /*26580*/  STL.64 [R1+0x6e0], R80 ;  /* 0x0006e05001007387 */ /* 0x0003e20000100a00 */
[----:B------:R-:W-:-:S04]  /*26590*/  IMAD.WIDE R64, R0, 0x4, R64 ;  /* 0x0000000400407825 */ /* 0x000fc800078e0240 */
[C---:B------:R-:W-:Y:S01]  /*265a0*/  IMAD.WIDE R158, R0.reuse, 0x4, R158 ;  /* 0x00000004009e7825 */ /* 0x040fe200078e029e */
        /* <DEDUP_REMOVED lines=12> */
[----:B------:R1:W-:Y:S04]  /*26670*/  STL.64 [R1+0x708], R204 ;  /* 0x000708cc01007387 */ /* 0x0003e80000100a00 */
        /* <DEDUP_REMOVED lines=8> */
[----:B-1----:R-:W3:Y:S01]  /*26700*/  LDL.LU.64 R224, [R1+0x1610] ;  /* 0x0016100001e07983 */ /* 0x002ee20000300a00 */
[----:B----4-:R-:W-:-:S04]  /*26710*/  IMAD.WIDE R76, R0, 0x4, R76 ;  /* 0x00000004004c7825 */ /* 0x010fc800078e024c */
[C---:B------:R-:W-:Y:S01]  /*26720*/  IMAD.WIDE R240, R0.reuse, 0x4, R240 ;  /* 0x0000000400f07825 */ /* 0x040fe200078e02f0 */
[----:B------:R1:W-:Y:S03]  /*26730*/  STL.64 [R1+0x730], R76 ;  /* 0x0007304c01007387 */ /* 0x0003e60000100a00 */
[----:B------:R-:W-:-:S04]  /*26740*/  IMAD.WIDE R208, R0, 0x4, R208 ;  /* 0x0000000400d07825 */ /* 0x000fc800078e02d0 */
[C---:B------:R-:W-:Y:S01]  /*26750*/  IMAD.WIDE R206, R0.reuse, 0x4, R206 ;  /* 0x0000000400ce7825 */ /* 0x040fe200078e02ce */
[----:B-1----:R-:W4:Y:S03]  /*26760*/  LDL.LU.64 R76, [R1+0x400] ;  /* 0x00040000014c7983 */ /* 0x002f260000300a00 */
[C---:B------:R-:W-:Y:S01]  /*26770*/  IMAD.WIDE R190, R0.reuse, 0x4, R190 ;  /* 0x0000000400be7825 */ /* 0x040fe200078e02be */
[----:B------:R1:W-:Y:S03]  /*26780*/  STL.64 [R1+0x738], R240 ;  /* 0x000738f001007387 */ /* 0x0003e60000100a00 */
[----:B------:R-:W-:-:S04]  /*26790*/  IMAD.WIDE R192, R0, 0x4, R192 ;  /* 0x0000000400c07825 */ /* 0x000fc800078e02c0 */
[C---:B--2---:R-:W-:Y:S01]  /*267a0*/  IMAD.WIDE R176, R0.reuse, 0x4, R176 ;  /* 0x0000000400b07825 */ /* 0x044fe200078e02b0 */
[----:B-1----:R-:W2:Y:S03]  /*267b0*/  LDL.LU.64 R240, [R1+0x1608] ;  /* 0x0016080001f07983 */ /* 0x002ea60000300a00 */
[----:B------:R-:W-:-:S04]  /*267c0*/  IMAD.WIDE R62, R0, 0x4, R62 ;  /* 0x00000004003e7825 */ /* 0x000fc800078e023e */
[----:B---3--:R-:W-:-:S04]  /*267d0*/  IMAD.WIDE R160, R0, 0x4, R160 ;  /* 0x0000000400a07825 */ /* 0x008fc800078e02a0 */
[----:B------:R-:W-:-:S04]  /*267e0*/  IMAD.WIDE R128, R0, 0x4, R128 ;  /* 0x0000000400807825 */ /* 0x000fc800078e0280 */
[----:B------:R-:W-:-:S04]  /*267f0*/  IMAD.WIDE R112, R0, 0x4, R112 ;  /* 0x0000000400707825 */ /* 0x000fc800078e0270 */
[----:B------:R-:W-:-:S04]  /*26800*/  IMAD.WIDE R144, R0, 0x4, R144 ;  /* 0x0000000400907825 */ /* 0x000fc800078e0290 */
[----:B------:R-:W-:-:S04]  /*26810*/  IMAD.WIDE R96, R0, 0x4, R96 ;  /* 0x0000000400607825 */ /* 0x000fc800078e0260 */
[----:B------:R-:W-:-:S04]  /*26820*/  IMAD.WIDE R80, R0, 0x4, R80 ;  /* 0x0000000400507825 */ /* 0x000fc800078e0250 */
[----:B------:R-:W-:-:S04]  /*26830*/  IMAD.WIDE R236, R0, 0x4, R236 ;  /* 0x0000000400ec7825 */ /* 0x000fc800078e02ec */
[----:B------:R-:W-:-:S04]  /*26840*/  IMAD.WIDE R78, R0, 0x4, R78 ;  /* 0x00000004004e7825 */ /* 0x000fc800078e024e */
[----:B------:R-:W-:-:S05]  /*26850*/  IMAD.WIDE R224, R0, 0x4, R224 ;  /* 0x0000000400e07825 */ /* 0x000fca00078e02e0 */
[----:B------:R1:W-:Y:S04]  /*26860*/  STL.64 [R1+0x740], R224 ;  /* 0x000740e001007387 */ /* 0x0003e80000100a00 */
[----:B-1----:R-:W3:Y:S04]  /*26870*/  LDL.LU.64 R224, [R1+0x1600] ;  /* 0x0016000001e07983 */ /* 0x002ee80000300a00 */
        /* <DEDUP_REMOVED lines=49> */
[----:B----4-:R-:W-:-:S04]  /*26b90*/  IMAD.WIDE R76, R0, 0x4, R76 ;  /* 0x00000004004c7825 */ /* 0x010fc800078e024c */
[----:B------:R-:W-:-:S04]  /*26ba0*/  IMAD.WIDE R204, R0, 0x4, R204 ;  /* 0x0000000400cc7825 */ /* 0x000fc800078e02cc */
[----:B------:R-:W-:-:S04]  /*26bb0*/  IMAD.WIDE R46, R0, 0x4, R46 ;  /* 0x00000004002e7825 */ /* 0x000fc800078e022e */
[----:B------:R-:W-:-:S04]  /*26bc0*/  IMAD.WIDE R174, R0, 0x4, R174 ;  /* 0x0000000400ae7825 */ /* 0x000fc800078e02ae */
[----:B--2---:R-:W-:-:S05]  /*26bd0*/  IMAD.WIDE R108, R0, 0x4, R108 ;  /* 0x00000004006c7825 */ /* 0x004fca00078e026c */
[----:B------:R1:W-:Y:S04]  /*26be0*/  STL.64 [R1+0x7f0], R108 ;  /* 0x0007f06c01007387 */ /* 0x0003e80000100a00 */
[----:B-1----:R-:W2:Y:S04]  /*26bf0*/  LDL.LU.64 R108, [R1+0x70] ;  /* 0x00007000016c7983 */ /* 0x002ea80000300a00 */
[----:B------:R1:W-:Y:S04]  /*26c00*/  STL.64 [R1+0x7f8], R76 ;  /* 0x0007f84c01007387 */ /* 0x0003e80000100a00 */
[----:B-1----:R-:W4:Y:S04]  /*26c10*/  LDL.LU.64 R76, [R1+0x1578] ;  /* 0x00157800014c7983 */ /* 0x002f280000300a00 */
[----:B------:R1:W-:Y:S04]  /*26c20*/  STL.64 [R1+0x800], R204 ;  /* 0x000800cc01007387 */ /* 0x0003e80000100a00 */
[----:B-1----:R-:W2:Y:S04]  /*26c30*/  LDL.LU.64 R204, [R1+0x1570] ;  /* 0x0015700001cc7983 */ /* 0x002ea80000300a00 */
[----:B------:R1:W-:Y:S04]  /*26c40*/  STL.64 [R1+0x808], R46 ;  /* 0x0008082e01007387 */ /* 0x0003e80000100a00 */
[----:B-1----:R-:W2:Y:S04]  /*26c50*/  LDL.LU.64 R46, [R1+0x1568] ;  /* 0x00156800012e7983 */ /* 0x002ea80000300a00 */
[----:B------:R1:W-:Y:S04]  /*26c60*/  STL.64 [R1+0x810], R174 ;  /* 0x000810ae01007387 */ /* 0x0003e80000100a00 */
[----:B-1----:R-:W3:Y:S01]  /*26c70*/  LDL.LU.64 R174, [R1+0x1560] ;  /* 0x0015600001ae7983 */ /* 0x002ee20000300a00 */
[----:B------:R-:W-:-:S04]  /*26c80*/  IMAD.WIDE R238, R0, 0x4, R238 ;  /* 0x0000000400ee7825 */ /* 0x000fc800078e02ee */
        /* <DEDUP_REMOVED lines=11> */
[----:B------:R-:W-:-:S03]  /*26d40*/  IMAD.WIDE R110, R0, 0x4, R110 ;  /* 0x00000004006e7825 */ /* 0x000fc600078e026e */
[----:B-1----:R-:W4:Y:S04]  /*26d50*/  LDL.LU.64 R206, [R1+0x1548] ;  /* 0x0015480001ce7983 */ /* 0x002f280000300a00 */
[----:B------:R1:W-:Y:S01]  /*26d60*/  STL.64 [R1+0x830], R190 ;  /* 0x000830be01007387 */ /* 0x0003e20000100a00 */
[----:B------:R-:W-:-:S03]  /*26d70*/  IMAD.WIDE R94, R0, 0x4, R94 ;  /* 0x00000004005e7825 */ /* 0x000fc600078e025e */
[----:B-1----:R-:W4:Y:S01]  /*26d80*/  LDL.LU.64 R190, [R1+0x1540] ;  /* 0x0015400001be7983 */ /* 0x002f220000300a00 */
        /* <DEDUP_REMOVED lines=8> */
[----:B---3--:R-:W-:-:S05]  /*26e10*/  IMAD.WIDE R174, R0, 0x4, R174 ;  /* 0x0000000400ae7825 */ /* 0x008fca00078e02ae */
[----:B------:R1:W-:Y:S04]  /*26e20*/  STL.64 [R1+0x838], R174 ;  /* 0x000838ae01007387 */ /* 0x0003e80000100a00 */
[----:B-1----:R-:W2:Y:S04]  /*26e30*/  LDL.LU.64 R174, [R1+0x1538] ;  /* 0x0015380001ae7983 */ /* 0x002ea80000300a00 */
        /* <DEDUP_REMOVED lines=36> */
[----:B----4-:R-:W-:-:S04]  /*27080*/  IMAD.WIDE R76, R0, 0x4, R76 ;  /* 0x00000004004c7825 */ /* 0x010fc800078e024c */
        /* <DEDUP_REMOVED lines=36> */
[----:B------:R1:W-:Y:S03]  /*272d0*/  STL.64 [R1], R250 ;  /* 0x000000fa01007387 */ /* 0x0003e60000100a00 */
[C---:B------:R-:W-:Y:S01]  /*272e0*/  IMAD.WIDE R4, R0.reuse, 0x4, R4 ;  /* 0x0000000400047825 */ /* 0x040fe200078e0204 */
[----:B-1----:R-:W3:Y:S04]  /*272f0*/  LDL.LU.64 R250, [R1+0x1450] ;  /* 0x0014500001fa7983 */ /* 0x002ee80000300a00 */
[----:B------:R1:W-:Y:S04]  /*27300*/  STL.64 [R1+0x918], R2 ;  /* 0x0009180201007387 */ /* 0x0003e80000100a00 */
[----:B------:R1:W-:Y:S02]  /*27310*/  STL.64 [R1+0x920], R4 ;  /* 0x0009200401007387 */ /* 0x0003e40000100a00 */
[----:B-1----:R-:W-:-:S04]  /*27320*/  IMAD.WIDE R2, R0, 0x4, R6 ;  /* 0x0000000400027825 */ /* 0x002fc800078e0206 */
[C---:B------:R-:W-:Y:S01]  /*27330*/  IMAD.WIDE R6, R0.reuse, 0x4, R8 ;  /* 0x0000000400067825 */ /* 0x040fe200078e0208 */
[----:B------:R-:W-:Y:S03]  /*27340*/  STL.64 [R1+0x928], R2 ;  /* 0x0009280201007387 */ /* 0x000fe60000100a00 */
[C---:B------:R-:W-:Y:S01]  /*27350*/  IMAD.WIDE R4, R0.reuse, 0x4, R10 ;  /* 0x0000000400047825 */ /* 0x040fe200078e020a */
[----:B------:R1:W-:Y:S04]  /*27360*/  STL.64 [R1+0x930], R6 ;  /* 0x0009300601007387 */ /* 0x0003e80000100a00 */
[----:B------:R1:W-:Y:S02]  /*27370*/  STL.64 [R1+0x938], R4 ;  /* 0x0009380401007387 */ /* 0x0003e40000100a00 */
[----:B-1----:R-:W-:-:S04]  /*27380*/  IMAD.WIDE R6, R0, 0x4, R14 ;  /* 0x0000000400067825 */ /* 0x002fc800078e020e */
[----:B------:R-:W-:-:S04]  /*27390*/  IMAD.WIDE R4, R0, 0x4, R16 ;  /* 0x0000000400047825 */ /* 0x000fc800078e0210 */
[----:B--2---:R-:W-:-:S05]  /*273a0*/  IMAD.WIDE R2, R0, 0x4, R12 ;  /* 0x0000000400027825 */ /* 0x004fca00078e020c */
[----:B------:R1:W-:Y:S04]  /*273b0*/  STL.64 [R1+0x940], R2 ;  /* 0x0009400201007387 */ /* 0x0003e80000100a00 */
[----:B------:R2:W-:Y:S04]  /*273c0*/  STL.64 [R1+0x948], R6 ;  /* 0x0009480601007387 */ /* 0x0005e80000100a00 */
[----:B------:R3:W-:Y:S01]  /*273d0*/  STL.64 [R1+0x950], R4 ;  /* 0x0009500401007387 */ /* 0x0007e20000100a00 */
[----:B-1----:R-:W-:-:S04]  /*273e0*/  IMAD.WIDE R2, R0, 0x4, R18 ;  /* 0x0000000400027825 */ /* 0x002fc800078e0212 */
[C---:B--2---:R-:W-:Y:S01]  /*273f0*/  IMAD.WIDE R6, R0.reuse, 0x4, R20 ;  /* 0x0000000400067825 */ /* 0x044fe200078e0214 */
[----:B------:R1:W-:Y:S03]  /*27400*/  STL.64 [R1+0x958], R2 ;  /* 0x0009580201007387 */ /* 0x0003e60000100a00 */
[C---:B---3--:R-:W-:Y:S01]  /*27410*/  IMAD.WIDE R4, R0.reuse, 0x4, R22 ;  /* 0x0000000400047825 */ /* 0x048fe200078e0216 */
[----:B------:R2:W-:Y:S04]  /*27420*/  STL.64 [R1+0x960], R6 ;  /* 0x0009600601007387 */ /* 0x0005e80000100a00 */
[----:B------:R3:W-:Y:S01]  /*27430*/  STL.64 [R1+0x968], R4 ;  /* 0x0009680401007387 */ /* 0x0007e20000100a00 */
[----:B-1----:R-:W-:-:S04]  /*27440*/  IMAD.WIDE R2, R0, 0x4, R24 ;  /* 0x0000000400027825 */ /* 0x002fc800078e0218 */
[C---:B--2---:R-:W-:Y:S01]  /*27450*/  IMAD.WIDE R6, R0.reuse, 0x4, R26 ;  /* 0x0000000400067825 */ /* 0x044fe200078e021a */
[----:B------:R1:W-:Y:S03]  /*27460*/  STL.64 [R1+0x970], R2 ;  /* 0x0009700201007387 */ /* 0x0003e60000100a00 */
[C---:B---3--:R-:W-:Y:S01]  /*27470*/  IMAD.WIDE R4, R0.reuse, 0x4, R28 ;  /* 0x0000000400047825 */ /* 0x048fe200078e021c */
[----:B------:R-:W-:Y:S04]  /*27480*/  STL.64 [R1+0x978], R6 ;  /* 0x0009780601007387 */ /* 0x000fe80000100a00 */
[----:B------:R2:W-:Y:S01]  /*27490*/  STL.64 [R1+0x980], R4 ;  /* 0x0009800401007387 */ /* 0x0005e20000100a00 */
[----:B-1----:R-:W-:-:S05]  /*274a0*/  IMAD.WIDE R2, R0, 0x4, R30 ;  /* 0x0000000400027825 */ /* 0x002fca00078e021e */
[----:B------:R1:W-:Y:S01]  /*274b0*/  STL.64 [R1+0x988], R2 ;  /* 0x0009880201007387 */ /* 0x0003e20000100a00 */
[----:B--2---:R-:W-:-:S04]  /*274c0*/  IMAD.WIDE R4, R0, 0x4, R40 ;  /* 0x0000000400047825 */ /* 0x004fc800078e0228 */
[C---:B------:R-:W-:Y:S01]  /*274d0*/  IMAD.WIDE R6, R0.reuse, 0x4, R44 ;  /* 0x0000000400067825 */ /* 0x040fe200078e022c */
[----:B------:R2:W-:Y:S03]  /*274e0*/  STL.64 [R1+0x990], R4 ;  /* 0x0009900401007387 */ /* 0x0005e60000100a00 */
[----:B-1----:R-:W-:-:S05]  /*274f0*/  IMAD.WIDE R2, R0, 0x4, R42 ;  /* 0x0000000400027825 */ /* 0x002fca00078e022a */
[----:B------:R1:W-:Y:S01]  /*27500*/  STL.64 [R1+0x998], R2 ;  /* 0x0009980201007387 */ /* 0x0003e20000100a00 */
[----:B--2---:R-:W-:-:S03]  /*27510*/  IMAD.WIDE R4, R0, 0x4, R46 ;  /* 0x0000000400047825 */ /* 0x004fc600078e022e */
        /* <DEDUP_REMOVED lines=110> */
[----:B----4-:R-:W-:-:S04]  /*27c00*/  IMAD.WIDE R2, R0, 0x4, R188 ;  /* 0x0000000400027825 */ /* 0x010fc800078e02bc */
[C---:B-1----:R-:W-:Y:S01]  /*27c10*/  IMAD.WIDE R6, R0.reuse, 0x4, R190 ;  /* 0x0000000400067825 */ /* 0x042fe200078e02be */
[----:B------:R1:W-:Y:S03]  /*27c20*/  STL.64 [R1+0xb60], R2 ;  /* 0x000b600201007387 */ /* 0x0003e60000100a00 */
[C---:B--2---:R-:W-:Y:S01]  /*27c30*/  IMAD.WIDE R4, R0.reuse, 0x4, R192 ;  /* 0x0000000400047825 */ /* 0x044fe200078e02c0 */
        /* <DEDUP_REMOVED lines=19> */
[----:B------:R-:W2:Y:S01]  /*27d70*/  LDL.LU.64 R22, [R1+0xe90] ;  /* 0x000e900001167983 */ /* 0x000ea20000300a00 */
[----:B-1----:R-:W-:-:S03]  /*27d80*/  IMAD.WIDE R2, R0, 0x4, R212 ;  /* 0x0000000400027825 */ /* 0x002fc600078e02d4 */
[----:B------:R-:W-:Y:S04]  /*27d90*/  STL.64 [R1+0xfb8], R4 ;  /* 0x000fb80401007387 */ /* 0x000fe80000100a00 */
[----:B------:R-:W3:Y:S04]  /*27da0*/  LDL.LU.64 R20, [R1+0xe88] ;  /* 0x000e880001147983 */ /* 0x000ee80000300a00 */
[----:B------:R1:W-:Y:S04]  /*27db0*/  STL.64 [R1+0xfc0], R2 ;  /* 0x000fc00201007387 */ /* 0x0003e80000100a00 */
[----:B------:R-:W4:Y:S04]  /*27dc0*/  LDL.LU.64 R8, [R1+0x28] ;  /* 0x0000280001087983 */ /* 0x000f280000300a00 */
[----:B------:R-:W2:Y:S04]  /*27dd0*/  LDL.LU.64 R18, [R1+0x20] ;  /* 0x0000200001127983 */ /* 0x000ea80000300a00 */
[----:B------:R-:W2:Y:S01]  /*27de0*/  LDL.LU.64 R10, [R1+0x18] ;  /* 0x00001800010a7983 */ /* 0x000ea20000300a00 */
[----:B------:R-:W-:-:S04]  /*27df0*/  IMAD.WIDE R214, R0, 0x4, R214 ;  /* 0x0000000400d67825 */ /* 0x000fc800078e02d6 */
[C---:B-1----:R-:W-:Y:S01]  /*27e00*/  IMAD.WIDE R2, R0.reuse, 0x4, R220 ;  /* 0x0000000400027825 */ /* 0x042fe200078e02dc */
[----:B------:R-:W-:Y:S03]  /*27e10*/  STL.64 [R1+0xfc8], R214 ;  /* 0x000fc8d601007387 */ /* 0x000fe60000100a00 */
[C---:B------:R-:W-:Y:S01]  /*27e20*/  IMAD.WIDE R216, R0.reuse, 0x4, R216 ;  /* 0x0000000400d87825 */ /* 0x040fe200078e02d8 */
[----:B------:R1:W-:Y:S03]  /*27e30*/  STL.64 [R1+0xfe0], R2 ;  /* 0x000fe00201007387 */ /* 0x0003e60000100a00 */
[C---:B------:R-:W-:Y:S01]  /*27e40*/  IMAD.WIDE R4, R0.reuse, 0x4, R222 ;  /* 0x0000000400047825 */ /* 0x040fe200078e02de */
[----:B------:R-:W-:Y:S03]  /*27e50*/  STL.64 [R1+0xfd0], R216 ;  /* 0x000fd0d801007387 */ /* 0x000fe60000100a00 */
[C---:B------:R-:W-:Y:S01]  /*27e60*/  IMAD.WIDE R218, R0.reuse, 0x4, R218 ;  /* 0x0000000400da7825 */ /* 0x040fe200078e02da */
[----:B------:R1:W-:Y:S03]  /*27e70*/  STL.64 [R1+0xfe8], R4 ;  /* 0x000fe80401007387 */ /* 0x0003e60000100a00 */
[C---:B-1----:R-:W-:Y:S01]  /*27e80*/  IMAD.WIDE R2, R0.reuse, 0x4, R224 ;  /* 0x0000000400027825 */ /* 0x042fe200078e02e0 */
[----:B------:R-:W-:Y:S03]  /*27e90*/  STL.64 [R1+0xfd8], R218 ;  /* 0x000fd8da01007387 */ /* 0x000fe60000100a00 */
[C---:B------:R-:W-:Y:S01]  /*27ea0*/  IMAD.WIDE R6, R0.reuse, 0x4, R226 ;  /* 0x0000000400067825 */ /* 0x040fe200078e02e2 */
[----:B------:R1:W-:Y:S03]  /*27eb0*/  STL.64 [R1+0xff0], R2 ;  /* 0x000ff00201007387 */ /* 0x0003e60000100a00 */
[C---:B------:R-:W-:Y:S01]  /*27ec0*/  IMAD.WIDE R4, R0.reuse, 0x4, R228 ;  /* 0x0000000400047825 */ /* 0x040fe200078e02e4 */
[----:B------:R1:W-:Y:S04]  /*27ed0*/  STL.64 [R1+0xff8], R6 ;  /* 0x000ff80601007387 */ /* 0x0003e80000100a00 */
[----:B------:R-:W2:Y:S01]  /*27ee0*/  LDL.LU.64 R16, [R1+0xeb8] ;  /* 0x000eb80001107983 */ /* 0x000ea20000300a00 */
[----:B-1----:R-:W-:-:S03]  /*27ef0*/  IMAD.WIDE R2, R0, 0x4, R230 ;  /* 0x0000000400027825 */ /* 0x002fc600078e02e6 */
[----:B------:R1:W-:Y:S04]  /*27f00*/  STL.64 [R1+0x1000], R4 ;  /* 0x0010000401007387 */ /* 0x0003e80000100a00 */
[----:B------:R-:W2:Y:S04]  /*27f10*/  LDL.LU.64 R14, [R1+0xeb0] ;  /* 0x000eb000010e7983 */ /* 0x000ea80000300a00 */
[----:B------:R1:W-:Y:S01]  /*27f20*/  STL.64 [R1+0x1008], R2 ;  /* 0x0010080201007387 */ /* 0x0003e20000100a00 */
[----:B------:R-:W-:-:S03]  /*27f30*/  IMAD.WIDE R26, R0, 0x4, R236 ;  /* 0x00000004001a7825 */ /* 0x000fc600078e02ec */
[----:B------:R-:W2:Y:S01]  /*27f40*/  LDL.LU.64 R6, [R1+0xea8] ;  /* 0x000ea80001067983 */ /* 0x000ea20000300a00 */
[----:B------:R-:W-:-:S03]  /*27f50*/  IMAD.WIDE R24, R0, 0x4, R238 ;  /* 0x0000000400187825 */ /* 0x000fc600078e02ee */
[----:B-1----:R-:W2:Y:S01]  /*27f60*/  LDL.LU.64 R4, [R1+0xea0] ;  /* 0x000ea00001047983 */ /* 0x002ea20000300a00 */
[----:B------:R-:W-:-:S03]  /*27f70*/  IMAD.MOV.U32 R3, RZ, RZ, c[0x0][0x188] ;  /* 0x00006200ff037624 */ /* 0x000fc600078e00ff */
[----:B------:R-:W2:Y:S01]  /*27f80*/  LDL.LU.64 R12, [R1+0xe98] ;  /* 0x000e9800010c7983 */ /* 0x000ea20000300a00 */
[----:B------:R-:W-:-:S03]  /*27f90*/  IMAD.SHL.U32 R3, R3, 0x80, RZ ;  /* 0x0000008003037824 */ /* 0x000fc600078e00ff */
[----:B------:R1:W-:Y:S04]  /*27fa0*/  STL.64 [R1+0x1010], R26 ;  /* 0x0010101a01007387 */ /* 0x0003e80000100a00 */
[----:B------:R1:W-:Y:S01]  /*27fb0*/  STL.64 [R1+0x1018], R24 ;  /* 0x0010181801007387 */ /* 0x0003e20000100a00 */
[----:B---3--:R-:W-:-:S04]  /*27fc0*/  IMAD.WIDE R28, R3, 0x4, R20 ;  /* 0x00000004031c7825 */ /* 0x008fc800078e0214 */
[----:B----4-:R-:W-:-:S04]  /*27fd0*/  IMAD.WIDE R20, R0, 0x4, R8 ;  /* 0x0000000400147825 */ /* 0x010fc800078e0208 */
[C---:B--2---:R-:W-:Y:S01]  /*27fe0*/  IMAD.WIDE R18, R0.reuse, 0x4, R18 ;  /* 0x0000000400127825 */ /* 0x044fe200078e0212 */
[----:B------:R-:W-:Y:S03]  /*27ff0*/  STL.64 [R1+0x1020], R20 ;  /* 0x0010201401007387 */ /* 0x000fe60000100a00 */
[----:B------:R-:W-:Y:S01]  /*28000*/  IMAD.WIDE R114, R0, 0x4, R10 ;  /* 0x0000000400727825 */ /* 0x000fe200078e020a */
[----:B------:R2:W-:Y:S04]  /*28010*/  STL.64 [R1+0x1030], R18 ;  /* 0x0010301201007387 */ /* 0x0005e80000100a00 */
[----:B------:R3:W-:Y:S04]  /*28020*/  STL.64 [R1+0x1028], R114 ;  /* 0x0010287201007387 */ /* 0x0007e80000100a00 */
[----:B------:R3:W-:Y:S04]  /*28030*/  STL [R1+0x220], RZ ;  /* 0x000220ff01007387 */ /* 0x0007e80000100800 */
        /* <DEDUP_REMOVED lines=15> */
[----:B------:R-:W4:Y:S04]  /*28130*/  LDL.64 R238, [R1+0x528] ;  /* 0x0005280001ee7983 */ /* 0x000f280000100a00 */
[----:B------:R-:W1:Y:S04]  /*28140*/  S2R R2, SR_TID.X ;  /* 0x0000000000027919 */ /* 0x000e680000002100 */
[----:B------:R-:W2:Y:S01]  /*28150*/  S2R R237, SR_TID.X ;  /* 0x0000000000ed7919 */ /* 0x000ea20000002100 */
[----:B------:R-:W-:Y:S01]  /*28160*/  IMAD.WIDE R30, R3, 0x4, R22 ;  /* 0x00000004031e7825 */ /* 0x000fe200078e0216 */
[----:B-1----:R-:W-:-:S05]  /*28170*/  LOP3.LUT R2, R2, 0x7f, RZ, 0xc0, !PT ;  /* 0x0000007f02027812 */ /* 0x002fca00078ec0ff */
[----:B------:R-:W-:Y:S01]  /*28180*/  IMAD.SHL.U32 R9, R2, 0x4, RZ ;  /* 0x0000000402097824 */ /* 0x000fe200078e00ff */
[----:B--2---:R-:W-:Y:S01]  /*28190*/  LOP3.LUT R213, R237, 0x7f, RZ, 0xc0, !PT ;  /* 0x0000007fedd57812 */ /* 0x004fe200078ec0ff */
[----:B------:R-:W-:-:S03]  /*281a0*/  IMAD.MOV.U32 R2, RZ, RZ, c[0x0][0x180] ;  /* 0x00006000ff027624 */ /* 0x000fc600078e00ff */
[----:B------:R-:W-:Y:S01]  /*281b0*/  LOP3.LUT R8, R9, 0x60, RZ, 0x3c, !PT ;  /* 0x0000006009087812 */ /* 0x000fe200078e3cff */
[----:B------:R-:W-:Y:S01]  /*281c0*/  IMAD.SHL.U32 R113, R213, 0x4, RZ ;  /* 0x00000004d5717824 */ /* 0x000fe200078e00ff */
[----:B------:R-:W-:Y:S02]  /*281d0*/  LOP3.LUT R9, R9, 0x60, RZ, 0x3c, !PT ;  /* 0x0000006009097812 */ /* 0x000fe400078e3cff */
[----:B------:R-:W-:Y:S02]  /*281e0*/  IADD3 R8, R8, 0x100000, RZ ;  /* 0x0010000008087810 */ /* 0x000fe40007ffe0ff */
[----:B------:R-:W-:Y:S02]  /*281f0*/  IADD3 R2, R2, -0x180, RZ ;  /* 0xfffffe8002027810 */ /* 0x000fe40007ffe0ff */
[----:B------:R-:W-:Y:S01]  /*28200*/  IADD3 R9, R9, 0x100000, RZ ;  /* 0x0010000009097810 */ /* 0x000fe20007ffe0ff */
[----:B------:R1:W-:Y:S01]  /*28210*/  LDGSTS.E [R8+-0x73200], [R30.64], !P0 ;  /* 0x8ce000001e087fae */ /* 0x0003e2000c121848 */
[----:B------:R-:W-:-:S02]  /*28220*/  LOP3.LUT R112, R113, 0x60, RZ, 0x3c, !PT ;  /* 0x0000006071707812 */ /* 0x000fc400078e3cff */
[----:B------:R-:W-:Y:S01]  /*28230*/  ISETP.GE.U32.AND P0, PT, R2, 0x7ffffe01, PT ;  /* 0x7ffffe010200780c */ /* 0x000fe20003f06070 */
[C---:B------:R-:W-:Y:S01]  /*28240*/  IMAD.WIDE R26, R3.reuse, 0x4, R16 ;  /* 0x00000004031a7825 */ /* 0x040fe200078e0210 */
[C---:B------:R-:W-:Y:S01]  /*28250*/  IADD3 R11, R112.reuse, 0x100000, RZ ;  /* 0x00100000700b7810 */ /* 0x040fe20007ffe0ff */
[----:B------:R2:W-:Y:S01]  /*28260*/  LDGSTS.E [R9+-0x72a00], [R28.64], !P1 ;  /* 0x8d6000001c097fae */ /* 0x0005e2000c921848 */
[C---:B------:R-:W-:Y:S01]  /*28270*/  IADD3 R10, R112.reuse, 0x100000, RZ ;  /* 0x00100000700a7810 */ /* 0x040fe20007ffe0ff */
[C---:B------:R-:W-:Y:S02]  /*28280*/  IMAD.WIDE R24, R3.reuse, 0x4, R14 ;  /* 0x0000000403187825 */ /* 0x040fe400078e020e */
[----:B------:R3:W-:Y:S02]  /*28290*/  LDGSTS.E [R11+-0x72200], [R26.64], !P6 ;  /* 0x8de000001a0b7fae */ /* 0x0007e4000f121848 */
[----:B------:R-:W-:Y:S01]  /*282a0*/  IMAD.WIDE R6, R3, 0x4, R6 ;  /* 0x0000000403067825 */ /* 0x000fe200078e0206 */
[----:B-1----:R-:W-:Y:S01]  /*282b0*/  IADD3 R8, R112, 0x100000, RZ ;  /* 0x0010000070087810 */ /* 0x002fe20007ffe0ff */
[----:B------:R3:W-:Y:S02]  /*282c0*/  LDGSTS.E [R10+-0x71a00], [R24.64], !P4 ;  /* 0x8e600000180a7fae */ /* 0x0007e4000e121848 */
[----:B------:R-:W-:Y:S01]  /*282d0*/  IMAD.WIDE R250, R0, 0x4, R250 ;  /* 0x0000000400fa7825 */ /* 0x000fe200078e02fa */
[----:B--2---:R-:W-:-:S03]  /*282e0*/  IADD3 R9, R112, 0x100000, RZ ;  /* 0x0010000070097810 */ /* 0x004fc60007ffe0ff */
[C---:B------:R-:W-:Y:S02]  /*282f0*/  IMAD.WIDE R248, R0.reuse, 0x4, R248 ;  /* 0x0000000400f87825 */ /* 0x040fe400078e02f8 */
[----:B------:R1:W-:Y:S02]  /*28300*/  LDGSTS.E [R9+-0x71200], [R6.64], !P3 ;  /* 0x8ee0000006097fae */ /* 0x0003e4000d921848 */
        /* <DEDUP_REMOVED lines=25> */
[----:B------:R-:W-:Y:S01]  /*284a0*/  IMAD.WIDE R244, R0, 0x4, R244 ;  /* 0x0000000400f47825 */ /* 0x000fe200078e02f4 */
[----:B------:R-:W-:-:S03]  /*284b0*/  IADD3 R0, R112, 0x100000, RZ ;  /* 0x0010000070007810 */ /* 0x000fc60007ffe0ff */
[----:B------:R-:W-:-:S04]  /*284c0*/  IMAD.WIDE R4, R3, 0x4, R4 ;  /* 0x0000000403047825 */ /* 0x000fc800078e0204 */
[----:B------:R-:W-:Y:S01]  /*284d0*/  IMAD.WIDE R2, R3, 0x4, R12 ;  /* 0x0000000403027825 */ /* 0x000fe200078e020c */
[----:B------:R1:W-:Y:S04]  /*284e0*/  LDGSTS.E [R8+-0x70a00], [R4.64], !P5 ;  /* 0x8f60000004087fae */ /* 0x0003e8000e921848 */
[----:B------:R2:W-:Y:S04]  /*284f0*/  LDGSTS.E [R0+-0x70200], [R2.64], !P0 ;  /* 0x8fe0000002007fae */ /* 0x0005e8000c121848 */
[----:B------:R-:W0:Y:S01]  /*28500*/  LDGDEPBAR ;  /* 0x00000000000079af */ /* 0x000e220000000000 */
[----:B------:R-:W-:Y:S01]  /*28510*/  IMAD.MOV.U32 R236, RZ, RZ, 0x7f ;  /* 0x0000007fffec7424 */ /* 0x000fe200078e00ff */
[----:B------:R-:W-:-:S04]  /*28520*/  CS2R R128, SRZ ;  /* 0x0000000000807805 */ /* 0x000fc8000001ff00 */
[----:B------:R-:W-:Y:S01]  /*28530*/  IADD3 R236, R236, c[0x0][0x180], RZ ;  /* 0x00006000ecec7a10 */ /* 0x000fe20007ffe0ff */
[----:B------:R-:W-:Y:S01]  /*28540*/  CS2R R130, SRZ ;  /* 0x0000000000827805 */ /* 0x000fe2000001ff00 */
        /* <DEDUP_REMOVED lines=36> */
[----:B-1----:R-:W-:Y:S01]  /*28790*/  CS2R R8, SRZ ;  /* 0x0000000000087805 */ /* 0x002fe2000001ff00 */
[----:B---3--:R-:W-:Y:S01]  /*287a0*/  CS2R R10, SRZ ;  /* 0x00000000000a7805 */ /* 0x008fe2000001ff00 */
        /* <DEDUP_REMOVED lines=42> */
[----:B------:R-:W-:Y:S01]  /*28a50*/  IMAD.MOV.U32 R212, RZ, RZ, RZ ;  /* 0x000000ffffd47224 */ /* 0x000fe200078e00ff */
[----:B------:R-:W-:Y:S01]  /*28a60*/  ISETP.GE.AND P0, PT, R236, 0x80, PT ;  /* 0x00000080ec00780c */ /* 0x000fe20003f06270 */
[----:B----4-:R2:W-:Y:S04]  /*28a70*/  LDGSTS.E [R113+0x40000], [R238.64], P2 ;  /* 0x40000000ee717fae */ /* 0x0105e80009121848 */
[----:B--2---:R-:W2:Y:S04]  /*28a80*/  LDL.64 R238, [R1+0xa20] ;  /* 0x000a200001ee7983 */ /* 0x004ea80000100a00 */
        /* <DEDUP_REMOVED lines=39> */
[----:B------:R-:W-:Y:S04]  /*28d00*/  STL.64 [R1+0x1478], R12 ;  /* 0x0014780c01007387 */ /* 0x000fe80000100a00 */
[----:B------:R-:W-:Y:S04]  /*28d10*/  STL.64 [R1+0x1470], R10 ;  /* 0x0014700a01007387 */ /* 0x000fe80000100a00 */
[----:B------:R-:W-:Y:S04]  /*28d20*/  STL.64 [R1+0x1468], R8 ;  /* 0x0014680801007387 */ /* 0x000fe80000100a00 */
[----:B------:R1:W-:Y:S04]  /*28d30*/  STL.64 [R1+0x1460], R6 ;  /* 0x0014600601007387 */ /* 0x0003e80000100a00 */
[----:B------:R-:W-:Y:S04]  /*28d40*/  STL.64 [R1+0x1458], R4 ;  /* 0x0014580401007387 */ /* 0x000fe80000100a00 */
[----:B------:R3:W-:Y:S04]  /*28d50*/  STL.64 [R1+0x1450], R2 ;  /* 0x0014500201007387 */ /* 0x0007e80000100a00 */
[----:B-1----:R-:W4:Y:S04]  /*28d60*/  LDL.64 R6, [R1+0xaa0] ;  /* 0x000aa00001067983 */ /* 0x002f280000100a00 */
[----:B------:R-:W4:Y:S04]  /*28d70*/  LDL.64 R8, [R1+0xfa0] ;  /* 0x000fa00001087983 */ /* 0x000f280000100a00 */
[----:B------:R-:W4:Y:S04]  /*28d80*/  LDL.64 R10, [R1+0xfe0] ;  /* 0x000fe000010a7983 */ /* 0x000f280000100a00 */
[----:B------:R-:W4:Y:S04]  /*28d90*/  LDL.64 R12, [R1+0x1010] ;  /* 0x00101000010c7983 */ /* 0x000f280000100a00 */
[----:B------:R-:W4:Y:S04]  /*28da0*/  LDL.64 R14, [R1+0x530] ;  /* 0x00053000010e7983 */ /* 0x000f280000100a00 */
[----:B------:R-:W1:Y:S01]  /*28db0*/  S2R R236, SR_TID.X ;  /* 0x0000000000ec7919 */ /* 0x000e620000002100 */
[----:B------:R-:W-:-:S02]  /*28dc0*/  LOP3.LUT R237, R237, 0x7f, RZ, 0xc0, !PT ;  /* 0x0000007feded7812 */ /* 0x000fc400078ec0ff */
[----:B------:R-:W-:Y:S01]  /*28dd0*/  SHF.L.U32 R213, R213, 0x2, RZ ;  /* 0x00000002d5d57819 */ /* 0x000fe200000006ff */
[----:B---3--:R-:W3:Y:S04]  /*28de0*/  LDL.64 R2, [R1+0x558] ;  /* 0x0005580001027983 */ /* 0x008ee80000100a00 */
[----:B------:R-:W3:Y:S04]  /*28df0*/  LDL.64 R4, [R1+0x598] ;  /* 0x0005980001047983 */ /* 0x000ee80000100a00 */
        /* <DEDUP_REMOVED lines=17> */
[----:B-1----:R-:W3:Y:S04]  /*28f10*/  LDL.64 R54, [R1+0xa60] ;  /* 0x000a600001367983 */ /* 0x002ee80000100a00 */
[----:B----4-:R1:W-:Y:S04]  /*28f20*/  LDGSTS.E [R113+0x52000], [R58.64], P2 ;  /* 0x520000003a717fae */ /* 0x0103e80009121848 */
[----:B--2---:R-:W2:Y:S04]  /*28f30*/  LDL.64 R56, [R1+0xae0] ;  /* 0x000ae00001387983 */ /* 0x004ea80000100a00 */
[----:B------:R4:W-:Y:S04]  /*28f40*/  LDGSTS.E [R113+0x53000], [R60.64], P2 ;  /* 0x530000003c717fae */ /* 0x0009e80009121848 */
[----:B-1----:R-:W2:Y:S04]  /*28f50*/  LDL.64 R58, [R1+0xb20] ;  /* 0x000b2000013a7983 */ /* 0x002ea80000100a00 */
[----:B------:R-:W2:Y:S04]  /*28f60*/  LDL.64 R16, [R1+0x570] ;  /* 0x0005700001107983 */ /* 0x000ea80000100a00 */
[----:B----4-:R-:W4:Y:S04]  /*28f70*/  LDL.64 R60, [R1+0xb60] ;  /* 0x000b6000013c7983 */ /* 0x010f280000100a00 */
        /* <DEDUP_REMOVED lines=13> */
[----:B------:R-:W4:Y:S04]  /*29050*/  LDL.64 R50, [R1+0x8b0] ;  /* 0x0008b00001327983 */ /* 0x000f280000100a00 */
[----:B------:R1:W-:Y:S04]  /*29060*/  LDGSTS.E [R113+0x55000], [R238.64], P2 ;  /* 0x55000000ee717fae */ /* 0x0003e80009121848 */
[----:B-1----:R-:W4:Y:S04]  /*29070*/  LDL.64 R52, [R1+0x8f0] ;  /* 0x0008f00001347983 */ /* 0x002f280000100a00 */
[----:B------:R1:W-:Y:S04]  /*29080*/  LDGSTS.E [R113+0x56000], [R92.64], P2 ;  /* 0x560000005c717fae */ /* 0x0003e80009121848 */
[----:B------:R-:W4:Y:S04]  /*29090*/  LDL.64 R238, [R1+0x948] ;  /* 0x0009480001ee7983 */ /* 0x000f280000100a00 */
[----:B------:R1:W-:Y:S01]  /*290a0*/  LDGSTS.E [R113+0x57000], [R108.64], P2 ;  /* 0x570000006c717fae */ /* 0x0003e20009121848 */
[----:B------:R-:W-:-:S05]  /*290b0*/  LOP3.LUT R236, R236, 0x7f, RZ, 0xc0, !PT ;  /* 0x0000007fecec7812 */ /* 0x000fca00078ec0ff */
[----:B------:R-:W-:-:S05]  /*290c0*/  IMAD.SHL.U32 R236, R236, 0x4, RZ ;  /* 0x00000004ecec7824 */ /* 0x000fca00078e00ff */
[----:B------:R-:W-:Y:S01]  /*290d0*/  LOP3.LUT R0, R236, 0x10, RZ, 0x3c, !PT ;  /* 0x00000010ec007812 */ /* 0x000fe200078e3cff */
[----:B---3--:R3:W-:Y:S04]  /*290e0*/  LDGSTS.E [R113+0x58000], [R54.64], P2 ;  /* 0x5800000036717fae */ /* 0x0087e80009121848 */
[----:B------:R1:W-:Y:S04]  /*290f0*/  LDGSTS.E [R113+0x59000], [R6.64], P2 ;  /* 0x5900000006717fae */ /* 0x0003e80009121848 */
[----:B--2---:R2:W-:Y:S04]  /*29100*/  LDGSTS.E [R113+0x5a000], [R56.64], P2 ;  /* 0x5a00000038717fae */ /* 0x0045e80009121848 */
[----:B---3--:R-:W3:Y:S04]  /*29110*/  LDL.64 R54, [R1+0x988] ;  /* 0x0009880001367983 */ /* 0x008ee80000100a00 */
[----:B------:R1:W-:Y:S04]  /*29120*/  LDGSTS.E [R113+0x5b000], [R58.64], P2 ;  /* 0x5b0000003a717fae */ /* 0x0003e80009121848 */
[----:B--2---:R-:W2:Y:S04]  /*29130*/  LDL.64 R56, [R1+0x9a8] ;  /* 0x0009a80001387983 */ /* 0x004ea80000100a00 */
[----:B----4-:R4:W-:Y:S04]  /*29140*/  LDGSTS.E [R113+0x5c000], [R60.64], P2 ;  /* 0x5c0000003c717fae */ /* 0x0109e80009121848 */
[----:B-1----:R-:W2:Y:S04]  /*29150*/  LDL.64 R58, [R1+0x9e8] ;  /* 0x0009e800013a7983 */ /* 0x002ea80000100a00 */
[----:B------:R1:W-:Y:S04]  /*29160*/  LDGSTS.E [R113+0x5d000], [R8.64], P2 ;  /* 0x5d00000008717fae */ /* 0x0003e80009121848 */
[----:B----4-:R-:W4:Y:S04]  /*29170*/  LDL.64 R60, [R1+0xa28] ;  /* 0x000a2800013c7983 */ /* 0x010f280000100a00 */
        /* <DEDUP_REMOVED lines=39> */
[----:B------:R-:W4:Y:S01]  /*293f0*/  LDL.64 R48, [R1+0x878] ;  /* 0x0008780001307983 */ /* 0x000f220000100a00 */
[----:B------:R-:W-:-:S03]  /*29400*/  IMAD.SHL.U32 R236, R237, 0x4, RZ ;  /* 0x00000004edec7824 */ /* 0x000fc600078e00ff */
[----:B------:R-:W4:Y:S04]  /*29410*/  LDL.64 R6, [R1+0x1000] ;  /* 0x0010000001067983 */ /* 0x000f280000100a00 */
[----:B---3--:R1:W-:Y:S04]  /*29420*/  LDGSTS.E [R0+0x52200], [R54.64], P2 ;  /* 0x5220000036007fae */ /* 0x0083e80009121848 */
[----:B--2---:R2:W-:Y:S04]  /*29430*/  LDGSTS.E [R0+0x53200], [R56.64], P2 ;  /* 0x5320000038007fae */ /* 0x0045e80009121848 */
[----:B-1----:R-:W3:Y:S04]  /*29440*/  LDL.64 R54, [R1+0xfe8] ;  /* 0x000fe80001367983 */ /* 0x002ee80000100a00 */
[----:B------:R1:W-:Y:S04]  /*29450*/  LDGSTS.E [R0+0x54200], [R58.64], P2 ;  /* 0x542000003a007fae */ /* 0x0003e80009121848 */
[----:B--2---:R-:W2:Y:S04]  /*29460*/  LDL.64 R56, [R1+0x8b8] ;  /* 0x0008b80001387983 */ /* 0x004ea80000100a00 */
[----:B----4-:R4:W-:Y:S04]  /*29470*/  LDGSTS.E [R0+0x55200], [R60.64], P2 ;  /* 0x552000003c007fae */ /* 0x0109e80009121848 */
[----:B------:R2:W-:Y:S04]  /*29480*/  LDGSTS.E [R0+0x56200], [R94.64], P2 ;  /* 0x562000005e007fae */ /* 0x0005e80009121848 */
[----:B-1----:R-:W2:Y:S04]  /*29490*/  LDL.64 R58, [R1+0x8f8] ;  /* 0x0008f800013a7983 */ /* 0x002ea80000100a00 */
[----:B----4-:R-:W4:Y:S04]  /*294a0*/  LDL.64 R60, [R1+0x1018] ;  /* 0x00101800013c7983 */ /* 0x010f280000100a00 */
[----:B------:R1:W-:Y:S04]  /*294b0*/  LDGSTS.E [R0+0x57200], [R110.64], P2 ;  /* 0x572000006e007fae */ /* 0x0003e80009121848 */
[----:B------:R1:W-:Y:S04]  /*294c0*/  LDGSTS.E [R0+0x58200], [R238.64], P2 ;  /* 0x58200000ee007fae */ /* 0x0003e80009121848 */
[----:B------:R1:W-:Y:S04]  /*294d0*/  LDGSTS.E [R0+0x59200], [R8.64], P2 ;  /* 0x5920000008007fae */ /* 0x0003e80009121848 */
[----:B------:R1:W-:Y:S04]  /*294e0*/  LDGSTS.E [R0+0x5a200], [R10.64], P2 ;  /* 0x5a2000000a007fae */ /* 0x0003e80009121848 */
[----:B-1----:R-:W2:Y:S04]  /*294f0*/  LDL.64 R238, [R1+0x950] ;  /* 0x0009500001ee7983 */ /* 0x002ea80000100a00 */
[----:B------:R1:W-:Y:S04]  /*29500*/  LDGSTS.E [R0+0x5b200], [R50.64], P2 ;  /* 0x5b20000032007fae */ /* 0x0003e80009121848 */
[----:B------:R1:W-:Y:S04]  /*29510*/  LDGSTS.E [R0+0x5c200], [R52.64], P2 ;  /* 0x5c20000034007fae */ /* 0x0003e80009121848 */
[----:B------:R1:W-:Y:S04]  /*29520*/  LDGSTS.E [R0+0x5d200], [R12.64], P2 ;  /* 0x5d2000000c007fae */ /* 0x0003e80009121848 */
[----:B-1----:R-:W2:Y:S04]  /*29530*/  LDL.64 R50, [R1+0x9b0] ;  /* 0x0009b00001327983 */ /* 0x002ea80000100a00 */
[----:B------:R-:W2:Y:S01]  /*29540*/  LDL.64 R52, [R1+0x9f0] ;  /* 0x0009f00001347983 */ /* 0x000ea20000100a00 */
[----:B------:R-:W-:-:S03]  /*29550*/  LOP3.LUT R237, R236, 0x20, RZ, 0x3c, !PT ;  /* 0x00000020eced7812 */ /* 0x000fc600078e3cff */
[----:B------:R-:W2:Y:S04]  /*29560*/  LDL.64 R8, [R1+0xab0] ;  /* 0x000ab00001087983 */ /* 0x000ea80000100a00 */
[----:B------:R-:W2:Y:S04]  /*29570*/  LDL.64 R10, [R1+0x540] ;  /* 0x00054000010a7983 */ /* 0x000ea80000100a00 */
[----:B------:R-:W2:Y:S04]  /*29580*/  LDL.64 R12, [R1+0x580] ;  /* 0x00058000010c7983 */ /* 0x000ea80000100a00 */
[----:B---3--:R1:W-:Y:S04]  /*29590*/  LDGSTS.E [R0+0x5e200], [R54.64], P2 ;  /* 0x5e20000036007fae */ /* 0x0083e80009121848 */
[----:B-1----:R-:W3:Y:S04]  /*295a0*/  LDL.64 R54, [R1+0xa30] ;  /* 0x000a300001367983 */ /* 0x002ee80000100a00 */
[----:B----4-:R1:W-:Y:S04]  /*295b0*/  LDGSTS.E [R0+0x5f200], [R60.64], P2 ;  /* 0x5f2000003c007fae */ /* 0x0103e80009121848 */
[----:B------:R4:W-:Y:S04]  /*295c0*/  LDGSTS.E [R237+0x40400], [R14.64], P2 ;  /* 0x404000000eed7fae */ /* 0x0009e80009121848 */
[----:B------:R2:W-:Y:S04]  /*295d0*/  LDGSTS.E [R237+0x41400], [R16.64], P2 ;  /* 0x4140000010ed7fae */ /* 0x0005e80009121848 */
[----:B-1----:R-:W3:Y:S04]  /*295e0*/  LDL.64 R60, [R1+0xa70] ;  /* 0x000a7000013c7983 */ /* 0x002ee80000100a00 */
        /* <DEDUP_REMOVED lines=12> */
[----:B--2---:R2:W-:Y:S04]  /*296b0*/  LDGSTS.E [R237+0x4e400], [R56.64], P2 ;  /* 0x4e40000038ed7fae */ /* 0x0045e80009121848 */
[----:B------:R1:W-:Y:S04]  /*296c0*/  LDGSTS.E [R237+0x4f400], [R58.64], P2 ;  /* 0x4f4000003aed7fae */ /* 0x0003e80009121848 */
[----:B------:R2:W-:Y:S04]  /*296d0*/  LDGSTS.E [R237+0x50400], [R246.64], P2 ;  /* 0x50400000f6ed7fae */ /* 0x0005e80009121848 */
[----:B--2---:R-:W2:Y:S04]  /*296e0*/  LDL.64 R56, [R1+0xaf0] ;  /* 0x000af00001387983 */ /* 0x004ea80000100a00 */
[----:B-1----:R-:W2:Y:S04]  /*296f0*/  LDL.64 R58, [R1+0xb70] ;  /* 0x000b7000013a7983 */ /* 0x002ea80000100a00 */
[----:B------:R-:W2:Y:S04]  /*29700*/  LDL.64 R48, [R1+0xfb0] ;  /* 0x000fb00001307983 */ /* 0x000ea80000100a00 */
[----:B----4-:R-:W4:Y:S04]  /*29710*/  LDL.64 R14, [R1+0x5c0] ;  /* 0x0005c000010e7983 */ /* 0x010f280000100a00 */
[----:B------:R1:W-:Y:S04]  /*29720*/  LDGSTS.E [R237+0x51400], [R238.64], P2 ;  /* 0x51400000eeed7fae */ /* 0x0003e80009121848 */
[----:B------:R2:W-:Y:S04]  /*29730*/  LDGSTS.E [R237+0x52400], [R32.64], P2 ;  /* 0x5240000020ed7fae */ /* 0x0005e80009121848 */
[----:B------:R-:W4:Y:S04]  /*29740*/  LDL.64 R16, [R1+0x600] ;  /* 0x0006000001107983 */ /* 0x000f280000100a00 */
[----:B-1----:R-:W4:Y:S04]  /*29750*/  LDL.64 R238, [R1+0xb30] ;  /* 0x000b300001ee7983 */ /* 0x002f280000100a00 */
[----:B------:R1:W-:Y:S04]  /*29760*/  LDGSTS.E [R237+0x53400], [R50.64], P2 ;  /* 0x5340000032ed7fae */ /* 0x0003e80009121848 */
[----:B------:R-:W4:Y:S04]  /*29770*/  LDL.64 R18, [R1+0x640] ;  /* 0x0006400001127983 */ /* 0x000f280000100a00 */
[----:B------:R-:W4:Y:S04]  /*29780*/  LDL.64 R20, [R1+0x680] ;  /* 0x0006800001147983 */ /* 0x000f280000100a00 */
[----:B-1----:R-:W4:Y:S04]  /*29790*/  LDL.64 R50, [R1+0xff0] ;  /* 0x000ff00001327983 */ /* 0x002f280000100a00 */
        /* <DEDUP_REMOVED lines=9> */
[----:B------:R-:W4:Y:S04]  /*29830*/  LDL.64 R44, [R1+0x880] ;  /* 0x00088000012c7983 */ /* 0x000f280000100a00 */
[----:B------:R2:W-:Y:S04]  /*29840*/  LDGSTS.E [R237+0x56400], [R96.64], P2 ;  /* 0x5640000060ed7fae */ /* 0x0005e80009121848 */
[----:B------:R-:W4:Y:S04]  /*29850*/  LDL.64 R46, [R1+0x8c0] ;  /* 0x0008c000012e7983 */ /* 0x000f280000100a00 */
[----:B-1----:R-:W4:Y:S04]  /*29860*/  LDL.64 R52, [R1+0x900] ;  /* 0x0009000001347983 */ /* 0x002f280000100a00 */
[----:B---3--:R1:W-:Y:S04]  /*29870*/  LDGSTS.E [R237+0x57400], [R54.64], P2 ;  /* 0x5740000036ed7fae */ /* 0x0083e80009121848 */
[----:B-1----:R-:W3:Y:S04]  /*29880*/  LDL.64 R54, [R1+0x918] ;  /* 0x0009180001367983 */ /* 0x002ee80000100a00 */
[----:B------:R1:W-:Y:S04]  /*29890*/  LDGSTS.E [R237+0x58400], [R60.64], P2 ;  /* 0x584000003ced7fae */ /* 0x0003e80009121848 */
[----:B------:R1:W-:Y:S04]  /*298a0*/  LDGSTS.E [R237+0x59400], [R8.64], P2 ;  /* 0x5940000008ed7fae */ /* 0x0003e80009121848 */
[----:B-1----:R-:W3:Y:S01]  /*298b0*/  LDL.64 R60, [R1+0x958] ;  /* 0x00095800013c7983 */ /* 0x002ee20000100a00 */
[----:B------:R-:W-:-:S03]  /*298c0*/  LOP3.LUT R0, R213, 0x40, RZ, 0x3c, !PT ;  /* 0x00000040d5007812 */ /* 0x000fc600078e3cff */
[----:B------:R-:W3:Y:S04]  /*298d0*/  LDL.64 R8, [R1+0x550] ;  /* 0x0005500001087983 */ /* 0x000ee80000100a00 */
[----:B--2---:R1:W-:Y:S04]  /*298e0*/  LDGSTS.E [R237+0x5a400], [R56.64], P2 ;  /* 0x5a40000038ed7fae */ /* 0x0043e80009121848 */
[----:B-1----:R-:W2:Y:S04]  /*298f0*/  LDL.64 R56, [R1+0x9f8] ;  /* 0x0009f80001387983 */ /* 0x002ea80000100a00 */
[----:B----4-:R1:W-:Y:S04]  /*29900*/  LDGSTS.E [R237+0x5b400], [R238.64], P2 ;  /* 0x5b400000eeed7fae */ /* 0x0103e80009121848 */
[----:B------:R4:W-:Y:S04]  /*29910*/  LDGSTS.E [R237+0x5c400], [R58.64], P2 ;  /* 0x5c4000003aed7fae */ /* 0x0009e80009121848 */
[----:B------:R4:W-:Y:S04]  /*29920*/  LDGSTS.E [R237+0x5d400], [R48.64], P2 ;  /* 0x5d40000030ed7fae */ /* 0x0009e80009121848 */
[----:B-1----:R-:W2:Y:S04]  /*29930*/  LDL.64 R238, [R1+0x9b8] ;  /* 0x0009b80001ee7983 */ /* 0x002ea80000100a00 */
[----:B------:R1:W-:Y:S01]  /*29940*/  LDGSTS.E [R237+0x5e400], [R50.64], P2 ;  /* 0x5e40000032ed7fae */ /* 0x0003e20009121848 */
[----:B----4-:R-:W-:-:S03]  /*29950*/  LOP3.LUT R59, R236, 0x30, RZ, 0x3c, !PT ;  /* 0x00000030ec3b7812 */ /* 0x010fc600078e3cff */
[----:B------:R-:W4:Y:S04]  /*29960*/  LDL.64 R48, [R1+0xa38] ;  /* 0x000a380001307983 */ /* 0x000f280000100a00 */
[----:B------:R1:W-:Y:S04]  /*29970*/  LDGSTS.E [R237+0x5f400], [R240.64], P2 ;  /* 0x5f400000f0ed7fae */ /* 0x0003e80009121848 */
[----:B-1----:R-:W4:Y:S04]  /*29980*/  LDL.64 R50, [R1+0xa78] ;  /* 0x000a780001327983 */ /* 0x002f280000100a00 */
[----:B------:R1:W-:Y:S04]  /*29990*/  LDGSTS.E [R59+0x40600], [R10.64], P2 ;  /* 0x406000000a3b7fae */ /* 0x0003e80009121848 */
        /* <DEDUP_REMOVED lines=32> */
[----:B---3--:R1:W-:Y:S04]  /*29ba0*/  LDGSTS.E [R59+0x50600], [R54.64], P2 ;  /* 0x50600000363b7fae */ /* 0x0083e80009121848 */
[----:B-1----:R-:W3:Y:S04]  /*29bb0*/  LDL.64 R54, [R1+0xfb8] ;  /* 0x000fb80001367983 */ /* 0x002ee80000100a00 */
[----:B------:R1:W-:Y:S04]  /*29bc0*/  LDGSTS.E [R59+0x51600], [R60.64], P2 ;  /* 0x516000003c3b7fae */ /* 0x0003e80009121848 */
[----:B------:R2:W-:Y:S04]  /*29bd0*/  LDGSTS.E [R59+0x52600], [R34.64], P2 ;  /* 0x52600000223b7fae */ /* 0x0005e80009121848 */
[----:B-1----:R-:W3:Y:S04]  /*29be0*/  LDL.64 R60, [R1+0xb38] ;  /* 0x000b3800013c7983 */ /* 0x002ee80000100a00 */
[----:B--2---:R1:W-:Y:S04]  /*29bf0*/  LDGSTS.E [R59+0x53600], [R238.64], P2 ;  /* 0x53600000ee3b7fae */ /* 0x0043e80009121848 */
[----:B------:R2:W-:Y:S04]  /*29c00*/  LDGSTS.E [R59+0x54600], [R56.64], P2 ;  /* 0x54600000383b7fae */ /* 0x0005e80009121848 */
[----:B------:R3:W-:Y:S04]  /*29c10*/  LDGSTS.E [R59+0x55600], [R82.64], P2 ;  /* 0x55600000523b7fae */ /* 0x0007e80009121848 */
[----:B-1----:R-:W3:Y:S04]  /*29c20*/  LDL.64 R238, [R1+0xb78] ;  /* 0x000b780001ee7983 */ /* 0x002ee80000100a00 */
[----:B--2---:R-:W2:Y:S04]  /*29c30*/  LDL.64 R56, [R1+0xff8] ;  /* 0x000ff80001387983 */ /* 0x004ea80000100a00 */
[----:B------:R1:W-:Y:S04]  /*29c40*/  LDGSTS.E [R59+0x56600], [R98.64], P2 ;  /* 0x56600000623b7fae */ /* 0x0003e80009121848 */
[----:B----4-:R4:W-:Y:S04]  /*29c50*/  LDGSTS.E [R59+0x57600], [R48.64], P2 ;  /* 0x57600000303b7fae */ /* 0x0109e80009121848 */
[----:B------:R1:W-:Y:S04]  /*29c60*/  LDGSTS.E [R59+0x58600], [R50.64], P2 ;  /* 0x58600000323b7fae */ /* 0x0003e80009121848 */
[----:B------:R4:W-:Y:S04]  /*29c70*/  LDGSTS.E [R59+0x59600], [R236.64], P2 ;  /* 0x59600000ec3b7fae */ /* 0x0009e80009121848 */
[----:B----4-:R-:W4:Y:S04]  /*29c80*/  LDL.64 R48, [R1+0x908] ;  /* 0x0009080001307983 */ /* 0x010f280000100a00 */
[----:B-1----:R-:W4:Y:S04]  /*29c90*/  LDL.64 R50, [R1+0x920] ;  /* 0x0009200001327983 */ /* 0x002f280000100a00 */
[----:B------:R-:W4:Y:S04]  /*29ca0*/  LDL.64 R236, [R1+0x960] ;  /* 0x0009600001ec7983 */ /* 0x000f280000100a00 */
[----:B------:R1:W-:Y:S04]  /*29cb0*/  LDGSTS.E [R59+0x5a600], [R52.64], P2 ;  /* 0x5a600000343b7fae */ /* 0x0003e80009121848 */
[----:B-1----:R-:W4:Y:S04]  /*29cc0*/  LDL.64 R52, [R1+0xa40] ;  /* 0x000a400001347983 */ /* 0x002f280000100a00 */
[----:B---3--:R1:W-:Y:S04]  /*29cd0*/  LDGSTS.E [R59+0x5b600], [R60.64], P2 ;  /* 0x5b6000003c3b7fae */ /* 0x0083e80009121848 */
[----:B-1----:R-:W3:Y:S04]  /*29ce0*/  LDL.64 R60, [R1+0x9c0] ;  /* 0x0009c000013c7983 */ /* 0x002ee80000100a00 */
[----:B------:R1:W-:Y:S04]  /*29cf0*/  LDGSTS.E [R59+0x5c600], [R238.64], P2 ;  /* 0x5c600000ee3b7fae */ /* 0x0003e80009121848 */
[----:B------:R1:W-:Y:S04]  /*29d00*/  LDGSTS.E [R59+0x5d600], [R54.64], P2 ;  /* 0x5d600000363b7fae */ /* 0x0003e80009121848 */
[----:B--2---:R2:W-:Y:S04]  /*29d10*/  LDGSTS.E [R59+0x5e600], [R56.64], P2 ;  /* 0x5e600000383b7fae */ /* 0x0045e80009121848 */
        /* <DEDUP_REMOVED lines=17> */
[----:B------:R-:W3:Y:S04]  /*29e30*/  LDL.64 R54, [R1+0xa80] ;  /* 0x000a800001367983 */ /* 0x000ee80000100a00 */
[----:B----4-:R4:W-:Y:S04]  /*29e40*/  LDGSTS.E [R0+0x4f800], [R48.64], P2 ;  /* 0x4f80000030007fae */ /* 0x0109e80009121848 */
[----:B--2---:R-:W2:Y:S04]  /*29e50*/  LDL.64 R56, [R1+0xac0] ;  /* 0x000ac00001387983 */ /* 0x004ea80000100a00 */
[----:B------:R4:W-:Y:S04]  /*29e60*/  LDGSTS.E [R0+0x50800], [R50.64], P2 ;  /* 0x5080000032007fae */ /* 0x0009e80009121848 */
[----:B-1----:R-:W2:Y:S04]  /*29e70*/  LDL.64 R58, [R1+0xb00] ;  /* 0x000b0000013a7983 */ /* 0x002ea80000100a00 */
[----:B------:R1:W-:Y:S04]  /*29e80*/  LDGSTS.E [R0+0x51800], [R236.64], P2 ;  /* 0x51800000ec007fae */ /* 0x0003e80009121848 */
[----:B------:R2:W-:Y:S04]  /*29e90*/  LDGSTS.E [R0+0x52800], [R36.64], P2 ;  /* 0x5280000024007fae */ /* 0x0005e80009121848 */
[----:B------:R-:W2:Y:S04]  /*29ea0*/  LDL.64 R10, [R1+0x590] ;  /* 0x00059000010a7983 */ /* 0x000ea80000100a00 */
[----:B-1----:R-:W2:Y:S04]  /*29eb0*/  LDL.64 R236, [R1+0xb40] ;  /* 0x000b400001ec7983 */ /* 0x002ea80000100a00 */
[----:B------:R-:W2:Y:S04]  /*29ec0*/  LDL.64 R12, [R1+0x5d0] ;  /* 0x0005d000010c7983 */ /* 0x000ea80000100a00 */
        /* <DEDUP_REMOVED lines=13> */
[----:B----4-:R-:W4:Y:S04]  /*29fa0*/  LDL.64 R48, [R1+0x928] ;  /* 0x0009280001307983 */ /* 0x010f280000100a00 */
[----:B------:R-:W4:Y:S04]  /*29fb0*/  LDL.64 R50, [R1+0x968] ;  /* 0x0009680001327983 */ /* 0x000f280000100a00 */
[----:B---3--:R1:W-:Y:S04]  /*29fc0*/  LDGSTS.E [R0+0x53800], [R60.64], P2 ;  /* 0x538000003c007fae */ /* 0x0083e80009121848 */
[----:B-1----:R-:W3:Y:S04]  /*29fd0*/  LDL.64 R60, [R1+0xb80] ;  /* 0x000b8000013c7983 */ /* 0x002ee80000100a00 */
[----:B------:R1:W-:Y:S04]  /*29fe0*/  LDGSTS.E [R0+0x54800], [R238.64], P2 ;  /* 0x54800000ee007fae */ /* 0x0003e80009121848 */
[----:B------:R2:W-:Y:S04]  /*29ff0*/  LDGSTS.E [R0+0x55800], [R84.64], P2 ;  /* 0x5580000054007fae */ /* 0x0005e80009121848 */
[----:B------:R2:W-:Y:S04]  /*2a000*/  LDGSTS.E [R0+0x56800], [R100.64], P2 ;  /* 0x5680000064007fae */ /* 0x0005e80009121848 */
[----:B-1----:R-:W4:Y:S04]  /*2a010*/  LDL.64 R238, [R1+0xfc0] ;  /* 0x000fc00001ee7983 */ /* 0x002f280000100a00 */
[----:B------:R1:W-:Y:S04]  /*2a020*/  LDGSTS.E [R0+0x57800], [R52.64], P2 ;  /* 0x5780000034007fae */ /* 0x0003e80009121848 */
[----:B-1----:R-:W4:Y:S04]  /*2a030*/  LDL.64 R52, [R1+0x9c8] ;  /* 0x0009c80001347983 */ /* 0x002f280000100a00 */
[----:B------:R1:W-:Y:S04]  /*2a040*/  LDGSTS.E [R0+0x58800], [R54.64], P2 ;  /* 0x5880000036007fae */ /* 0x0003e80009121848 */
[----:B--2---:R2:W-:Y:S04]  /*2a050*/  LDGSTS.E [R0+0x59800], [R56.64], P2 ;  /* 0x5980000038007fae */ /* 0x0045e80009121848 */
[----:B-1----:R-:W4:Y:S04]  /*2a060*/  LDL.64 R54, [R1+0xa48] ;  /* 0x000a480001367983 */ /* 0x002f280000100a00 */
[----:B------:R1:W-:Y:S04]  /*2a070*/  LDGSTS.E [R0+0x5a800], [R58.64], P2 ;  /* 0x5a8000003a007fae */ /* 0x0003e80009121848 */
[----:B--2---:R-:W2:Y:S04]  /*2a080*/  LDL.64 R56, [R1+0xa88] ;  /* 0x000a880001387983 */ /* 0x004ea80000100a00 */
[----:B-1----:R-:W2:Y:S04]  /*2a090*/  LDL.64 R58, [R1+0xac8] ;  /* 0x000ac800013a7983 */ /* 0x002ea80000100a00 */
[----:B------:R1:W-:Y:S04]  /*2a0a0*/  LDGSTS.E [R0+0x5b800], [R236.64], P2 ;  /* 0x5b800000ec007fae */ /* 0x0003e80009121848 */
[----:B-1----:R-:W2:Y:S01]  /*2a0b0*/  LDL.64 R236, [R1+0xa08] ;  /* 0x000a080001ec7983 */ /* 0x002ea20000100a00 */
[----:B------:R-:W-:-:S03]  /*2a0c0*/  LOP3.LUT R213, R213, 0x50, RZ, 0x3c, !PT ;  /* 0x00000050d5d57812 */ /* 0x000fc600078e3cff */
[----:B---3--:R1:W-:Y:S04]  /*2a0d0*/  LDGSTS.E [R0+0x5c800], [R60.64], P2 ;  /* 0x5c8000003c007fae */ /* 0x0083e80009121848 */
[----:B-1----:R-:W2:Y:S04]  /*2a0e0*/  LDL.64 R60, [R1+0xb08] ;  /* 0x000b0800013c7983 */ /* 0x002ea80000100a00 */
        /* <DEDUP_REMOVED lines=24> */
[----:B----4-:R-:W4:Y:S04]  /*2a270*/  LDL.64 R6, [R1+0x5d8] ;  /* 0x0005d80001067983 */ /* 0x010f280000100a00 */
[----:B--2---:R1:W-:Y:S04]  /*2a280*/  LDGSTS.E [R213+0x54a00], [R236.64], P2 ;  /* 0x54a00000ecd57fae */ /* 0x0043e80009121848 */
[----:B------:R2:W-:Y:S04]  /*2a290*/  LDGSTS.E [R213+0x55a00], [R86.64], P2 ;  /* 0x55a0000056d57fae */ /* 0x0005e80009121848 */
[----:B------:R2:W-:Y:S04]  /*2a2a0*/  LDGSTS.E [R213+0x56a00], [R102.64], P2 ;  /* 0x56a0000066d57fae */ /* 0x0005e80009121848 */
[----:B-1----:R-:W2:Y:S04]  /*2a2b0*/  LDL.64 R236, [R1+0xb88] ;  /* 0x000b880001ec7983 */ /* 0x002ea80000100a00 */
[----:B------:R1:W-:Y:S04]  /*2a2c0*/  LDGSTS.E [R213+0x57a00], [R54.64], P2 ;  /* 0x57a0000036d57fae */ /* 0x0003e80009121848 */
[----:B------:R1:W-:Y:S04]  /*2a2d0*/  LDGSTS.E [R213+0x58a00], [R56.64], P2 ;  /* 0x58a0000038d57fae */ /* 0x0003e80009121848 */
        /* <DEDUP_REMOVED lines=24> */
[----:B-1----:R-:W4:Y:S04]  /*2a460*/  LDL.64 R60, [R1+0x1008] ;  /* 0x00100800013c7983 */ /* 0x002f280000100a00 */
[----:B---3--:R1:W-:Y:S04]  /*2a470*/  LDGSTS.E [R213+0x5ba00], [R238.64], P2 ;  /* 0x5ba00000eed57fae */ /* 0x0083e80009121848 */
[----:B-1----:R-:W3:Y:S04]  /*2a480*/  LDL.64 R238, [R1+0xb10] ;  /* 0x000b100001ee7983 */ /* 0x002ee80000100a00 */
[----:B--2---:R1:W-:Y:S04]  /*2a490*/  LDGSTS.E [R213+0x5ca00], [R236.64], P2 ;  /* 0x5ca00000ecd57fae */ /* 0x0043e80009121848 */
[----:B------:R2:W-:Y:S04]  /*2a4a0*/  LDGSTS.E [R213+0x5da00], [R214.64], P2 ;  /* 0x5da00000d6d57fae */ /* 0x0005e80009121848 */
[----:B-1----:R-:W3:Y:S04]  /*2a4b0*/  LDL.64 R236, [R1+0xb50] ;  /* 0x000b500001ec7983 */ /* 0x002ee80000100a00 */
[----:B--2---:R-:W3:Y:S04]  /*2a4c0*/  LDL.64 R214, [R1+0xb90] ;  /* 0x000b900001d67983 */ /* 0x004ee80000100a00 */
        /* <DEDUP_REMOVED lines=26> */
[----:B-1----:R1:W5:Y:S04]  /*2a670*/  LDL.LU.64 R60, [R1+0x1518] ;  /* 0x00151800013c7983 */ /* 0x0023680000300a00 */
[----:B------:R1:W-:Y:S04]  /*2a680*/  LDGSTS.E [R112+0x58c00], [R54.64], P2 ;  /* 0x58c0000036707fae */ /* 0x0003e80009121848 */
[----:B----4-:R4:W5:Y:S04]  /*2a690*/  LDL.LU.64 R58, [R1+0x1510] ;  /* 0x00151000013a7983 */ /* 0x0109680000300a00 */
[----:B------:R4:W-:Y:S04]  /*2a6a0*/  LDGSTS.E [R112+0x59c00], [R56.64], P2 ;  /* 0x59c0000038707fae */ /* 0x0009e80009121848 */
[----:B-1----:R-:W2:Y:S04]  /*2a6b0*/  LDL.64 R54, [R1+0x560] ;  /* 0x0005600001367983 */ /* 0x002ea80000100a00 */
[----:B------:R-:W2:Y:S04]  /*2a6c0*/  LDL.64 R52, [R1+0x5a0] ;  /* 0x0005a00001347983 */ /* 0x000ea80000100a00 */
[----:B----4-:R-:W4:Y:S04]  /*2a6d0*/  LDL.64 R56, [R1+0x1030] ;  /* 0x0010300001387983 */ /* 0x010f280000100a00 */
        /* <DEDUP_REMOVED lines=13> */
[----:B------:R-:W2:Y:S04]  /*2a7b0*/  LDL.64 R16, [R1] ;  /* 0x0000000001107983 */ /* 0x000ea80000100a00 */
[----:B------:R-:W2:Y:S04]  /*2a7c0*/  LDL.64 R14, [R1+0x938] ;  /* 0x00093800010e7983 */ /* 0x000ea80000100a00 */
[----:B------:R-:W2:Y:S04]  /*2a7d0*/  LDL.64 R12, [R1+0x978] ;  /* 0x00097800010c7983 */ /* 0x000ea80000100a00 */
[----:B------:R-:W2:Y:S04]  /*2a7e0*/  LDL.64 R10, [R1+0x998] ;  /* 0x00099800010a7983 */ /* 0x000ea80000100a00 */
[----:B------:R-:W2:Y:S04]  /*2a7f0*/  LDL.64 R8, [R1+0x9d8] ;  /* 0x0009d80001087983 */ /* 0x000ea80000100a00 */
[----:B------:R-:W2:Y:S04]  /*2a800*/  LDL.64 R6, [R1+0xa18] ;  /* 0x000a180001067983 */ /* 0x000ea80000100a00 */
[----:B------:R-:W2:Y:S04]  /*2a810*/  LDL.64 R4, [R1+0xa58] ;  /* 0x000a580001047983 */ /* 0x000ea80000100a00 */
[----:B------:R-:W2:Y:S04]  /*2a820*/  LDL.64 R2, [R1+0xa98] ;  /* 0x000a980001027983 */ /* 0x000ea80000100a00 */
[----:B---3--:R1:W-:Y:S04]  /*2a830*/  LDGSTS.E [R112+0x5ac00], [R238.64], P2 ;  /* 0x5ac00000ee707fae */ /* 0x0083e80009121848 */
[----:B------:R3:W-:Y:S04]  /*2a840*/  LDGSTS.E [R112+0x5bc00], [R236.64], P2 ;  /* 0x5bc00000ec707fae */ /* 0x0007e80009121848 */
[----:B------:R3:W-:Y:S04]  /*2a850*/  LDGSTS.E [R112+0x5cc00], [R214.64], P2 ;  /* 0x5cc00000d6707fae */ /* 0x0007e80009121848 */
[----:B-1----:R-:W2:Y:S04]  /*2a860*/  LDL.64 R238, [R1+0xad8] ;  /* 0x000ad80001ee7983 */ /* 0x002ea80000100a00 */
[----:B------:R1:W-:Y:S04]  /*2a870*/  LDGSTS.E [R112+0x5dc00], [R216.64], P2 ;  /* 0x5dc00000d8707fae */ /* 0x0003e80009121848 */
[----:B---3--:R-:W3:Y:S04]  /*2a880*/  LDL.64 R236, [R1+0xb18] ;  /* 0x000b180001ec7983 */ /* 0x008ee80000100a00 */
[----:B------:R-:W3:Y:S04]  /*2a890*/  LDL.64 R214, [R1+0xb98] ;  /* 0x000b980001d67983 */ /* 0x000ee80000100a00 */
[----:B-1----:R-:W3:Y:S01]  /*2a8a0*/  LDL.64 R216, [R1+0xb58] ;  /* 0x000b580001d87983 */ /* 0x002ee20000100a00 */
[----:B------:R-:W-:-:S03]  /*2a8b0*/  LOP3.LUT R113, R113, 0x70, RZ, 0x3c, !PT ;  /* 0x0000007071717812 */ /* 0x000fc600078e3cff */
[----:B------:R1:W-:Y:S01]  /*2a8c0*/  LDGSTS.E [R112+0x5ec00], [R232.64], P2 ;  /* 0x5ec00000e8707fae */ /* 0x0003e20009121848 */
[----:B------:R-:W-:-:S03]  /*2a8d0*/  IMAD.MOV.U32 R213, RZ, RZ, RZ ;  /* 0x000000ffffd57224 */ /* 0x000fc600078e00ff */
[----:B----4-:R4:W-:Y:S04]  /*2a8e0*/  LDGSTS.E [R112+0x5fc00], [R56.64], P2 ;  /* 0x5fc0000038707fae */ /* 0x0109e80009121848 */
[----:B--2---:R2:W-:Y:S04]  /*2a8f0*/  LDGSTS.E [R113+0x40e00], [R54.64], P2 ;  /* 0x40e0000036717fae */ /* 0x0045e80009121848 */
[----:B------:R1:W-:Y:S04]  /*2a900*/  LDGSTS.E [R113+0x41e00], [R52.64], P2 ;  /* 0x41e0000034717fae */ /* 0x0003e80009121848 */
[----:B----4-:R4:W5:Y:S04]  /*2a910*/  LDL.LU.64 R56, [R1+0x1508] ;  /* 0x0015080001387983 */ /* 0x0109680000300a00 */
[----:B------:R1:W-:Y:S04]  /*2a920*/  LDGSTS.E [R113+0x42e00], [R50.64], P2 ;  /* 0x42e0000032717fae */ /* 0x0003e80009121848 */
[----:B--2---:R4:W5:Y:S04]  /*2a930*/  LDL.LU.64 R54, [R1+0x1500] ;  /* 0x0015000001367983 */ /* 0x0049680000300a00 */
[----:B------:R2:W-:Y:S04]  /*2a940*/  LDGSTS.E [R113+0x43e00], [R48.64], P2 ;  /* 0x43e0000030717fae */ /* 0x0005e80009121848 */
[----:B-1----:R4:W5:Y:S04]  /*2a950*/  LDL.LU.64 R52, [R1+0x14f8] ;  /* 0x0014f80001347983 */ /* 0x0029680000300a00 */
[----:B------:R1:W-:Y:S04]  /*2a960*/  LDGSTS.E [R113+0x44e00], [R46.64], P2 ;  /* 0x44e000002e717fae */ /* 0x0003e80009121848 */
[----:B------:R4:W5:Y:S04]  /*2a970*/  LDL.LU.64 R50, [R1+0x14f0] ;  /* 0x0014f00001327983 */ /* 0x0009680000300a00 */
        /* <DEDUP_REMOVED lines=37> */
[----:B------:R2:W-:Y:S04]  /*2abd0*/  LDGSTS.E [R113+0x58e00], [R2.64], P2 ;  /* 0x58e0000002717fae */ /* 0x0005e80009121848 */
[----:B------:R3:W-:Y:S04]  /*2abe0*/  LDGSTS.E [R113+0x59e00], [R238.64], P2 ;  /* 0x59e00000ee717fae */ /* 0x0007e80009121848 */
[----:B-1----:R4:W5:Y:S04]  /*2abf0*/  LDL.LU.64 R4, [R1+0x1458] ;  /* 0x0014580001047983 */ /* 0x0029680000300a00 */
[----:B--2---:R4:W5:Y:S04]  /*2ac00*/  LDL.LU.64 R2, [R1+0x1450] ;  /* 0x0014500001027983 */ /* 0x0049680000300a00 */
        /* <DEDUP_REMOVED lines=60> */
[----:B---3--:R1:W-:Y:S04]  /*2afd0*/  LDGSTS.E [R113+0x5ae00], [R236.64], P2 ;  /* 0x5ae00000ec717fae */ /* 0x0083e80009121848 */
[----:B------:R2:W-:Y:S04]  /*2afe0*/  LDGSTS.E [R113+0x5be00], [R216.64], P2 ;  /* 0x5be00000d8717fae */ /* 0x0005e80009121848 */
[----:B------:R3:W-:Y:S04]  /*2aff0*/  LDGSTS.E [R113+0x5ce00], [R214.64], P2 ;  /* 0x5ce00000d6717fae */ /* 0x0007e80009121848 */
[----:B------:R1:W-:Y:S04]  /*2b000*/  LDGSTS.E [R113+0x5de00], [R218.64], P2 ;  /* 0x5de00000da717fae */ /* 0x0003e80009121848 */
[----:B------:R4:W-:Y:S04]  /*2b010*/  LDGSTS.E [R113+0x5ee00], [R234.64], P2 ;  /* 0x5ee00000ea717fae */ /* 0x0009e80009121848 */
[----:B------:R4:W-:Y:S01]  /*2b020*/  LDGSTS.E [R113+0x5fe00], [R114.64], P2 ;  /* 0x5fe0000072717fae */ /* 0x0009e20009121848 */
[----:B---3--:R-:W-:-:S03]  /*2b030*/  CS2R R214, SRZ ;  /* 0x0000000000d67805 */ /* 0x008fc6000001ff00 */
[----:B------:R-:W0:Y:S01]  /*2b040*/  LDGDEPBAR ;  /* 0x00000000000079af */ /* 0x000e220000000000 */
[----:B--2---:R-:W-:Y:S01]  /*2b050*/  CS2R R216, SRZ ;  /* 0x0000000000d87805 */ /* 0x004fe2000001ff00 */
[----:B-1----:R-:W-:Y:S01]  /*2b060*/  CS2R R218, SRZ ;  /* 0x0000000000da7805 */ /* 0x002fe2000001ff00 */
[----:B------:R-:W-:Y:S01]  /*2b070*/  CS2R R236, SRZ ;  /* 0x0000000000ec7805 */ /* 0x000fe2000001ff00 */
[----:B------:R-:W-:Y:S01]  /*2b080*/  CS2R R238, SRZ ;  /* 0x0000000000ee7805 */ /* 0x000fe2000001ff00 */
[----:B----4-:R-:W-:Y:S01]  /*2b090*/  CS2R R112, SRZ ;  /* 0x0000000000707805 */ /* 0x010fe2000001ff00 */
[----:B------:R-:W-:Y:S01]  /*2b0a0*/  CS2R R114, SRZ ;  /* 0x0000000000727805 */ /* 0x000fe2000001ff00 */
[----:B------:R-:W-:Y:S05]  /*2b0b0*/  @!P0 BRA `(.L_x_0) ;  /* 0x0002f08000008947 */ /* 0x000fea0003800000 */
[----:B------:R-:W2:Y:S04]  /*2b0c0*/  LDL.LU.64 R112, [R1+0x3d8] ;  /* 0x0003d80001707983 */ /* 0x000ea80000300a00 */
[----:B------:R-:W3:Y:S04]  /*2b0d0*/  LDL.LU.64 R114, [R1+0x3d0] ;  /* 0x0003d00001727983 */ /* 0x000ee80000300a00 */
[----:B------:R-:W4:Y:S04]  /*2b0e0*/  LDL.LU.64 R206, [R1+0x3c8] ;  /* 0x0003c80001ce7983 */ /* 0x000f280000300a00 */
[----:B------:R-:W3:Y:S04]  /*2b0f0*/  LDL.LU.64 R216, [R1+0x3c0] ;  /* 0x0003c00001d87983 */ /* 0x000ee80000300a00 */
[----:B------:R-:W3:Y:S04]  /*2b100*/  LDL.LU.64 R76, [R1+0x3b8] ;  /* 0x0003b800014c7983 */ /* 0x000ee80000300a00 */
[----:B------:R-:W3:Y:S04]  /*2b110*/  LDL.LU.64 R218, [R1+0x3b0] ;  /* 0x0003b00001da7983 */ /* 0x000ee80000300a00 */
[----:B------:R-:W4:Y:S04]  /*2b120*/  LDL.LU.64 R78, [R1+0x3a8] ;  /* 0x0003a800014e7983 */ /* 0x000f280000300a00 */
[----:B------:R-:W4:Y:S04]  /*2b130*/  LDL.LU.64 R236, [R1+0x3a0] ;  /* 0x0003a00001ec7983 */ /* 0x000f280000300a00 */
[----:B------:R-:W4:Y:S04]  /*2b140*/  LDL.LU.64 R238, [R1+0x398] ;  /* 0x0003980001ee7983 */ /* 0x000f280000300a00 */
[----:B------:R-:W4:Y:S04]  /*2b150*/  LDL.LU.64 R212, [R1+0x388] ;  /* 0x0003880001d47983 */ /* 0x000f280000300a00 */
[----:B------:R-:W4:Y:S04]  /*2b160*/  LDL.LU.64 R214, [R1+0x380] ;  /* 0x0003800001d67983 */ /* 0x000f280000300a00 */
[----:B--2---:R1:W-:Y:S01]  /*2b170*/  STL [R1+0xf98], R112 ;  /* 0x000f987001007387 */ /* 0x0043e20000100800 */
[----:B------:R-:W-:-:S03]  /*2b180*/  IMAD.MOV.U32 R0, RZ, RZ, R113 ;  /* 0x000000ffff007224 */ /* 0x000fc600078e0071 */
[----:B-1----:R-:W2:Y:S04]  /*2b190*/  LDL.LU.64 R112, [R1+0x378] ;  /* 0x0003780001707983 */ /* 0x002ea80000300a00 */
[----:B------:R1:W-:Y:S04]  /*2b1a0*/  STL [R1+0xf90], R0 ;  /* 0x000f900001007387 */ /* 0x0003e80000100800 */
[----:B---3--:R3:W-:Y:S01]  /*2b1b0*/  STL [R1+0xf94], R114 ;  /* 0x000f947201007387 */ /* 0x0087e20000100800 */
[----:B-1----:R-:W-:-:S03]  /*2b1c0*/  IMAD.MOV.U32 R0, RZ, RZ, R115 ;  /* 0x000000ffff007224 */ /* 0x002fc600078e0073 */
[----:B---3--:R-:W3:Y:S04]  /*2b1d0*/  LDL.LU.64 R114, [R1+0x370] ;  /* 0x0003700001727983 */ /* 0x008ee80000300a00 */
[----:B------:R1:W-:Y:S04]  /*2b1e0*/  STL [R1+0xf88], R0 ;  /* 0x000f880001007387 */ /* 0x0003e80000100800 */
[----:B----4-:R4:W-:Y:S01]  /*2b1f0*/  STL [R1+0xf8c], R206 ;  /* 0x000f8cce01007387 */ /* 0x0109e20000100800 */
[----:B-1----:R-:W-:-:S03]  /*2b200*/  IMAD.MOV.U32 R0, RZ, RZ, R207 ;  /* 0x000000ffff007224 */ /* 0x002fc600078e00cf */
[----:B----4-:R-:W4:Y:S04]  /*2b210*/  LDL.LU.64 R206, [R1+0x368] ;  /* 0x0003680001ce7983 */ /* 0x010f280000300a00 */
[----:B------:R1:W-:Y:S04]  /*2b220*/  STL [R1+0xf80], R0 ;  /* 0x000f800001007387 */ /* 0x0003e80000100800 */
[----:B------:R1:W-:Y:S02]  /*2b230*/  STL [R1+0xf84], R216 ;  /* 0x000f84d801007387 */ /* 0x0003e40000100800 */
[----:B-1----:R-:W-:-:S02]  /*2b240*/  IMAD.MOV.U32 R0, RZ, RZ, R217 ;  /* 0x000000ffff007224 */ /* 0x002fc400078e00d9 */
[----:B------:R-:W4:Y:S04]  /*2b250*/  LDL.LU.64 R216, [R1+0x360] ;  /* 0x0003600001d87983 */ /* 0x000f280000300a00 */
        /* <DEDUP_REMOVED lines=26> */
[----:B-1----:R-:W-:-:S02]  /*2b400*/  MOV R0, R215 ;  /* 0x000000d700007202 */ /* 0x002fc40000000f00 */
[----:B------:R-:W4:Y:S04]  /*2b410*/  LDL.LU.64 R214, [R1+0x328] ;  /* 0x0003280001d67983 */ /* 0x000f280000300a00 */
[----:B------:R1:W-:Y:S04]  /*2b420*/  STL [R1+0xf40], R0 ;  /* 0x000f400001007387 */ /* 0x0003e80000100800 */
[----:B--2---:R2:W-:Y:S01]  /*2b430*/  STL [R1+0xf44], R112 ;  /* 0x000f447001007387 */ /* 0x0045e20000100800 */
[----:B-1----:R-:W-:-:S03]  /*2b440*/  IMAD.MOV.U32 R0, RZ, RZ, R113 ;  /* 0x000000ffff007224 */ /* 0x002fc600078e0071 */
[----:B--2---:R-:W2:Y:S04]  /*2b450*/  LDL.LU.64 R112, [R1+0x320] ;  /* 0x0003200001707983 */ /* 0x004ea80000300a00 */
        /* <DEDUP_REMOVED lines=41> */
[----:B--2---:R2:W-:Y:S01]  /*2b6f0*/  STL [R1+0xeec], R112 ;  /* 0x000eec7001007387 */ /* 0x0045e20000100800 */
[----:B-1----:R-:W-:-:S03]  /*2b700*/  MOV R0, R113 ;  /* 0x0000007100007202 */ /* 0x002fc60000000f00 */
        /* <DEDUP_REMOVED lines=43> */
[----:B-1----:R-:W-:-:S03]  /*2b9c0*/  IMAD.MOV.U32 R0, RZ, RZ, R113 ;  /* 0x000000ffff007224 */ /* 0x002fc600078e0071 */
[----:B--2---:R-:W2:Y:S04]  /*2b9d0*/  LDL.LU.64 R112, [R1+0x268] ;  /* 0x0002680001707983 */ /* 0x004ea80000300a00 */
[----:B------:R1:W-:Y:S04]  /*2b9e0*/  STL [R1+0xe88], R0 ;  /* 0x000e880001007387 */ /* 0x0003e80000100800 */
[----:B---3--:R3:W-:Y:S01]  /*2b9f0*/  STL [R1+0xe8c], R114 ;  /* 0x000e8c7201007387 */ /* 0x0087e20000100800 */
[----:B-1----:R-:W-:-:S03]  /*2ba00*/  MOV R0, R115 ;  /* 0x0000007300007202 */ /* 0x002fc60000000f00 */
        /* <DEDUP_REMOVED lines=47> */
[----:B-1----:R-:W-:-:S03]  /*2bd00*/  MOV R0, R207 ;  /* 0x000000cf00007202 */ /* 0x002fc60000000f00 */
        /* <DEDUP_REMOVED lines=33> */
[----:B------:R2:W-:Y:S02]  /*2bf20*/  STL [R1+0xde0], R0 ;  /* 0x000de00001007387 */ /* 0x0005e40000100800 */
[----:B--2---:R-:W-:Y:S02]  /*2bf30*/  IMAD.MOV.U32 R0, RZ, RZ, R113 ;  /* 0x000000ffff007224 */ /* 0x004fe400078e0071 */
[----:B------:R1:W-:Y:S04]  /*2bf40*/  STL [R1+0xde4], R112 ;  /* 0x000de47001007387 */ /* 0x0003e80000100800 */
        /* <DEDUP_REMOVED lines=11> */
[----:B-1----:R-:W-:-:S02]  /*2c000*/  MOV R0, R217 ;  /* 0x000000d900007202 */ /* 0x002fc40000000f00 */
[----:B------:R-:W4:Y:S04]  /*2c010*/  LDL.LU.64 R216, [R1+0x160] ;  /* 0x0001600001d87983 */ /* 0x000f280000300a00 */
[----:B------:R1:W-:Y:S04]  /*2c020*/  STL [R1+0xdc0], R0 ;  /* 0x000dc00001007387 */ /* 0x0003e80000100800 */
[----:B------:R-:W-:Y:S04]  /*2c030*/  STL [R1+0xdc4], R76 ;  /* 0x000dc44c01007387 */ /* 0x000fe80000100800 */
[----:B------:R-:W4:Y:S01]  /*2c040*/  LDL.LU.64 R204, [R1+0x158] ;  /* 0x0001580001cc7983 */ /* 0x000f220000300a00 */
[----:B-1----:R-:W-:-:S05]  /*2c050*/  IMAD.MOV.U32 R0, RZ, RZ, R77 ;  /* 0x000000ffff007224 */ /* 0x002fca00078e004d */
[----:B------:R1:W-:Y:S04]  /*2c060*/  STL [R1+0xdb8], R0 ;  /* 0x000db80001007387 */ /* 0x0003e80000100800 */
[----:B------:R1:W-:Y:S02]  /*2c070*/  STL [R1+0xdbc], R218 ;  /* 0x000dbcda01007387 */ /* 0x0003e40000100800 */
[----:B-1----:R-:W-:Y:S02]  /*2c080*/  IMAD.MOV.U32 R0, RZ, RZ, R219 ;  /* 0x000000ffff007224 */ /* 0x002fe400078e00db */
        /* <DEDUP_REMOVED lines=30> */
[----:B----4-:R4:W-:Y:S04]  /*2c270*/  STL [R1+0xd7c], R206 ;  /* 0x000d7cce01007387 */ /* 0x0109e80000100800 */
[----:B------:R-:W3:Y:S01]  /*2c280*/  LDL.LU.64 R78, [R1+0x60] ;  /* 0x00006000014e7983 */ /* 0x000ee20000300a00 */
[----:B-1----:R-:W-:-:S03]  /*2c290*/  IMAD.MOV.U32 R0, RZ, RZ, R207 ;  /* 0x000000ffff007224 */ /* 0x002fc600078e00cf */
[----:B------:R-:W-:Y:S04]  /*2c2a0*/  STL [R1+0xd74], R216 ;  /* 0x000d74d801007387 */ /* 0x000fe80000100800 */
[----:B------:R1:W-:Y:S04]  /*2c2b0*/  STL [R1+0xd70], R0 ;  /* 0x000d700001007387 */ /* 0x0003e80000100800 */
[----:B----4-:R-:W4:Y:S01]  /*2c2c0*/  LDL.LU.64 R206, [R1+0x58] ;  /* 0x0000580001ce7983 */ /* 0x010f220000300a00 */
[----:B-1----:R-:W-:-:S03]  /*2c2d0*/  IMAD.MOV.U32 R0, RZ, RZ, R217 ;  /* 0x000000ffff007224 */ /* 0x002fc600078e00d9 */
[----:B------:R-:W-:Y:S04]  /*2c2e0*/  STL [R1+0xd6c], R204 ;  /* 0x000d6ccc01007387 */ /* 0x000fe80000100800 */
[----:B------:R1:W-:Y:S04]  /*2c2f0*/  STL [R1+0xd68], R0 ;  /* 0x000d680001007387 */ /* 0x0003e80000100800 */
[----:B------:R-:W4:Y:S01]  /*2c300*/  LDL.LU.64 R216, [R1+0x50] ;  /* 0x0000500001d87983 */ /* 0x000f220000300a00 */
[----:B-1----:R-:W-:-:S03]  /*2c310*/  MOV R0, R205 ;  /* 0x000000cd00007202 */ /* 0x002fc60000000f00 */
[----:B------:R-:W-:Y:S04]  /*2c320*/  STL [R1+0xd64], R218 ;  /* 0x000d64da01007387 */ /* 0x000fe80000100800 */
        /* <DEDUP_REMOVED lines=30> */
[----:B------:R-:W-:Y:S04]  /*2c510*/  STL [R1+0xd24], R78 ;  /* 0x000d244e01007387 */ /* 0x000fe80000100800 */
[----:B------:R1:W-:Y:S04]  /*2c520*/  STL [R1+0xd20], R0 ;  /* 0x000d200001007387 */ /* 0x0003e80000100800 */
[----:B---3--:R-:W3:Y:S01]  /*2c530*/  LDL.LU.64 R114, [R1+0x428] ;  /* 0x0004280001727983 */ /* 0x008ee20000300a00 */
[----:B-1----:R-:W-:-:S03]  /*2c540*/  IMAD.MOV.U32 R0, RZ, RZ, R79 ;  /* 0x000000ffff007224 */ /* 0x002fc600078e004f */
[----:B----4-:R-:W-:Y:S04]  /*2c550*/  STL [R1+0xd1c], R206 ;  /* 0x000d1cce01007387 */ /* 0x010fe80000100800 */
[----:B------:R1:W-:Y:S04]  /*2c560*/  STL [R1+0xd18], R0 ;  /* 0x000d180001007387 */ /* 0x0003e80000100800 */
[----:B------:R-:W4:Y:S01]  /*2c570*/  LDL.LU.64 R78, [R1+0x430] ;  /* 0x00043000014e7983 */ /* 0x000f220000300a00 */
[----:B-1----:R-:W-:-:S03]  /*2c580*/  IMAD.MOV.U32 R0, RZ, RZ, R207 ;  /* 0x000000ffff007224 */ /* 0x002fc600078e00cf */
[----:B------:R-:W-:Y:S04]  /*2c590*/  STL [R1+0xd14], R216 ;  /* 0x000d14d801007387 */ /* 0x000fe80000100800 */
[----:B------:R1:W-:Y:S04]  /*2c5a0*/  STL [R1+0xd10], R0 ;  /* 0x000d100001007387 */ /* 0x0003e80000100800 */
[----:B------:R-:W4:Y:S01]  /*2c5b0*/  LDL.LU.64 R204, [R1+0x438] ;  /* 0x0004380001cc7983 */ /* 0x000f220000300a00 */
[----:B-1----:R-:W-:-:S03]  /*2c5c0*/  IMAD.MOV.U32 R0, RZ, RZ, R217 ;  /* 0x000000ffff007224 */ /* 0x002fc600078e00d9 */
[----:B------:R-:W4:Y:S04]  /*2c5d0*/  LDL.LU.64 R216, [R1+0x440] ;  /* 0x0004400001d87983 */ /* 0x000f280000300a00 */
[----:B------:R1:W-:Y:S04]  /*2c5e0*/  STL [R1+0xc60], R0 ;  /* 0x000c600001007387 */ /* 0x0003e80000100800 */
[----:B------:R1:W-:Y:S02]  /*2c5f0*/  STL [R1+0xc68], R218 ;  /* 0x000c68da01007387 */ /* 0x0003e40000100800 */
[----:B-1----:R-:W-:-:S02]  /*2c600*/  MOV R0, R219 ;  /* 0x000000db00007202 */ /* 0x002fc40000000f00 */
[----:B------:R-:W4:Y:S04]  /*2c610*/  LDL.LU.64 R218, [R1+0x448] ;  /* 0x0004480001da7983 */ /* 0x000f280000300a00 */
[----:B------:R1:W-:Y:S04]  /*2c620*/  STL [R1+0xc64], R0 ;  /* 0x000c640001007387 */ /* 0x0003e80000100800 */
[----:B------:R1:W-:Y:S02]  /*2c630*/  STL [R1+0xc70], R76 ;  /* 0x000c704c01007387 */ /* 0x0003e40000100800 */
[----:B-1----:R-:W-:-:S02]  /*2c640*/  IMAD.MOV.U32 R0, RZ, RZ, R77 ;  /* 0x000000ffff007224 */ /* 0x002fc400078e004d */
        /* <DEDUP_REMOVED lines=9> */
[----:B------:R-:W-:Y:S04]  /*2c6e0*/  STL [R1+0xc88], R212 ;  /* 0x000c88d401007387 */ /* 0x000fe80000100800 */
[----:B------:R1:W-:Y:S04]  /*2c6f0*/  STL [R1+0xc7c], R0 ;  /* 0x000c7c0001007387 */ /* 0x0003e80000100800 */
[----:B------:R-:W4:Y:S01]  /*2c700*/  LDL.LU.64 R238, [R1+0x468] ;  /* 0x0004680001ee7983 */ /* 0x000f220000300a00 */
[----:B-1----:R-:W-:-:S03]  /*2c710*/  IMAD.MOV.U32 R0, RZ, RZ, R213 ;  /* 0x000000ffff007224 */ /* 0x002fc600078e00d5 */
[----:B------:R-:W-:Y:S04]  /*2c720*/  STL [R1+0xc90], R214 ;  /* 0x000c90d601007387 */ /* 0x000fe80000100800 */
[----:B------:R1:W-:Y:S04]  /*2c730*/  STL [R1+0xc84], R0 ;  /* 0x000c840001007387 */ /* 0x0003e80000100800 */
[----:B------:R-:W4:Y:S01]  /*2c740*/  LDL.LU.64 R212, [R1+0x470] ;  /* 0x0004700001d47983 */ /* 0x000f220000300a00 */
[----:B-1----:R-:W-:-:S03]  /*2c750*/  IMAD.MOV.U32 R0, RZ, RZ, R215 ;  /* 0x000000ffff007224 */ /* 0x002fc600078e00d7 */
[----:B--2---:R-:W-:Y:S04]  /*2c760*/  STL [R1+0xc98], R112 ;  /* 0x000c987001007387 */ /* 0x004fe80000100800 */
[----:B------:R1:W-:Y:S04]  /*2c770*/  STL [R1+0xc8c], R0 ;  /* 0x000c8c0001007387 */ /* 0x0003e80000100800 */
[----:B------:R-:W2:Y:S01]  /*2c780*/  LDL.LU.64 R214, [R1+0x478] ;  /* 0x0004780001d67983 */ /* 0x000ea20000300a00 */
[----:B-1----:R-:W-:-:S03]  /*2c790*/  IMAD.MOV.U32 R0, RZ, RZ, R113 ;  /* 0x000000ffff007224 */ /* 0x002fc600078e0071 */
[----:B------:R-:W2:Y:S04]  /*2c7a0*/  LDL.LU.64 R112, [R1+0x480] ;  /* 0x0004800001707983 */ /* 0x000ea80000300a00 */
        /* <DEDUP_REMOVED lines=9> */
[----:B------:R-:W-:Y:S01]  /*2c840*/  STL [R1+0xcb0], R204 ;  /* 0x000cb0cc01007387 */ /* 0x000fe20000100800 */
[----:B-1----:R-:W-:-:S03]  /*2c850*/  IMAD.MOV.U32 R0, RZ, RZ, R205 ;  /* 0x000000ffff007224 */ /* 0x002fc600078e00cd */
        /* <DEDUP_REMOVED lines=30> */
[----:B------:R-:W-:Y:S04]  /*2ca40*/  STL [R1+0xcf8], R112 ;  /* 0x000cf87001007387 */ /* 0x000fe80000100800 */
[----:B------:R2:W-:Y:S04]  /*2ca50*/  STL [R1+0xcec], R0 ;  /* 0x000cec0001007387 */ /* 0x0005e80000100800 */
[----:B-1----:R-:W4:Y:S01]  /*2ca60*/  LDL.LU.64 R214, [R1+0x4c8] ;  /* 0x0004c80001d67983 */ /* 0x002f220000300a00 */
[----:B--2---:R-:W-:-:S05]  /*2ca70*/  IMAD.MOV.U32 R0, RZ, RZ, R113 ;  /* 0x000000ffff007224 */ /* 0x004fca00078e0071 */
[----:B------:R1:W-:Y:S04]  /*2ca80*/  STL [R1+0xcf4], R0 ;  /* 0x000cf40001007387 */ /* 0x0003e80000100800 */
[----:B---3--:R2:W-:Y:S04]  /*2ca90*/  STL [R1+0xd00], R114 ;  /* 0x000d007201007387 */ /* 0x0085e80000100800 */
[----:B------:R-:W3:Y:S01]  /*2caa0*/  LDL.LU.64 R112, [R1+0x4d0] ;  /* 0x0004d00001707983 */ /* 0x000ee20000300a00 */
[----:B-1----:R-:W-:-:S03]  /*2cab0*/  IMAD.MOV.U32 R0, RZ, RZ, R115 ;  /* 0x000000ffff007224 */ /* 0x002fc600078e0073 */
[----:B----4-:R-:W-:Y:S04]  /*2cac0*/  STL [R1+0xd08], R78 ;  /* 0x000d084e01007387 */ /* 0x010fe80000100800 */
[----:B------:R1:W-:Y:S04]  /*2cad0*/  STL [R1+0xcfc], R0 ;  /* 0x000cfc0001007387 */ /* 0x0003e80000100800 */
[----:B--2---:R-:W2:Y:S01]  /*2cae0*/  LDL.LU.64 R114, [R1+0x4d8] ;  /* 0x0004d80001727983 */ /* 0x004ea20000300a00 */
[----:B-1----:R-:W-:-:S03]  /*2caf0*/  IMAD.MOV.U32 R0, RZ, RZ, R79 ;  /* 0x000000ffff007224 */ /* 0x002fc600078e004f */
[----:B-----5:R-:W-:Y:S04]  /*2cb00*/  STL [R1+0xd0c], R30 ;  /* 0x000d0c1e01007387 */ /* 0x020fe80000100800 */
[----:B------:R1:W-:Y:S04]  /*2cb10*/  STL [R1+0xd04], R0 ;  /* 0x000d040001007387 */ /* 0x0003e80000100800 */
[----:B------:R-:W-:Y:S01]  /*2cb20*/  STL [R1+0xc40], R31 ;  /* 0x000c401f01007387 */ /* 0x000fe20000100800 */
[----:B-1----:R-:W-:-:S03]  /*2cb30*/  IMAD.MOV.U32 R0, RZ, RZ, R217 ;  /* 0x000000ffff007224 */ /* 0x002fc600078e00d9 */
[----:B------:R-:W-:Y:S04]  /*2cb40*/  STL [R1+0xc48], R216 ;  /* 0x000c48d801007387 */ /* 0x000fe80000100800 */
[----:B------:R-:W4:Y:S04]  /*2cb50*/  LDL.LU.64 R78, [R1+0x4e0] ;  /* 0x0004e000014e7983 */ /* 0x000f280000300a00 */
[----:B------:R1:W-:Y:S04]  /*2cb60*/  STL [R1+0xc44], R0 ;  /* 0x000c440001007387 */ /* 0x0003e80000100800 */
[----:B------:R1:W-:Y:S02]  /*2cb70*/  STL [R1+0xc50], R218 ;  /* 0x000c50da01007387 */ /* 0x0003e40000100800 */
[----:B-1----:R-:W-:-:S02]  /*2cb80*/  IMAD.MOV.U32 R0, RZ, RZ, R219 ;  /* 0x000000ffff007224 */ /* 0x002fc400078e00db */
[----:B------:R-:W4:Y:S04]  /*2cb90*/  LDL.LU.64 R216, [R1+0x4e8] ;  /* 0x0004e80001d87983 */ /* 0x000f280000300a00 */
[----:B------:R-:W-:Y:S04]  /*2cba0*/  STL [R1+0xc58], R76 ;  /* 0x000c584c01007387 */ /* 0x000fe80000100800 */
[----:B------:R1:W-:Y:S04]  /*2cbb0*/  STL [R1+0xc4c], R0 ;  /* 0x000c4c0001007387 */ /* 0x0003e80000100800 */
[----:B------:R-:W4:Y:S01]  /*2cbc0*/  LDL.LU.64 R218, [R1+0x4f0] ;  /* 0x0004f00001da7983 */ /* 0x000f220000300a00 */
[----:B-1----:R-:W-:-:S03]  /*2cbd0*/  IMAD.MOV.U32 R0, RZ, RZ, R77 ;  /* 0x000000ffff007224 */ /* 0x002fc600078e004d */
[----:B------:R-:W-:Y:S04]  /*2cbe0*/  STL [R1+0xc5c], R28 ;  /* 0x000c5c1c01007387 */ /* 0x000fe80000100800 */
[----:B------:R1:W-:Y:S04]  /*2cbf0*/  STL [R1+0xc54], R0 ;  /* 0x000c540001007387 */ /* 0x0003e80000100800 */
[----:B------:R-:W-:Y:S04]  /*2cc00*/  STL [R1+0xc20], R29 ;  /* 0x000c201d01007387 */ /* 0x000fe80000100800 */
        /* <DEDUP_REMOVED lines=12> */
[----:B------:R-:W-:Y:S04]  /*2ccd0*/  STL [R1+0xc3c], R26 ;  /* 0x000c3c1a01007387 */ /* 0x000fe80000100800 */
[----:B------:R-:W-:Y:S01]  /*2cce0*/  STL [R1+0xc00], R27 ;  /* 0x000c001b01007387 */ /* 0x000fe20000100800 */
[----:B-1----:R-:W-:-:S03]  /*2ccf0*/  IMAD.MOV.U32 R0, RZ, RZ, R215 ;  /* 0x000000ffff007224 */ /* 0x002fc600078e00d7 */
[----:B------:R1:W-:Y:S04]  /*2cd00*/  STL [R1+0xc08], R214 ;  /* 0x000c08d601007387 */ /* 0x0003e80000100800 */
[----:B---3--:R-:W-:Y:S04]  /*2cd10*/  STL [R1+0xc10], R112 ;  /* 0x000c107001007387 */ /* 0x008fe80000100800 */
[----:B------:R3:W-:Y:S04]  /*2cd20*/  STL [R1+0xc04], R0 ;  /* 0x000c040001007387 */ /* 0x0007e80000100800 */
[----:B-1----:R-:W4:Y:S01]  /*2cd30*/  LDL.LU.64 R214, [R1+0x510] ;  /* 0x0005100001d67983 */ /* 0x002f220000300a00 */
[----:B---3--:R-:W-:-:S03]  /*2cd40*/  IMAD.MOV.U32 R0, RZ, RZ, R113 ;  /* 0x000000ffff007224 */ /* 0x008fc600078e0071 */
[----:B--2---:R-:W-:Y:S04]  /*2cd50*/  STL [R1+0xc18], R114 ;  /* 0x000c187201007387 */ /* 0x004fe80000100800 */
[----:B------:R1:W-:Y:S04]  /*2cd60*/  STL [R1+0xc0c], R0 ;  /* 0x000c0c0001007387 */ /* 0x0003e80000100800 */
[----:B------:R-:W2:Y:S01]  /*2cd70*/  LDL.LU.64 R112, [R1+0x518] ;  /* 0x0005180001707983 */ /* 0x000ea20000300a00 */
[----:B-1----:R-:W-:-:S03]  /*2cd80*/  IMAD.MOV.U32 R0, RZ, RZ, R115 ;  /* 0x000000ffff007224 */ /* 0x002fc600078e0073 */
[----:B------:R-:W-:Y:S04]  /*2cd90*/  STL [R1+0xc1c], R24 ;  /* 0x000c1c1801007387 */ /* 0x000fe80000100800 */
[----:B------:R4:W-:Y:S04]  /*2cda0*/  STL [R1+0xc14], R0 ;  /* 0x000c140001007387 */ /* 0x0009e80000100800 */
[----:B------:R-:W3:Y:S04]  /*2cdb0*/  LDL.LU.64 R114, [R1+0x520] ;  /* 0x0005200001727983 */ /* 0x000ee80000300a00 */
[----:B------:R-:W-:Y:S01]  /*2cdc0*/  STL [R1+0xbe0], R25 ;  /* 0x000be01901007387 */ /* 0x000fe20000100800 */
[----:B----4-:R-:W-:-:S03]  /*2cdd0*/  IMAD.MOV.U32 R0, RZ, RZ, R79 ;  /* 0x000000ffff007224 */ /* 0x010fc600078e004f */
[----:B------:R-:W-:Y:S04]  /*2cde0*/  STL [R1+0xbe8], R78 ;  /* 0x000be84e01007387 */ /* 0x000fe80000100800 */
[----:B------:R-:W-:Y:S04]  /*2cdf0*/  STL [R1+0xbf0], R216 ;  /* 0x000bf0d801007387 */ /* 0x000fe80000100800 */
[----:B------:R1:W-:Y:S04]  /*2ce00*/  STL [R1+0xbe4], R0 ;  /* 0x000be40001007387 */ /* 0x0003e80000100800 */
[----:B------:R-:W4:Y:S01]  /*2ce10*/  LDL.LU.64 R76, [R1+0x528] ;  /* 0x00052800014c7983 */ /* 0x000f220000300a00 */
[----:B-1----:R-:W-:-:S05]  /*2ce20*/  IMAD.MOV.U32 R0, RZ, RZ, R217 ;  /* 0x000000ffff007224 */ /* 0x002fca00078e00d9 */
[----:B------:R1:W-:Y:S04]  /*2ce30*/  STL [R1+0xbec], R0 ;  /* 0x000bec0001007387 */ /* 0x0003e80000100800 */
[----:B------:R1:W-:Y:S04]  /*2ce40*/  STL [R1+0xbf8], R218 ;  /* 0x000bf8da01007387 */ /* 0x0003e80000100800 */
[----:B------:R-:W4:Y:S01]  /*2ce50*/  LDL.LU.64 R216, [R1+0x530] ;  /* 0x0005300001d87983 */ /* 0x000f220000300a00 */
[----:B-1----:R-:W-:-:S05]  /*2ce60*/  IMAD.MOV.U32 R0, RZ, RZ, R219 ;  /* 0x000000ffff007224 */ /* 0x002fca00078e00db */
[----:B------:R1:W-:Y:S04]  /*2ce70*/  STL [R1+0xbf4], R0 ;  /* 0x000bf40001007387 */ /* 0x0003e80000100800 */
[----:B------:R-:W-:Y:S04]  /*2ce80*/  STL [R1+0xbfc], R6 ;  /* 0x000bfc0601007387 */ /* 0x000fe80000100800 */
[----:B------:R-:W-:Y:S04]  /*2ce90*/  STL [R1+0xbc0], R7 ;  /* 0x000bc00701007387 */ /* 0x000fe80000100800 */
[----:B------:R-:W4:Y:S04]  /*2cea0*/  LDL.LU.64 R218, [R1+0x538] ;  /* 0x0005380001da7983 */ /* 0x000f280000300a00 */
        /* <DEDUP_REMOVED lines=12> */
[----:B------:R-:W-:Y:S04]  /*2cf70*/  STL [R1+0xbdc], R4 ;  /* 0x000bdc0401007387 */ /* 0x000fe80000100800 */
[----:B------:R-:W-:Y:S04]  /*2cf80*/  STL [R1+0xba0], R5 ;  /* 0x000ba00501007387 */ /* 0x000fe80000100800 */
[----:B------:R-:W4:Y:S04]  /*2cf90*/  LDL.LU.64 R206, [R1+0x558] ;  /* 0x0005580001ce7983 */ /* 0x000f280000300a00 */
[----:B------:R-:W-:Y:S01]  /*2cfa0*/  STL [R1+0xba8], R214 ;  /* 0x000ba8d601007387 */ /* 0x000fe20000100800 */
[----:B-1----:R-:W-:-:S03]  /*2cfb0*/  MOV R0, R215 ;  /* 0x000000d700007202 */ /* 0x002fc60000000f00 */
[----:B------:R-:W4:Y:S04]  /*2cfc0*/  LDL.LU.64 R212, [R1+0x560] ;  /* 0x0005600001d47983 */ /* 0x000f280000300a00 */
[----:B------:R2:W-:Y:S02]  /*2cfd0*/  STL [R1+0xba4], R0 ;  /* 0x000ba40001007387 */ /* 0x0005e40000100800 */
[----:B--2---:R-:W-:Y:S02]  /*2cfe0*/  IMAD.MOV.U32 R0, RZ, RZ, R113 ;  /* 0x000000ffff007224 */ /* 0x004fe400078e0071 */
[----:B------:R-:W-:Y:S04]  /*2cff0*/  STL [R1+0xbb0], R112 ;  /* 0x000bb07001007387 */ /* 0x000fe80000100800 */
[----:B------:R-:W2:Y:S04]  /*2d000*/  LDL.LU.64 R214, [R1+0x568] ;  /* 0x0005680001d67983 */ /* 0x000ea80000300a00 */
[----:B------:R1:W-:Y:S04]  /*2d010*/  STL [R1+0xbac], R0 ;  /* 0x000bac0001007387 */ /* 0x0003e80000100800 */
[----:B---3--:R3:W-:Y:S01]  /*2d020*/  STL [R1+0xbb8], R114 ;  /* 0x000bb87201007387 */ /* 0x0087e20000100800 */
[----:B-1----:R-:W-:-:S03]  /*2d030*/  IMAD.MOV.U32 R0, RZ, RZ, R115 ;  /* 0x000000ffff007224 */ /* 0x002fc600078e0073 */
[----:B---3--:R-:W3:Y:S04]  /*2d040*/  LDL.LU.64 R114, [R1+0x570] ;  /* 0x0005700001727983 */ /* 0x008ee80000300a00 */
[----:B------:R1:W-:Y:S04]  /*2d050*/  STL [R1+0xbb4], R0 ;  /* 0x000bb40001007387 */ /* 0x0003e80000100800 */
[----:B------:R-:W-:Y:S04]  /*2d060*/  STL [R1+0xbbc], R2 ;  /* 0x000bbc0201007387 */ /* 0x000fe80000100800 */
[----:B------:R-:W-:Y:S04]  /*2d070*/  STL [R1+0x39c], R3 ;  /* 0x00039c0301007387 */ /* 0x000fe80000100800 */
[----:B------:R-:W3:Y:S04]  /*2d080*/  LDL.LU.64 R112, [R1+0x578] ;  /* 0x0005780001707983 */ /* 0x000ee80000300a00 */
        /* <DEDUP_REMOVED lines=40> */
[----:B------:R1:W-:Y:S02]  /*2d310*/  STL [R1+0x3f4], R112 ;  /* 0x0003f47001007387 */ /* 0x0003e40000100800 */
[----:B-1----:R-:W-:-:S02]  /*2d320*/  IMAD.MOV.U32 R0, RZ, RZ, R113 ;  /* 0x000000ffff007224 */ /* 0x002fc400078e0071 */
[----:B------:R-:W3:Y:S04]  /*2d330*/  LDL.LU.64 R112, [R1+0x5d0] ;  /* 0x0005d00001707983 */ /* 0x000ee80000300a00 */
        /* <DEDUP_REMOVED lines=41> */
[----:B------:R1:W-:Y:S02]  /*2d5d0*/  STL [R1+0x44c], R112 ;  /* 0x00044c7001007387 */ /* 0x0003e40000100800 */
[----:B-1----:R-:W-:-:S02]  /*2d5e0*/  MOV R0, R113 ;  /* 0x0000007100007202 */ /* 0x002fc40000000f00 */
        /* <DEDUP_REMOVED lines=43> */
[----:B-1----:R-:W-:-:S02]  /*2d8a0*/  IMAD.MOV.U32 R0, RZ, RZ, R113 ;  /* 0x000000ffff007224 */ /* 0x002fc400078e0071 */
[----:B------:R-:W3:Y:S04]  /*2d8b0*/  LDL.LU.64 R112, [R1+0x680] ;  /* 0x0006800001707983 */ /* 0x000ee80000300a00 */
        /* <DEDUP_REMOVED lines=208> */
[----:B------:R2:W-:Y:S02]  /*2e5c0*/  STL [R1+0x640], R0 ;  /* 0x0006400001007387 */ /* 0x0005e40000100800 */
[----:B--2---:R-:W-:-:S02]  /*2e5d0*/  IMAD.MOV.U32 R0, RZ, RZ, R215 ;  /* 0x000000ffff007224 */ /* 0x004fc400078e00d7 */
[----:B------:R1:W-:Y:S04]  /*2e5e0*/  STL [R1+0x64c], R214 ;  /* 0x00064cd601007387 */ /* 0x0003e80000100800 */
[----:B-1----:R-:W2:Y:S04]  /*2e5f0*/  LDL.LU.64 R214, [R1+0x828] ;  /* 0x0008280001d67983 */ /* 0x002ea80000300a00 */
[----:B------:R1:W-:Y:S04]  /*2e600*/  STL [R1+0x648], R0 ;  /* 0x0006480001007387 */ /* 0x0003e80000100800 */
[----:B---3--:R3:W-:Y:S01]  /*2e610*/  STL [R1+0x654], R114 ;  /* 0x0006547201007387 */ /* 0x0087e20000100800 */
[----:B-1----:R-:W-:-:S03]  /*2e620*/  IMAD.MOV.U32 R0, RZ, RZ, R115 ;  /* 0x000000ffff007224 */ /* 0x002fc600078e0073 */
[----:B---3--:R-:W3:Y:S04]  /*2e630*/  LDL.LU.64 R114, [R1+0x830] ;  /* 0x0008300001727983 */ /* 0x008ee80000300a00 */
[----:B------:R1:W-:Y:S04]  /*2e640*/  STL [R1+0x650], R0 ;  /* 0x0006500001007387 */ /* 0x0003e80000100800 */
[----:B------:R4:W-:Y:S04]  /*2e650*/  STL [R1+0x65c], R112 ;  /* 0x00065c7001007387 */ /* 0x0009e80000100800 */
[----:B------:R-:W3:Y:S01]  /*2e660*/  LDL.LU.64 R206, [R1+0x838] ;  /* 0x0008380001ce7983 */ /* 0x000ee20000300a00 */
        /* <DEDUP_REMOVED lines=24> */
[----:B-1----:R-:W-:-:S03]  /*2e7f0*/  MOV R0, R79 ;  /* 0x0000004f00007202 */ /* 0x002fc60000000f00 */
[----:B------:R-:W-:Y:S04]  /*2e800*/  STL [R1+0x694], R204 ;  /* 0x000694cc01007387 */ /* 0x000fe80000100800 */
[----:B------:R1:W-:Y:S04]  /*2e810*/  STL [R1+0x688], R0 ;  /* 0x0006880001007387 */ /* 0x0003e80000100800 */
[----:B------:R-:W4:Y:S01]  /*2e820*/  LDL.LU.64 R78, [R1+0x870] ;  /* 0x00087000014e7983 */ /* 0x000f220000300a00 */
[----:B-1----:R-:W-:-:S03]  /*2e830*/  IMAD.MOV.U32 R0, RZ, RZ, R205 ;  /* 0x000000ffff007224 */ /* 0x002fc600078e00cd */
[----:B------:R-:W-:Y:S04]  /*2e840*/  STL [R1+0x69c], R212 ;  /* 0x00069cd401007387 */ /* 0x000fe80000100800 */
[----:B------:R1:W-:Y:S02]  /*2e850*/  STL [R1+0x690], R0 ;  /* 0x0006900001007387 */ /* 0x0003e40000100800 */
[----:B-1----:R-:W-:Y:S02]  /*2e860*/  IMAD.MOV.U32 R0, RZ, RZ, R213 ;  /* 0x000000ffff007224 */ /* 0x002fe400078e00d5 */
        /* <DEDUP_REMOVED lines=38> */
[----:B------:R-:W4:Y:S04]  /*2ead0*/  LDL.LU.64 R238, [R1+0x8c0] ;  /* 0x0008c00001ee7983 */ /* 0x000f280000300a00 */
[----:B------:R-:W4:Y:S01]  /*2eae0*/  LDL.LU.64 R204, [R1+0x8c8] ;  /* 0x0008c80001cc7983 */ /* 0x000f220000300a00 */
[----:B-1----:R-:W-:-:S05]  /*2eaf0*/  MOV R0, R79 ;  /* 0x0000004f00007202 */ /* 0x002fca0000000f00 */
[----:B------:R1:W-:Y:S04]  /*2eb00*/  STL [R1+0x6e8], R0 ;  /* 0x0006e80001007387 */ /* 0x0003e80000100800 */
[----:B------:R-:W-:Y:S01]  /*2eb10*/  STL [R1+0x6f4], R212 ;  /* 0x0006f4d401007387 */ /* 0x000fe20000100800 */
[----:B-1----:R-:W-:-:S03]  /*2eb20*/  IMAD.MOV.U32 R0, RZ, RZ, R213 ;  /* 0x000000ffff007224 */ /* 0x002fc600078e00d5 */
[----:B------:R-:W4:Y:S04]  /*2eb30*/  LDL.LU.64 R206, [R1+0x8d0] ;  /* 0x0008d00001ce7983 */ /* 0x000f280000300a00 */
[----:B------:R1:W-:Y:S04]  /*2eb40*/  STL [R1+0x6f0], R0 ;  /* 0x0006f00001007387 */ /* 0x0003e80000100800 */
[----:B--2---:R-:W-:Y:S04]  /*2eb50*/  STL [R1+0x6fc], R214 ;  /* 0x0006fcd601007387 */ /* 0x004fe80000100800 */
[----:B------:R-:W2:Y:S01]  /*2eb60*/  LDL.LU.64 R76, [R1+0x8d8] ;  /* 0x0008d800014c7983 */ /* 0x000ea20000300a00 */
[----:B-1----:R-:W-:-:S03]  /*2eb70*/  IMAD.MOV.U32 R0, RZ, RZ, R215 ;  /* 0x000000ffff007224 */ /* 0x002fc600078e00d7 */
[----:B------:R-:W2:Y:S04]  /*2eb80*/  LDL.LU.64 R78, [R1+0x8e0] ;  /* 0x0008e000014e7983 */ /* 0x000ea80000300a00 */
[----:B------:R1:W-:Y:S04]  /*2eb90*/  STL [R1+0x6f8], R0 ;  /* 0x0006f80001007387 */ /* 0x0003e80000100800 */
[----:B---3--:R3:W-:Y:S04]  /*2eba0*/  STL [R1+0x704], R114 ;  /* 0x0007047201007387 */ /* 0x0087e80000100800 */
[----:B------:R-:W2:Y:S01]  /*2ebb0*/  LDL.LU.64 R212, [R1+0x8e8] ;  /* 0x0008e80001d47983 */ /* 0x000ea20000300a00 */
[----:B-1----:R-:W-:-:S03]  /*2ebc0*/  IMAD.MOV.U32 R0, RZ, RZ, R115 ;  /* 0x000000ffff007224 */ /* 0x002fc600078e0073 */
[----:B---3--:R-:W3:Y:S04]  /*2ebd0*/  LDL.LU.64 R114, [R1+0x8f0] ;  /* 0x0008f00001727983 */ /* 0x008ee80000300a00 */
[----:B------:R1:W-:Y:S04]  /*2ebe0*/  STL [R1+0x700], R0 ;  /* 0x0007000001007387 */ /* 0x0003e80000100800 */
[----:B----4-:R4:W-:Y:S01]  /*2ebf0*/  STL [R1+0x70c], R112 ;  /* 0x00070c7001007387 */ /* 0x0109e20000100800 */
[----:B-1----:R-:W-:-:S03]  /*2ec00*/  IMAD.MOV.U32 R0, RZ, RZ, R113 ;  /* 0x000000ffff007224 */ /* 0x002fc600078e0071 */
[----:B------:R-:W3:Y:S04]  /*2ec10*/  LDL.LU.64 R214, [R1+0x8f8] ;  /* 0x0008f80001d67983 */ /* 0x000ee80000300a00 */
[----:B------:R-:W-:Y:S04]  /*2ec20*/  STL [R1+0x714], R72 ;  /* 0x0007144801007387 */ /* 0x000fe80000100800 */
[----:B------:R1:W-:Y:S04]  /*2ec30*/  STL [R1+0x708], R0 ;  /* 0x0007080001007387 */ /* 0x0003e80000100800 */
[----:B----4-:R-:W4:Y:S01]  /*2ec40*/  LDL.LU.64 R112, [R1+0x900] ;  /* 0x0009000001707983 */ /* 0x010f220000300a00 */
        /* <DEDUP_REMOVED lines=21> */
[----:B------:R-:W4:Y:S01]  /*2eda0*/  LDL.LU.64 R238, [R1] ;  /* 0x0000000001ee7983 */ /* 0x000f220000300a00 */
[----:B-1----:R-:W-:-:S03]  /*2edb0*/  IMAD.MOV.U32 R0, RZ, RZ, R205 ;  /* 0x000000ffff007224 */ /* 0x002fc600078e00cd */
[----:B------:R-:W-:Y:S04]  /*2edc0*/  STL [R1+0x74c], R206 ;  /* 0x00074cce01007387 */ /* 0x000fe80000100800 */
[----:B------:R1:W-:Y:S02]  /*2edd0*/  STL [R1+0x740], R0 ;  /* 0x0007400001007387 */ /* 0x0003e40000100800 */
[----:B-1----:R-:W-:Y:S02]  /*2ede0*/  MOV R0, R207 ;  /* 0x000000cf00007202 */ /* 0x002fe40000000f00 */
[----:B--2---:R-:W-:Y:S04]  /*2edf0*/  STL [R1+0x754], R76 ;  /* 0x0007544c01007387 */ /* 0x004fe80000100800 */
[----:B------:R1:W-:Y:S04]  /*2ee00*/  STL [R1+0x748], R0 ;  /* 0x0007480001007387 */ /* 0x0003e80000100800 */
[----:B------:R-:W-:Y:S01]  /*2ee10*/  STL [R1+0x75c], R78 ;  /* 0x00075c4e01007387 */ /* 0x000fe20000100800 */
[----:B-1----:R-:W-:-:S05]  /*2ee20*/  IMAD.MOV.U32 R0, RZ, RZ, R77 ;  /* 0x000000ffff007224 */ /* 0x002fca00078e004d */
[----:B------:R1:W-:Y:S02]  /*2ee30*/  STL [R1+0x750], R0 ;  /* 0x0007500001007387 */ /* 0x0003e40000100800 */
[----:B-1----:R-:W-:Y:S02]  /*2ee40*/  IMAD.MOV.U32 R0, RZ, RZ, R79 ;  /* 0x000000ffff007224 */ /* 0x002fe400078e004f */
[----:B------:R-:W-:Y:S04]  /*2ee50*/  STL [R1+0x764], R212 ;  /* 0x000764d401007387 */ /* 0x000fe80000100800 */
[----:B------:R1:W-:Y:S04]  /*2ee60*/  STL [R1+0x758], R0 ;  /* 0x0007580001007387 */ /* 0x0003e80000100800 */
[----:B---3--:R-:W-:Y:S01]  /*2ee70*/  STL [R1+0x76c], R114 ;  /* 0x00076c7201007387 */ /* 0x008fe20000100800 */
[----:B-1----:R-:W-:-:S05]  /*2ee80*/  IMAD.MOV.U32 R0, RZ, RZ, R213 ;  /* 0x000000ffff007224 */ /* 0x002fca00078e00d5 */
[----:B------:R1:W-:Y:S02]  /*2ee90*/  STL [R1+0x760], R0 ;  /* 0x0007600001007387 */ /* 0x0003e40000100800 */
[----:B-1----:R-:W-:Y:S02]  /*2eea0*/  IMAD.MOV.U32 R0, RZ, RZ, R115 ;  /* 0x000000ffff007224 */ /* 0x002fe400078e0073 */
[----:B------:R-:W-:Y:S04]  /*2eeb0*/  STL [R1+0x774], R214 ;  /* 0x000774d601007387 */ /* 0x000fe80000100800 */
[----:B------:R1:W-:Y:S04]  /*2eec0*/  STL [R1+0x768], R0 ;  /* 0x0007680001007387 */ /* 0x0003e80000100800 */
[----:B------:R-:W2:Y:S01]  /*2eed0*/  LDL.LU.64 R114, [R1+0x918] ;  /* 0x0009180001727983 */ /* 0x000ea20000300a00 */
[----:B-1----:R-:W-:-:S03]  /*2eee0*/  IMAD.MOV.U32 R0, RZ, RZ, R215 ;  /* 0x000000ffff007224 */ /* 0x002fc600078e00d7 */
[----:B----4-:R-:W-:Y:S04]  /*2eef0*/  STL [R1+0x77c], R112 ;  /* 0x00077c7001007387 */ /* 0x010fe80000100800 */
[----:B------:R1:W-:Y:S04]  /*2ef00*/  STL [R1+0x770], R0 ;  /* 0x0007700001007387 */ /* 0x0003e80000100800 */
[----:B------:R-:W3:Y:S04]  /*2ef10*/  LDL.LU.64 R72, [R1+0x920] ;  /* 0x0009200001487983 */ /* 0x000ee80000300a00 */
[----:B------:R-:W4:Y:S01]  /*2ef20*/  LDL.LU.64 R74, [R1+0x928] ;  /* 0x00092800014a7983 */ /* 0x000f220000300a00 */
[----:B-1----:R-:W-:-:S05]  /*2ef30*/  IMAD.MOV.U32 R0, RZ, RZ, R113 ;  /* 0x000000ffff007224 */ /* 0x002fca00078e0071 */
[----:B------:R1:W-:Y:S04]  /*2ef40*/  STL [R1+0x778], R0 ;  /* 0x0007780001007387 */ /* 0x0003e80000100800 */
[----:B------:R-:W-:Y:S04]  /*2ef50*/  STL [R1+0x784], R216 ;  /* 0x000784d801007387 */ /* 0x000fe80000100800 */
[----:B------:R-:W4:Y:S01]  /*2ef60*/  LDL.LU.64 R204, [R1+0x930] ;  /* 0x0009300001cc7983 */ /* 0x000f220000300a00 */
[----:B-1----:R-:W-:-:S03]  /*2ef70*/  IMAD.MOV.U32 R0, RZ, RZ, R217 ;  /* 0x000000ffff007224 */ /* 0x002fc600078e00d9 */
[----:B------:R-:W4:Y:S04]  /*2ef80*/  LDL.LU.64 R206, [R1+0x938] ;  /* 0x0009380001ce7983 */ /* 0x000f280000300a00 */
        /* <DEDUP_REMOVED lines=11> */
[----:B------:R1:W-:Y:S04]  /*2f040*/  STL [R1+0x79c], R238 ;  /* 0x00079cee01007387 */ /* 0x0003e80000100800 */
[----:B------:R-:W4:Y:S01]  /*2f050*/  LDL.LU.64 R214, [R1+0x960] ;  /* 0x0009600001d67983 */ /* 0x000f220000300a00 */
[----:B-1----:R-:W-:-:S03]  /*2f060*/  IMAD.MOV.U32 R0, RZ, RZ, R239 ;  /* 0x000000ffff007224 */ /* 0x002fc600078e00ef */
[----:B------:R-:W-:Y:S04]  /*2f070*/  STL [R1+0x7a4], R250 ;  /* 0x0007a4fa01007387 */ /* 0x000fe80000100800 */
[----:B------:R2:W-:Y:S04]  /*2f080*/  STL [R1+0x798], R0 ;  /* 0x0007980001007387 */ /* 0x0005e80000100800 */
[----:B------:R-:W4:Y:S04]  /*2f090*/  LDL.LU.64 R218, [R1+0x968] ;  /* 0x0009680001da7983 */ /* 0x000f280000300a00 */
[----:B------:R-:W-:Y:S04]  /*2f0a0*/  STL [R1+0x7a0], R251 ;  /* 0x0007a0fb01007387 */ /* 0x000fe80000100800 */
[----:B------:R-:W-:Y:S04]  /*2f0b0*/  STL [R1+0x7ac], R248 ;  /* 0x0007acf801007387 */ /* 0x000fe80000100800 */
[----:B------:R-:W4:Y:S04]  /*2f0c0*/  LDL.LU.64 R236, [R1+0x970] ;  /* 0x0009700001ec7983 */ /* 0x000f280000300a00 */
[----:B------:R-:W-:Y:S04]  /*2f0d0*/  STL [R1+0x7a8], R249 ;  /* 0x0007a8f901007387 */ /* 0x000fe80000100800 */
[----:B------:R-:W4:Y:S04]  /*2f0e0*/  LDL.LU.64 R112, [R1+0x978] ;  /* 0x0009780001707983 */ /* 0x000f280000300a00 */
[----:B------:R-:W-:Y:S04]  /*2f0f0*/  STL [R1+0x7b4], R246 ;  /* 0x0007b4f601007387 */ /* 0x000fe80000100800 */
[----:B------:R-:W-:Y:S04]  /*2f100*/  STL [R1+0x7b0], R247 ;  /* 0x0007b0f701007387 */ /* 0x000fe80000100800 */
[----:B------:R-:W4:Y:S01]  /*2f110*/  LDL.LU.64 R238, [R1+0x980] ;  /* 0x0009800001ee7983 */ /* 0x000f220000300a00 */
[----:B--2---:R-:W-:-:S03]  /*2f120*/  IMAD.MOV.U32 R0, RZ, RZ, R115 ;  /* 0x000000ffff007224 */ /* 0x004fc600078e0073 */
[----:B------:R1:W-:Y:S04]  /*2f130*/  STL [R1+0x7bc], R114 ;  /* 0x0007bc7201007387 */ /* 0x0003e80000100800 */
[----:B-1----:R-:W2:Y:S04]  /*2f140*/  LDL.LU.64 R114, [R1+0x988] ;  /* 0x0009880001727983 */ /* 0x002ea80000300a00 */
[----:B------:R1:W-:Y:S04]  /*2f150*/  STL [R1+0x7b8], R0 ;  /* 0x0007b80001007387 */ /* 0x0003e80000100800 */
[----:B---3--:R-:W-:Y:S01]  /*2f160*/  STL [R1+0x7c4], R72 ;  /* 0x0007c44801007387 */ /* 0x008fe20000100800 */
[----:B-1----:R-:W-:-:S03]  /*2f170*/  MOV R0, R73 ;  /* 0x0000004900007202 */ /* 0x002fc60000000f00 */
[----:B----4-:R-:W-:Y:S04]  /*2f180*/  STL [R1+0x7cc], R74 ;  /* 0x0007cc4a01007387 */ /* 0x010fe80000100800 */
[----:B------:R1:W-:Y:S02]  /*2f190*/  STL [R1+0x7c0], R0 ;  /* 0x0007c00001007387 */ /* 0x0003e40000100800 */
[----:B-1----:R-:W-:Y:S02]  /*2f1a0*/  IMAD.MOV.U32 R0, RZ, RZ, R75 ;  /* 0x000000ffff007224 */ /* 0x002fe400078e004b */
[----:B------:R-:W-:Y:S04]  /*2f1b0*/  STL [R1+0x7d4], R204 ;  /* 0x0007d4cc01007387 */ /* 0x000fe80000100800 */
[----:B------:R1:W-:Y:S04]  /*2f1c0*/  STL [R1+0x7c8], R0 ;  /* 0x0007c80001007387 */ /* 0x0003e80000100800 */
[----:B------:R-:W-:Y:S01]  /*2f1d0*/  STL [R1+0x7dc], R206 ;  /* 0x0007dcce01007387 */ /* 0x000fe20000100800 */
[----:B-1----:R-:W-:-:S05]  /*2f1e0*/  IMAD.MOV.U32 R0, RZ, RZ, R205 ;  /* 0x000000ffff007224 */ /* 0x002fca00078e00cd */
[----:B------:R1:W-:Y:S04]  /*2f1f0*/  STL [R1+0x7d0], R0 ;  /* 0x0007d00001007387 */ /* 0x0003e80000100800 */
[----:B------:R-:W-:Y:S01]  /*2f200*/  STL [R1+0x7e4], R76 ;  /* 0x0007e44c01007387 */ /* 0x000fe20000100800 */
[----:B-1----:R-:W-:-:S05]  /*2f210*/  IMAD.MOV.U32 R0, RZ, RZ, R207 ;  /* 0x000000ffff007224 */ /* 0x002fca00078e00cf */
[----:B------:R1:W-:Y:S04]  /*2f220*/  STL [R1+0x7d8], R0 ;  /* 0x0007d80001007387 */ /* 0x0003e80000100800 */
[----:B------:R-:W-:Y:S01]  /*2f230*/  STL [R1+0x7ec], R78 ;  /* 0x0007ec4e01007387 */ /* 0x000fe20000100800 */
[----:B-1----:R-:W-:-:S05]  /*2f240*/  IMAD.MOV.U32 R0, RZ, RZ, R77 ;  /* 0x000000ffff007224 */ /* 0x002fca00078e004d */
        /* <DEDUP_REMOVED lines=10> */
[----:B------:R-:W3:Y:S01]  /*2f2f0*/  LDL.LU.64 R216, [R1+0x990] ;  /* 0x0009900001d87983 */ /* 0x000ee20000300a00 */
        /* <DEDUP_REMOVED lines=14> */
[----:B-1----:R-:W-:Y:S02]  /*2f3e0*/  MOV R0, R239 ;  /* 0x000000ef00007202 */ /* 0x002fe40000000f00 */
[----:B------:R-:W4:Y:S04]  /*2f3f0*/  LDL.LU.64 R238, [R1+0x9a8] ;  /* 0x0009a80001ee7983 */ /* 0x000f280000300a00 */
[----:B------:R2:W-:Y:S02]  /*2f400*/  STL [R1+0x820], R0 ;  /* 0x0008200001007387 */ /* 0x0005e40000100800 */
[----:B--2---:R-:W-:-:S02]  /*2f410*/  IMAD.MOV.U32 R0, RZ, RZ, R115 ;  /* 0x000000ffff007224 */ /* 0x004fc400078e0073 */
[----:B------:R-:W-:Y:S04]  /*2f420*/  STL [R1+0x82c], R114 ;  /* 0x00082c7201007387 */ /* 0x000fe80000100800 */
[----:B------:R-:W-:Y:S04]  /*2f430*/  STL [R1+0x834], R32 ;  /* 0x0008342001007387 */ /* 0x000fe80000100800 */
[----:B------:R1:W-:Y:S04]  /*2f440*/  STL [R1+0x828], R0 ;  /* 0x0008280001007387 */ /* 0x0003e80000100800 */
[----:B------:R-:W2:Y:S04]  /*2f450*/  LDL.LU.64 R124, [R1+0x9b0] ;  /* 0x0009b000017c7983 */ /* 0x000ea80000300a00 */
[----:B------:R-:W-:Y:S04]  /*2f460*/  STL [R1+0x830], R33 ;  /* 0x0008302101007387 */ /* 0x000fe80000100800 */
        /* <DEDUP_REMOVED lines=13> */
[----:B---3--:R-:W-:Y:S04]  /*2f540*/  STL [R1+0x854], R216 ;  /* 0x000854d801007387 */ /* 0x008fe80000100800 */
[----:B------:R-:W3:Y:S01]  /*2f550*/  LDL.LU.64 R212, [R1+0x9f0] ;  /* 0x0009f00001d47983 */ /* 0x000ee20000300a00 */
[----:B-1----:R-:W-:-:S03]  /*2f560*/  IMAD.MOV.U32 R0, RZ, RZ, R217 ;  /* 0x000000ffff007224 */ /* 0x002fc600078e00d9 */
[----:B------:R-:W3:Y:S04]  /*2f570*/  LDL.LU.64 R214, [R1+0x9f8] ;  /* 0x0009f80001d67983 */ /* 0x000ee80000300a00 */
[----:B------:R1:W-:Y:S04]  /*2f580*/  STL [R1+0x850], R0 ;  /* 0x0008500001007387 */ /* 0x0003e80000100800 */
[----:B----4-:R-:W-:Y:S04]  /*2f590*/  STL [R1+0x85c], R218 ;  /* 0x00085cda01007387 */ /* 0x010fe80000100800 */
[----:B------:R-:W4:Y:S01]  /*2f5a0*/  LDL.LU.64 R112, [R1+0xa00] ;  /* 0x000a000001707983 */ /* 0x000f220000300a00 */
[----:B-1----:R-:W-:-:S03]  /*2f5b0*/  IMAD.MOV.U32 R0, RZ, RZ, R219 ;  /* 0x000000ffff007224 */ /* 0x002fc600078e00db */
[----:B------:R-:W4:Y:S04]  /*2f5c0*/  LDL.LU.64 R114, [R1+0xa08] ;  /* 0x000a080001727983 */ /* 0x000f280000300a00 */
[----:B------:R1:W-:Y:S04]  /*2f5d0*/  STL [R1+0x858], R0 ;  /* 0x0008580001007387 */ /* 0x0003e80000100800 */
[----:B------:R1:W-:Y:S04]  /*2f5e0*/  STL [R1+0x864], R236 ;  /* 0x000864ec01007387 */ /* 0x0003e80000100800 */
        /* <DEDUP_REMOVED lines=8> */
[----:B------:R2:W-:Y:S02]  /*2f670*/  STL [R1+0x868], R0 ;  /* 0x0008680001007387 */ /* 0x0005e40000100800 */
[----:B--2---:R-:W-:Y:S02]  /*2f680*/  IMAD.MOV.U32 R0, RZ, RZ, R125 ;  /* 0x000000ffff007224 */ /* 0x004fe400078e007d */
[----:B------:R-:W-:Y:S04]  /*2f690*/  STL [R1+0x874], R124 ;  /* 0x0008747c01007387 */ /* 0x000fe80000100800 */
        /* <DEDUP_REMOVED lines=18> */
[----:B-1----:R-:W-:-:S05]  /*2f7c0*/  MOV R0, R77 ;  /* 0x0000004d00007202 */ /* 0x002fca0000000f00 */
[----:B------:R1:W-:Y:S02]  /*2f7d0*/  STL [R1+0x8a0], R0 ;  /* 0x0008a00001007387 */ /* 0x0003e40000100800 */
[----:B-1----:R-:W-:Y:S02]  /*2f7e0*/  IMAD.MOV.U32 R0, RZ, RZ, R79 ;  /* 0x000000ffff007224 */ /* 0x002fe400078e004f */
[----:B---3--:R-:W-:Y:S04]  /*2f7f0*/  STL [R1+0x8b4], R212 ;  /* 0x0008b4d401007387 */ /* 0x008fe80000100800 */
[----:B------:R1:W-:Y:S04]  /*2f800*/  STL [R1+0x8a8], R0 ;  /* 0x0008a80001007387 */ /* 0x0003e80000100800 */
[----:B------:R-:W-:Y:S01]  /*2f810*/  STL [R1+0x8bc], R214 ;  /* 0x0008bcd601007387 */ /* 0x000fe20000100800 */
[----:B-1----:R-:W-:-:S05]  /*2f820*/  IMAD.MOV.U32 R0, RZ, RZ, R213 ;  /* 0x000000ffff007224 */ /* 0x002fca00078e00d5 */
[----:B------:R1:W-:Y:S04]  /*2f830*/  STL [R1+0x8b0], R0 ;  /* 0x0008b00001007387 */ /* 0x0003e80000100800 */
[----:B----4-:R-:W-:Y:S01]  /*2f840*/  STL [R1+0x8c4], R112 ;  /* 0x0008c47001007387 */ /* 0x010fe20000100800 */
        /* <DEDUP_REMOVED lines=20> */
[----:B------:R-:W-:Y:S04]  /*2f990*/  STL [R1+0x8f0], R81 ;  /* 0x0008f05101007387 */ /* 0x000fe80000100800 */
        /* <DEDUP_REMOVED lines=10> */
[----:B------:R-:W2:Y:S04]  /*2fa40*/  LDL.LU.64 R214, [R1+0xa30] ;  /* 0x000a300001d67983 */ /* 0x000ea80000300a00 */
[----:B------:R-:W-:Y:S04]  /*2fa50*/  STL [R1+0x924], R92 ;  /* 0x0009245c01007387 */ /* 0x000fe80000100800 */
[----:B------:R-:W-:Y:S04]  /*2fa60*/  STL [R1+0x920], R93 ;  /* 0x0009205d01007387 */ /* 0x000fe80000100800 */
[----:B------:R-:W3:Y:S04]  /*2fa70*/  LDL.LU.64 R112, [R1+0xa38] ;  /* 0x000a380001707983 */ /* 0x000ee80000300a00 */
[----:B------:R-:W-:Y:S04]  /*2fa80*/  STL [R1+0x92c], R94 ;  /* 0x00092c5e01007387 */ /* 0x000fe80000100800 */
[----:B------:R-:W-:Y:S04]  /*2fa90*/  STL [R1+0x928], R95 ;  /* 0x0009285f01007387 */ /* 0x000fe80000100800 */
[----:B------:R-:W4:Y:S04]  /*2faa0*/  LDL.LU.64 R114, [R1+0xa40] ;  /* 0x000a400001727983 */ /* 0x000f280000300a00 */
        /* <DEDUP_REMOVED lines=168> */
[----:B------:R-:W4:Y:S01]  /*30530*/  LDL.64 R72, [R1+0xfa0] ;  /* 0x000fa00001487983 */ /* 0x000f220000100a00 */
[----:B-1----:R-:W-:-:S05]  /*30540*/  IMAD.MOV.U32 R0, RZ, RZ, R115 ;  /* 0x000000ffff007224 */ /* 0x002fca00078e0073 */
[----:B------:R1:W-:Y:S04]  /*30550*/  STL [R1+0xa90], R0 ;  /* 0x000a900001007387 */ /* 0x0003e80000100800 */
[----:B------:R1:W-:Y:S04]  /*30560*/  STL [R1+0xa9c], R216 ;  /* 0x000a9cd801007387 */ /* 0x0003e80000100800 */
[----:B------:R-:W4:Y:S01]  /*30570*/  LDL.64 R114, [R1+0xfa8] ;  /* 0x000fa80001727983 */ /* 0x000f220000100a00 */
[----:B-1----:R-:W-:-:S05]  /*30580*/  IMAD.MOV.U32 R0, RZ, RZ, R217 ;  /* 0x000000ffff007224 */ /* 0x002fca00078e00d9 */
[----:B------:R1:W-:Y:S04]  /*30590*/  STL [R1+0xa98], R0 ;  /* 0x000a980001007387 */ /* 0x0003e80000100800 */
[----:B------:R-:W-:Y:S04]  /*305a0*/  STL [R1+0xaa4], R76 ;  /* 0x000aa44c01007387 */ /* 0x000fe80000100800 */
[----:B------:R-:W4:Y:S01]  /*305b0*/  LDL.64 R216, [R1+0xfb0] ;  /* 0x000fb00001d87983 */ /* 0x000f220000100a00 */
[----:B-1----:R-:W-:-:S03]  /*305c0*/  MOV R0, R77 ;  /* 0x0000004d00007202 */ /* 0x002fc60000000f00 */
[----:B------:R-:W-:Y:S04]  /*305d0*/  STL [R1+0xaac], R218 ;  /* 0x000aacda01007387 */ /* 0x000fe80000100800 */
[----:B------:R1:W-:Y:S04]  /*305e0*/  STL [R1+0xaa0], R0 ;  /* 0x000aa00001007387 */ /* 0x0003e80000100800 */
[----:B------:R-:W4:Y:S01]  /*305f0*/  LDL.64 R74, [R1+0xfb8] ;  /* 0x000fb800014a7983 */ /* 0x000f220000100a00 */
[----:B-1----:R-:W-:-:S03]  /*30600*/  IMAD.MOV.U32 R0, RZ, RZ, R219 ;  /* 0x000000ffff007224 */ /* 0x002fc600078e00db */
[----:B------:R-:W-:Y:S04]  /*30610*/  STL [R1+0xab4], R238 ;  /* 0x000ab4ee01007387 */ /* 0x000fe80000100800 */
[----:B------:R1:W-:Y:S04]  /*30620*/  STL [R1+0xaa8], R0 ;  /* 0x000aa80001007387 */ /* 0x0003e80000100800 */
[----:B------:R-:W4:Y:S04]  /*30630*/  LDL.LU.64 R204, [R1+0xfc0] ;  /* 0x000fc00001cc7983 */ /* 0x000f280000300a00 */
        /* <DEDUP_REMOVED lines=13> */
[----:B-1----:R-:W-:-:S05]  /*30710*/  IMAD.MOV.U32 R0, RZ, RZ, R213 ;  /* 0x000000ffff007224 */ /* 0x002fca00078e00d5 */
[----:B------:R2:W-:Y:S02]  /*30720*/  STL [R1+0xac8], R0 ;  /* 0x000ac80001007387 */ /* 0x0005e40000100800 */
[----:B--2---:R-:W-:Y:S02]  /*30730*/  IMAD.MOV.U32 R0, RZ, RZ, R215 ;  /* 0x000000ffff007224 */ /* 0x004fe400078e00d7 */
[----:B------:R-:W-:Y:S04]  /*30740*/  STL [R1+0xad4], R214 ;  /* 0x000ad4d601007387 */ /* 0x000fe80000100800 */
[----:B------:R-:W2:Y:S04]  /*30750*/  LDL.LU.64 R76, [R1+0xfe8] ;  /* 0x000fe800014c7983 */ /* 0x000ea80000300a00 */
[----:B------:R-:W2:Y:S04]  /*30760*/  LDL.LU.64 R78, [R1+0xff0] ;  /* 0x000ff000014e7983 */ /* 0x000ea80000300a00 */
[----:B------:R3:W-:Y:S02]  /*30770*/  STL [R1+0xad0], R0 ;  /* 0x000ad00001007387 */ /* 0x0007e40000100800 */
[----:B---3--:R-:W-:-:S02]  /*30780*/  IMAD.MOV.U32 R0, RZ, RZ, R113 ;  /* 0x000000ffff007224 */ /* 0x008fc400078e0071 */
[----:B------:R-:W-:Y:S04]  /*30790*/  STL [R1+0xadc], R112 ;  /* 0x000adc7001007387 */ /* 0x000fe80000100800 */
[----:B------:R-:W3:Y:S04]  /*307a0*/  LDL.LU.64 R212, [R1+0xff8] ;  /* 0x000ff80001d47983 */ /* 0x000ee80000300a00 */
[----:B------:R-:W3:Y:S04]  /*307b0*/  LDL.LU.64 R214, [R1+0x1000] ;  /* 0x0010000001d67983 */ /* 0x000ee80000300a00 */
[----:B------:R4:W-:Y:S02]  /*307c0*/  STL [R1+0xad8], R0 ;  /* 0x000ad80001007387 */ /* 0x0009e40000100800 */
[----:B----4-:R-:W-:-:S02]  /*307d0*/  IMAD.MOV.U32 R0, RZ, RZ, R73 ;  /* 0x000000ffff007224 */ /* 0x010fc400078e0049 */
[----:B------:R-:W-:Y:S04]  /*307e0*/  STL [R1+0xae4], R72 ;  /* 0x000ae44801007387 */ /* 0x000fe80000100800 */
[----:B------:R-:W4:Y:S04]  /*307f0*/  LDL.LU.64 R112, [R1+0x1008] ;  /* 0x0010080001707983 */ /* 0x000f280000300a00 */
[----:B------:R-:W-:Y:S04]  /*30800*/  STL [R1+0xaec], R114 ;  /* 0x000aec7201007387 */ /* 0x000fe80000100800 */
[----:B------:R1:W-:Y:S02]  /*30810*/  STL [R1+0xae0], R0 ;  /* 0x000ae00001007387 */ /* 0x0003e40000100800 */
[----:B-1----:R-:W-:-:S02]  /*30820*/  IMAD.MOV.U32 R0, RZ, RZ, R115 ;  /* 0x000000ffff007224 */ /* 0x002fc400078e0073 */
[----:B------:R-:W-:Y:S04]  /*30830*/  STL [R1+0xaf4], R216 ;  /* 0x000af4d801007387 */ /* 0x000fe80000100800 */
[----:B------:R1:W-:Y:S04]  /*30840*/  STL [R1+0xae8], R0 ;  /* 0x000ae80001007387 */ /* 0x0003e80000100800 */
[----:B------:R-:W4:Y:S01]  /*30850*/  LDL.LU.64 R114, [R1+0x1010] ;  /* 0x0010100001727983 */ /* 0x000f220000300a00 */
[----:B-1----:R-:W-:-:S05]  /*30860*/  IMAD.MOV.U32 R0, RZ, RZ, R217 ;  /* 0x000000ffff007224 */ /* 0x002fca00078e00d9 */
[----:B------:R1:W-:Y:S04]  /*30870*/  STL [R1+0xaf0], R0 ;  /* 0x000af00001007387 */ /* 0x0003e80000100800 */
[----:B------:R-:W-:Y:S04]  /*30880*/  STL [R1+0xafc], R74 ;  /* 0x000afc4a01007387 */ /* 0x000fe80000100800 */
[----:B------:R-:W4:Y:S01]  /*30890*/  LDL.LU.64 R216, [R1+0x1018] ;  /* 0x0010180001d87983 */ /* 0x000f220000300a00 */
[----:B-1----:R-:W-:-:S03]  /*308a0*/  IMAD.MOV.U32 R0, RZ, RZ, R75 ;  /* 0x000000ffff007224 */ /* 0x002fc600078e004b */
[----:B------:R-:W-:Y:S04]  /*308b0*/  STL [R1+0xb04], R204 ;  /* 0x000b04cc01007387 */ /* 0x000fe80000100800 */
[----:B------:R1:W-:Y:S04]  /*308c0*/  STL [R1+0xaf8], R0 ;  /* 0x000af80001007387 */ /* 0x0003e80000100800 */
[----:B------:R-:W-:Y:S01]  /*308d0*/  STL [R1+0xb0c], R218 ;  /* 0x000b0cda01007387 */ /* 0x000fe20000100800 */
[----:B-1----:R-:W-:-:S05]  /*308e0*/  MOV R0, R205 ;  /* 0x000000cd00007202 */ /* 0x002fca0000000f00 */
[----:B------:R1:W-:Y:S02]  /*308f0*/  STL [R1+0xb00], R0 ;  /* 0x000b000001007387 */ /* 0x0003e40000100800 */
[----:B-1----:R-:W-:Y:S02]  /*30900*/  IMAD.MOV.U32 R0, RZ, RZ, R219 ;  /* 0x000000ffff007224 */ /* 0x002fe400078e00db */
[----:B------:R-:W-:Y:S04]  /*30910*/  STL [R1+0xb14], R238 ;  /* 0x000b14ee01007387 */ /* 0x000fe80000100800 */
[----:B------:R1:W-:Y:S04]  /*30920*/  STL [R1+0xb08], R0 ;  /* 0x000b080001007387 */ /* 0x0003e80000100800 */
[----:B------:R-:W4:Y:S01]  /*30930*/  LDL.LU.64 R218, [R1+0x1020] ;  /* 0x0010200001da7983 */ /* 0x000f220000300a00 */
[----:B-1----:R-:W-:-:S05]  /*30940*/  IMAD.MOV.U32 R0, RZ, RZ, R239 ;  /* 0x000000ffff007224 */ /* 0x002fca00078e00ef */
[----:B------:R1:W-:Y:S04]  /*30950*/  STL [R1+0xb10], R0 ;  /* 0x000b100001007387 */ /* 0x0003e80000100800 */
[----:B------:R1:W-:Y:S04]  /*30960*/  STL [R1+0xb1c], R236 ;  /* 0x000b1cec01007387 */ /* 0x0003e80000100800 */
[----:B------:R-:W4:Y:S01]  /*30970*/  LDL.LU.64 R238, [R1+0x1030] ;  /* 0x0010300001ee7983 */ /* 0x000f220000300a00 */
[----:B-1----:R-:W-:-:S03]  /*30980*/  IMAD.MOV.U32 R0, RZ, RZ, R237 ;  /* 0x000000ffff007224 */ /* 0x002fc600078e00ed */
[----:B------:R-:W4:Y:S04]  /*30990*/  LDL.LU.64 R236, [R1+0x1028] ;  /* 0x0010280001ec7983 */ /* 0x000f280000300a00 */
[----:B------:R1:W-:Y:S04]  /*309a0*/  STL [R1+0xb18], R0 ;  /* 0x000b180001007387 */ /* 0x0003e80000100800 */
[----:B------:R-:W-:Y:S01]  /*309b0*/  STL [R1+0xb24], R206 ;  /* 0x000b24ce01007387 */ /* 0x000fe20000100800 */
[----:B-1----:R-:W-:-:S03]  /*309c0*/  IMAD.MOV.U32 R0, RZ, RZ, R207 ;  /* 0x000000ffff007224 */ /* 0x002fc600078e00cf */
[----:B--2---:R-:W-:Y:S04]  /*309d0*/  STL [R1+0xb2c], R76 ;  /* 0x000b2c4c01007387 */ /* 0x004fe80000100800 */
[----:B------:R1:W-:Y:S04]  /*309e0*/  STL [R1+0xb20], R0 ;  /* 0x000b200001007387 */ /* 0x0003e80000100800 */
[----:B------:R-:W-:Y:S01]  /*309f0*/  STL [R1+0xb34], R78 ;  /* 0x000b344e01007387 */ /* 0x000fe20000100800 */
[----:B-1----:R-:W-:-:S05]  /*30a00*/  IMAD.MOV.U32 R0, RZ, RZ, R77 ;  /* 0x000000ffff007224 */ /* 0x002fca00078e004d */
        /* <DEDUP_REMOVED lines=13> */
[----:B------:R-:W-:Y:S04]  /*30ae0*/  STL [R1+0xb50], R233 ;  /* 0x000b50e901007387 */ /* 0x000fe80000100800 */
[----:B------:R-:W-:Y:S01]  /*30af0*/  STL [R1+0xb5c], R234 ;  /* 0x000b5cea01007387 */ /* 0x000fe20000100800 */
[----:B-1----:R-:W-:-:S03]  /*30b00*/  IMAD.MOV.U32 R0, RZ, RZ, R115 ;  /* 0x000000ffff007224 */ /* 0x002fc600078e0073 */
[----:B------:R-:W-:Y:S04]  /*30b10*/  STL [R1+0xb58], R235 ;  /* 0x000b58eb01007387 */ /* 0x000fe80000100800 */
[----:B------:R-:W-:Y:S04]  /*30b20*/  STL [R1+0xb64], R114 ;  /* 0x000b647201007387 */ /* 0x000fe80000100800 */
[----:B------:R-:W-:Y:S04]  /*30b30*/  STL [R1+0xb6c], R216 ;  /* 0x000b6cd801007387 */ /* 0x000fe80000100800 */
        /* <DEDUP_REMOVED lines=8> */
[----:B------:R-:W-:Y:S01]  /*30bc0*/  STL [R1+0xb80], R245 ;  /* 0x000b80f501007387 */ /* 0x000fe20000100800 */
[----:B-1----:R-:W-:-:S03]  /*30bd0*/  MOV R0, R219 ;  /* 0x000000db00007202 */ /* 0x002fc60000000f00 */
[----:B------:R-:W-:Y:S04]  /*30be0*/  STL [R1+0xb8c], R218 ;  /* 0x000b8cda01007387 */ /* 0x000fe80000100800 */
[----:B------:R-:W-:Y:S04]  /*30bf0*/  STL [R1+0xb94], R238 ;  /* 0x000b94ee01007387 */ /* 0x000fe80000100800 */
[----:B------:R1:W-:Y:S02]  /*30c00*/  STL [R1+0xb88], R0 ;  /* 0x000b880001007387 */ /* 0x0003e40000100800 */
[----:B-1----:R-:W-:-:S02]  /*30c10*/  IMAD.MOV.U32 R0, RZ, RZ, R239 ;  /* 0x000000ffff007224 */ /* 0x002fc400078e00ef */
[----:B------:R-:W1:Y:S01]  /*30c20*/  S2R R239, SR_TID.X ;  /* 0x0000000000ef7919 */ /* 0x000e620000002100 */
[----:B------:R-:W-:-:S03]  /*30c30*/  IMAD.MOV.U32 R3, RZ, RZ, R237 ;  /* 0x000000ffff037224 */ /* 0x000fc600078e00ed */
[----:B------:R-:W-:Y:S04]  /*30c40*/  STL [R1+0xb9c], R236 ;  /* 0x000b9cec01007387 */ /* 0x000fe80000100800 */
[----:B------:R1:W-:Y:S04]  /*30c50*/  STL [R1+0xb90], R0 ;  /* 0x000b900001007387 */ /* 0x0003e80000100800 */
[----:B------:R2:W-:Y:S01]  /*30c60*/  STL [R1+0xb98], R3 ;  /* 0x000b980301007387 */ /* 0x0005e20000100800 */
[C---:B-1----:R-:W-:Y:S01]  /*30c70*/  IMAD.SHL.U32 R0, R239.reuse, 0x80, RZ ;  /* 0x00000080ef007824 */ /* 0x042fe200078e00ff */
[C---:B------:R-:W-:Y:S01]  /*30c80*/  LOP3.LUT R2, R239.reuse, 0x7, RZ, 0xc0, !PT ;  /* 0x00000007ef027812 */ /* 0x040fe200078ec0ff */
[----:B------:R-:W-:-:S03]  /*30c90*/  IMAD.SHL.U32 R7, R239, 0x2, RZ ;  /* 0x00000002ef077824 */ /* 0x000fc600078e00ff */
[----:B------:R-:W-:Y:S01]  /*30ca0*/  LOP3.LUT R0, R0, 0x3000, RZ, 0xc0, !PT ;  /* 0x0000300000007812 */ /* 0x000fe200078ec0ff */
[----:B--2---:R-:W-:-:S04]  /*30cb0*/  IMAD.SHL.U32 R3, R2, 0x10, RZ ;  /* 0x0000001002037824 */ /* 0x004fc800078e00ff */
[----:B------:R-:W-:Y:S01]  /*30cc0*/  IMAD R2, R2, 0x200, R0 ;  /* 0x0000020002027824 */ /* 0x000fe200078e0200 */
[----:B------:R-:W-:-:S05]  /*30cd0*/  LOP3.LUT R0, R3, 0x30, R7, 0x78, !PT ;  /* 0x0000003003007812 */ /* 0x000fca00078e7807 */
[----:B------:R-:W-:-:S05]  /*30ce0*/  IMAD.IADD R24, R2, 0x1, R0 ;  /* 0x0000000102187824 */ /* 0x000fca00078e0200 */
[----:B------:R1:W-:Y:S04]  /*30cf0*/  STL [R1+0xfa4], R24 ;  /* 0x000fa41801007387 */ /* 0x0003e80000100800 */
        /* <DEDUP_REMOVED lines=46> */
[----:B------:R1:W-:Y:S01]  /*30fe0*/  STL [R1+0xe4], RZ ;  /* 0x0000e4ff01007387 */ /* 0x0003e20000100800 */
[----:B------:R-:W-:-:S03]  /*30ff0*/  IMAD.MOV.U32 R238, RZ, RZ, 0x7f ;  /* 0x0000007fffee7424 */ /* 0x000fc600078e00ff */
[----:B------:R1:W-:Y:S04]  /*31000*/  STL [R1+0xe8], RZ ;  /* 0x0000e8ff01007387 */ /* 0x0003e80000100800 */
[----:B------:R1:W-:Y:S04]  /*31010*/  STL [R1+0xec], RZ ;  /* 0x0000ecff01007387 */ /* 0x0003e80000100800 */
[----:B------:R1:W-:Y:S04]  /*31020*/  STL [R1+0xc0], RZ ;  /* 0x0000c0ff01007387 */ /* 0x0003e80000100800 */
[----:B------:R1:W-:Y:S04]  /*31030*/  STL [R1+0xc4], RZ ;  /* 0x0000c4ff01007387 */ /* 0x0003e80000100800 */
[----:B------:R1:W-:Y:S01]  /*31040*/  STL [R1+0xc8], RZ ;  /* 0x0000c8ff01007387 */ /* 0x0003e20000100800 */
[----:B------:R-:W-:-:S03]  /*31050*/  IADD3 R238, R238, c[0x0][0x180], RZ ;  /* 0x00006000eeee7a10 */ /* 0x000fc60007ffe0ff */
[----:B------:R1:W-:Y:S04]  /*31060*/  STL [R1+0xcc], RZ ;  /* 0x0000ccff01007387 */ /* 0x0003e80000100800 */
[----:B------:R1:W-:Y:S04]  /*31070*/  STL [R1+0xb0], RZ ;  /* 0x0000b0ff01007387 */ /* 0x0003e80000100800 */
[----:B------:R1:W-:Y:S04]  /*31080*/  STL [R1+0xb4], RZ ;  /* 0x0000b4ff01007387 */ /* 0x0003e80000100800 */
[----:B------:R1:W-:Y:S01]  /*31090*/  STL [R1+0xb8], RZ ;  /* 0x0000b8ff01007387 */ /* 0x0003e20000100800 */
[----:B------:R-:W-:-:S03]  /*310a0*/  SHF.R.S32.HI R4, RZ, 0x1f, R238 ;  /* 0x0000001fff047819 */ /* 0x000fc600000114ee */
[----:B------:R1:W-:Y:S01]  /*310b0*/  STL [R1+0xbc], RZ ;  /* 0x0000bcff01007387 */ /* 0x0003e20000100800 */
[----:B------:R-:W-:-:S03]  /*310c0*/  LOP3.LUT R6, R239, 0x3, RZ, 0xc0, !PT ;  /* 0x00000003ef067812 */ /* 0x000fc600078ec0ff */
[----:B------:R1:W-:Y:S01]  /*310d0*/  STL [R1+0x80], RZ ;  /* 0x000080ff01007387 */ /* 0x0003e20000100800 */
[----:B------:R-:W-:-:S03]  /*310e0*/  LOP3.LUT R5, R239, 0x1c, RZ, 0xc0, !PT ;  /* 0x0000001cef057812 */ /* 0x000fc600078ec0ff */
[----:B------:R1:W-:Y:S04]  /*310f0*/  STL [R1+0x84], RZ ;  /* 0x000084ff01007387 */ /* 0x0003e80000100800 */
[----:B------:R1:W-:Y:S01]  /*31100*/  STL [R1+0x88], RZ ;  /* 0x000088ff01007387 */ /* 0x0003e20000100800 */
[----:B------:R-:W-:-:S03]  /*31110*/  LEA.HI R4, R4, R238, RZ, 0x7 ;  /* 0x000000ee04047211 */ /* 0x000fc600078f38ff */
[----:B------:R1:W-:Y:S04]  /*31120*/  STL [R1+0x8c], RZ ;  /* 0x00008cff01007387 */ /* 0x0003e80000100800 */
[----:B------:R1:W-:Y:S01]  /*31130*/  STL [R1+0x70], RZ ;  /* 0x000070ff01007387 */ /* 0x0003e20000100800 */
[----:B------:R-:W-:-:S03]  /*31140*/  IMAD R5, R6, 0x220, R5 ;  /* 0x0000022006057824 */ /* 0x000fc600078e0205 */
[----:B------:R1:W-:Y:S04]  /*31150*/  STL [R1+0x74], RZ ;  /* 0x000074ff01007387 */ /* 0x0003e80000100800 */
[----:B------:R1:W-:Y:S01]  /*31160*/  STL [R1+0x78], RZ ;  /* 0x000078ff01007387 */ /* 0x0003e20000100800 */
[----:B------:R-:W-:-:S03]  /*31170*/  SHF.R.S32.HI R0, RZ, 0x7, R4 ;  /* 0x00000007ff007819 */ /* 0x000fc60000011404 */
[----:B------:R1:W-:Y:S04]  /*31180*/  STL [R1+0x7c], RZ ;  /* 0x00007cff01007387 */ /* 0x0003e80000100800 */
[----:B------:R1:W-:Y:S04]  /*31190*/  STL [R1+0x40], RZ ;  /* 0x000040ff01007387 */ /* 0x0003e80000100800 */
[----:B------:R1:W-:Y:S01]  /*311a0*/  STL [R1+0x44], RZ ;  /* 0x000044ff01007387 */ /* 0x0003e20000100800 */
[----:B------:R-:W-:-:S03]  /*311b0*/  LOP3.LUT R2, R5, 0x20, RZ, 0x3c, !PT ;  /* 0x0000002005027812 */ /* 0x000fc600078e3cff */
[----:B------:R1:W-:Y:S01]  /*311c0*/  STL [R1+0x48], RZ ;  /* 0x000048ff01007387 */ /* 0x0003e20000100800 */
[----:B------:R-:W-:-:S03]  /*311d0*/  IADD3 R2, R0, -0x3, RZ ;  /* 0xfffffffd00027810 */ /* 0x000fc60007ffe0ff */
[----:B------:R1:W-:Y:S01]  /*311e0*/  STL [R1+0x4c], RZ ;  /* 0x00004cff01007387 */ /* 0x0003e20000100800 */
[----:B------:R-:W-:-:S03]  /*311f0*/  LOP3.LUT R0, R24, 0x40, RZ, 0x3c, !PT ;  /* 0x0000004018007812 */ /* 0x000fc600078e3cff */
        /* <DEDUP_REMOVED lines=8> */
[----:B------:R1:W-:Y:S01]  /*31280*/  STL [R1+0xfac], R0 ;  /* 0x000fac0001007387 */ /* 0x0003e20000100800 */
[----:B------:R-:W-:-:S04]  /*31290*/  IMAD.MOV.U32 R239, RZ, RZ, c[0x0][0x188] ;  /* 0x00006200ffef7624 */ /* 0x000fc800078e00ff */
[----:B------:R-:W-:Y:S01]  /*312a0*/  IMAD.SHL.U32 R239, R239, 0x80, RZ ;  /* 0x00000080efef7824 */ /* 0x000fe200078e00ff */
[----:B------:R-:W-:-:S04]  /*312b0*/  USHF.R.S32.HI UR6, URZ, 0x1f, UR4 ;  /* 0x0000001f3f067899 */ /* 0x000fc80008011404 */
[----:B------:R-:W-:Y:S01]  /*312c0*/  SHF.R.S32.HI R3, RZ, 0x1f, R239 ;  /* 0x0000001fff037819 */ /* 0x000fe200000114ef */
[----:B------:R-:W-:Y:S01]  /*312d0*/  CS2R R128, SRZ ;  /* 0x0000000000807805 */ /* 0x000fe2000001ff00 */
[----:B------:R-:W-:Y:S01]  /*312e0*/  CS2R R130, SRZ ;  /* 0x0000000000827805 */ /* 0x000fe2000001ff00 */
[----:B------:R-:W-:Y:S01]  /*312f0*/  CS2R R132, SRZ ;  /* 0x0000000000847805 */ /* 0x000fe2000001ff00 */
[----:B------:R-:W-:Y:S01]  /*31300*/  SHF.L.U64.HI R3, R239, 0x2, R3 ;  /* 0x00000002ef037819 */ /* 0x000fe20000010203 */
        /* <DEDUP_REMOVED lines=87> */
[----:B------:R-:W-:-:S02]  /*31880*/  LOP3.LUT R6, R5, 0x40, RZ, 0x3c, !PT ;  /* 0x0000004005067812 */ /* 0x000fc400078e3cff */
[----:B------:R-:W-:Y:S01]  /*31890*/  LOP3.LUT R4, R5, 0x60, RZ, 0x3c, !PT ;  /* 0x0000006005047812 */ /* 0x000fe200078e3cff */
[----:B------:R-:W-:Y:S02]  /*318a0*/  USHF.L.U32 UR7, UR4, 0x2, URZ ;  /* 0x0000000204077899 */ /* 0x000fe4000800063f */
[----:B------:R-:W-:Y:S02]  /*318b0*/  USHF.L.U64.HI UR6, UR4, 0x2, UR6 ;  /* 0x0000000204067899 */ /* 0x000fe40008010206 */
[----:B------:R-:W-:Y:S02]  /*318c0*/  UMOV UR5, 0x2 ;  /* 0x0000000200057882 */ /* 0x000fe40000000000 */
[----:B-1----:R-:W-:Y:S02]  /*318d0*/  UMOV UR4, 0xffffffff ;  /* 0xffffffff00047882 */ /* 0x002fe40000000000 */
.L_x_1:
[----:B------:R-:W2:Y:S01]  /*318e0*/  LDL R7, [R1+0xfa4] ;  /* 0x000fa40001077983 */ /* 0x000ea20000100800 */
[----:B------:R-:W-:-:S04]  /*318f0*/  DEPBAR.LE SB0, 0x4 ;  /* 0x000081000000791a */ /* 0x000fc80000000000 */
[----:B------:R-:W-:Y:S01]  /*31900*/  STL [R1+0x20e0], R236 ;  /* 0x0020e0ec01007387 */ /* 0x000fe20000100800 */
[----:B------:R-:W-:-:S03]  /*31910*/  UIADD3 UR4, UR4, 0x1, URZ ;  /* 0x0000000104047890 */ /* 0x000fc6000fffe03f */
[----:B------:R1:W-:Y:S01]  /*31920*/  STL [R1+0x20dc], R237 ;  /* 0x0020dced01007387 */ /* 0x0003e20000100800 */
[----:B------:R-:W-:-:S03]  /*31930*/  UISETP.GT.AND UP0, UPT, UR4, 0x2, UPT ;  /* 0x000000020400788c */ /* 0x000fc6000bf04270 */
[----:B------:R-:W-:Y:S01]  /*31940*/  STL [R1+0x20d8], R238 ;  /* 0x0020d8ee01007387 */ /* 0x000fe20000100800 */
[----:B------:R-:W-:-:S03]  /*31950*/  USEL UR4, UR4, URZ, !UP0 ;  /* 0x0000003f04047287 */ /* 0x000fc6000c000000 */
[----:B------:R3:W-:Y:S03]  /*31960*/  STL [R1+0x20d4], R239 ;  /* 0x0020d4ef01007387 */ /* 0x0007e60000100800 */
[----:B------:R-:W-:Y:S01]  /*31970*/  MOV R0, UR4 ;  /* 0x0000000400007c02 */ /* 0x000fe20008000f00 */
[----:B------:R-:W-:Y:S01]  /*31980*/  STL [R1+0x14f8], R3 ;  /* 0x0014f80301007387 */ /* 0x000fe20000100800 */
[----:B------:R-:W-:-:S03]  /*31990*/  IMAD.U32 R2, RZ, RZ, UR4 ;  /* 0x00000004ff027e24 */ /* 0x000fc6000f8e00ff */
[----:B-----5:R-:W-:Y:S04]  /*319a0*/  STL [R1+0x1450], R252 ;  /* 0x001450fc01007387 */ /* 0x020fe80000100800 */
[----:B-1----:R-:W4:Y:S04]  /*319b0*/  LDL.LU.64 R236, [R1+0x220] ;  /* 0x0002200001ec7983 */ /* 0x002f280000300a00 */
[----:B---3--:R-:W4:Y:S04]  /*319c0*/  LDL.LU.64 R238, [R1+0x228] ;  /* 0x0002280001ee7983 */ /* 0x008f280000300a00 */
[----:B------:R-:W3:Y:S04]  /*319d0*/  LDL.LU.64 R240, [R1+0x210] ;  /* 0x0002100001f07983 */ /* 0x000ee80000300a00 */
[----:B------:R-:W3:Y:S04]  /*319e0*/  LDL.LU.64 R242, [R1+0x218] ;  /* 0x0002180001f27983 */ /* 0x000ee80000300a00 */
[----:B------:R-:W3:Y:S04]  /*319f0*/  LDL.LU.64 R232, [R1+0x200] ;  /* 0x0002000001e87983 */ /* 0x000ee80000300a00 */
[----:B------:R-:W3:Y:S04]  /*31a00*/  LDL.LU.64 R234, [R1+0x208] ;  /* 0x0002080001ea7983 */ /* 0x000ee80000300a00 */
[----:B------:R-:W3:Y:S04]  /*31a10*/  LDL.LU.64 R108, [R1+0x1f0] ;  /* 0x0001f000016c7983 */ /* 0x000ee80000300a00 */
[----:B------:R-:W3:Y:S04]  /*31a20*/  LDL.LU.64 R110, [R1+0x1f8] ;  /* 0x0001f800016e7983 */ /* 0x000ee80000300a00 */
[----:B------:R-:W1:Y:S02]  /*31a30*/  S2R R5, SR_TID.X ;  /* 0x0000000000057919 */ /* 0x000e640000002100 */
[----:B-1----:R-:W-:-:S02]  /*31a40*/  LOP3.LUT R6, R5, 0x1c, RZ, 0xc0, !PT ;  /* 0x0000001c05067812 */ /* 0x002fc400078ec0ff */
[C---:B------:R-:W-:Y:S02]  /*31a50*/  LOP3.LUT R4, R5.reuse, 0x3, RZ, 0xc0, !PT ;  /* 0x0000000305047812 */ /* 0x040fe400078ec0ff */
[C---:B------:R-:W-:Y:S02]  /*31a60*/  LOP3.LUT R25, R5.reuse, 0x1c, RZ, 0xc0, !PT ;  /* 0x0000001c05197812 */ /* 0x040fe400078ec0ff */
[C---:B------:R-:W-:Y:S01]  /*31a70*/  LOP3.LUT R24, R5.reuse, 0x3, RZ, 0xc0, !PT ;  /* 0x0000000305187812 */ /* 0x040fe200078ec0ff */
[----:B------:R-:W-:Y:S01]  /*31a80*/  IMAD R4, R4, 0x220, R6 ;  /* 0x0000022004047824 */ /* 0x000fe200078e0206 */
[C---:B------:R-:W-:Y:S01]  /*31a90*/  LOP3.LUT R27, R5.reuse, 0x1c, RZ, 0xc0, !PT ;  /* 0x0000001c051b7812 */ /* 0x040fe200078ec0ff */
[----:B------:R-:W-:Y:S01]  /*31aa0*/  IMAD.U32 R6, RZ, RZ, UR4 ;  /* 0x00000004ff067e24 */ /* 0x000fe2000f8e00ff */
[----:B------:R-:W-:Y:S01]  /*31ab0*/  LOP3.LUT R26, R5, 0x3, RZ, 0xc0, !PT ;  /* 0x00000003051a7812 */ /* 0x000fe200078ec0ff */
[----:B------:R-:W-:Y:S01]  /*31ac0*/  IMAD R24, R24, 0x220, R25 ;  /* 0x0000022018187824 */ /* 0x000fe200078e0219 */
[----:B------:R-:W-:-:S03]  /*31ad0*/  LOP3.LUT R4, R4, 0x20, RZ, 0x3c, !PT ;  /* 0x0000002004047812 */ /* 0x000fc600078e3cff */
[----:B------:R-:W-:Y:S01]  /*31ae0*/  IMAD R2, R2, 0x10000, R24 ;  /* 0x0001000002027824 */ /* 0x000fe200078e0218 */
[----:B------:R-:W-:Y:S01]  /*31af0*/  BAR.SYNC.DEFER_BLOCKING 0x0 ;  /* 0x0000000000007b1d */ /* 0x000fe20000010000 */
[----:B------:R-:W-:Y:S01]  /*31b00*/  IMAD R0, R0, 0x10000, R4 ;  /* 0x0001000000007824 */ /* 0x000fe200078e0204 */
[----:B------:R-:W-:Y:S01]  /*31b10*/  LOP3.LUT R24, R5, 0x3, RZ, 0xc0, !PT ;  /* 0x0000000305187812 */ /* 0x000fe200078ec0ff */
[----:B------:R-:W-:Y:S02]  /*31b20*/  IMAD R26, R26, 0x220, R27 ;  /* 0x000002201a1a7824 */ /* 0x000fe400078e021b */
[----:B------:R-:W-:Y:S02]  /*31b30*/  IMAD.U32 R4, RZ, RZ, UR4 ;  /* 0x00000004ff047e24 */ /* 0x000fe4000f8e00ff */
[----:B------:R-:W-:Y:S01]  /*31b40*/  IMAD R24, R24, 0x220, R25 ;  /* 0x0000022018187824 */ /* 0x000fe200078e0219 */
[----:B------:R-:W-:Y:S01]  /*31b50*/  LOP3.LUT R26, R26, 0x40, RZ, 0x3c, !PT ;  /* 0x000000401a1a7812 */ /* 0x000fe200078e3cff */
[----:B------:R-:W-:-:S03]  /*31b60*/  IMAD.U32 R5, RZ, RZ, UR4 ;  /* 0x00000004ff057e24 */ /* 0x000fc6000f8e00ff */
[----:B------:R-:W-:Y:S01]  /*31b70*/  LOP3.LUT R24, R24, 0x60, RZ, 0x3c, !PT ;  /* 0x0000006018187812 */ /* 0x000fe200078e3cff */
[----:B------:R-:W-:-:S04]  /*31b80*/  IMAD R4, R4, 0x10000, R26 ;  /* 0x0001000004047824 */ /* 0x000fc800078e021a */
[----:B------:R-:W-:Y:S01]  /*31b90*/  IMAD R5, R5, 0x10000, R24 ;  /* 0x0001000005057824 */ /* 0x000fe200078e0218 */
[----:B------:R-:W-:Y:S04]  /*31ba0*/  LDS R100, [R2+0x60000] ;  /* 0x0600000002647984 */ /* 0x000fe80000000800 */
        /* <DEDUP_REMOVED lines=14> */
[----:B------:R-:W-:Y:S01]  /*31c90*/  LDS R95, [R5+0x60880] ;  /* 0x06088000055f7984 */ /* 0x000fe20000000800 */
[----:B--2---:R-:W-:-:S05]  /*31ca0*/  IMAD R6, R6, 0x20000, R7 ;  /* 0x0002000006067824 */ /* 0x004fca00078e0207 */
[----:B------:R-:W4:Y:S04]  /*31cb0*/  LDSM.16.M88.4 R84, [R6] ;  /* 0x000000000654783b */ /* 0x000f280000000200 */
[----:B------:R-:W3:Y:S04]  /*31cc0*/  LDSM.16.M88.4 R80, [R6+0x4000] ;  /* 0x004000000650783b */ /* 0x000ee80000000200 */
[----:B------:R-:W1:Y:S04]  /*31cd0*/  LDSM.16.M88.4 R88, [R6+0x8000] ;  /* 0x008000000658783b */ /* 0x000e680000000200 */
[----:B------:R-:W2:Y:S04]  /*31ce0*/  LDSM.16.M88.4 R36, [R6+0xc000] ;  /* 0x00c000000624783b */ /* 0x000ea80000000200 */
[----:B------:R-:W2:Y:S04]  /*31cf0*/  LDSM.16.M88.4 R32, [R6+0x10000] ;  /* 0x010000000620783b */ /* 0x000ea80000000200 */
[----:B------:R-:W2:Y:S04]  /*31d00*/  LDSM.16.M88.4 R28, [R6+0x14000] ;  /* 0x01400000061c783b */ /* 0x000ea80000000200 */
[----:B------:R-:W2:Y:S04]  /*31d10*/  LDSM.16.M88.4 R24, [R6+0x18000] ;  /* 0x018000000618783b */ /* 0x000ea80000000200 */
[----:B------:R-:W2:Y:S01]  /*31d20*/  LDSM.16.M88.4 R244, [R6+0x1c000] ;  /* 0x01c0000006f4783b */ /* 0x000ea20000000200 */
[C---:B----4-:R-:W-:Y:S08]  /*31d30*/  HMMA.1688.F32.TF32 R236, R100.reuse, R84, R236 ;  /* 0x0000005464ec723c */ /* 0x050ff000000810ec */
[----:B---3--:R-:W-:Y:S01]  /*31d40*/  HMMA.1688.F32.TF32 R240, R100, R80, R240 ;  /* 0x0000005064f0723c */ /* 0x008fe200000810f0 */
[----:B------:R3:W-:Y:S04]  /*31d50*/  STL [R1+0x20d0], R87 ;  /* 0x0020d05701007387 */ /* 0x0007e80000100800 */
[----:B-1----:R-:W-:Y:S04]  /*31d60*/  STL [R1+0x2060], R90 ;  /* 0x0020605a01007387 */ /* 0x002fe80000100800 */
[----:B------:R-:W-:Y:S04]  /*31d70*/  STL [R1+0x205c], R91 ;  /* 0x00205c5b01007387 */ /* 0x000fe80000100800 */
[----:B--2---:R-:W-:Y:S04]  /*31d80*/  STL [R1+0x2064], R38 ;  /* 0x0020642601007387 */ /* 0x004fe80000100800 */
        /* <DEDUP_REMOVED lines=8> */
[----:B------:R-:W-:Y:S01]  /*31e10*/  STL [R1+0x2078], R247 ;  /* 0x002078f701007387 */ /* 0x000fe20000100800 */
[----:B---3--:R-:W-:-:S03]  /*31e20*/  IMAD.MOV.U32 R87, RZ, RZ, R243 ;  /* 0x000000ffff577224 */ /* 0x008fc600078e00f3 */
[----:B------:R-:W-:Y:S04]  /*31e30*/  STL [R1+0x1e68], R6 ;  /* 0x001e680601007387 */ /* 0x000fe80000100800 */
[----:B------:R1:W-:Y:S04]  /*31e40*/  STL.64 [R1+0x1e0], R236 ;  /* 0x0001e0ec01007387 */ /* 0x0003e80000100a00 */
[----:B------:R2:W-:Y:S01]  /*31e50*/  STL [R1+0x1e8], R238 ;  /* 0x0001e8ee01007387 */ /* 0x0005e20000100800 */
[----:B------:R-:W-:Y:S01]  /*31e60*/  HMMA.1688.F32.TF32 R108, R100, R36, R108 ;  /* 0x00000024646c723c */ /* 0x000fe2000008106c */
[----:B-1----:R-:W-:Y:S01]  /*31e70*/  IMAD.MOV.U32 R236, RZ, RZ, R239 ;  /* 0x000000ffffec7224 */ /* 0x002fe200078e00ef */
[----:B------:R-:W-:Y:S01]  /*31e80*/  MOV R239, R242 ;  /* 0x000000f200ef7202 */ /* 0x000fe20000000f00 */
[----:B------:R-:W-:-:S02]  /*31e90*/  IMAD.MOV.U32 R237, RZ, RZ, R240 ;  /* 0x000000ffffed7224 */ /* 0x000fc400078e00f0 */
[----:B--2---:R-:W-:-:S03]  /*31ea0*/  IMAD.MOV.U32 R238, RZ, RZ, R241 ;  /* 0x000000ffffee7224 */ /* 0x004fc600078e00f1 */
[C---:B------:R-:W-:Y:S08]  /*31eb0*/  HMMA.1688.F32.TF32 R240, R100.reuse, R88, R232 ;  /* 0x0000005864f0723c */ /* 0x040ff000000810e8 */
[C---:B------:R-:W-:Y:S11]  /*31ec0*/  HMMA.1688.F32.TF32 R232, R100.reuse, R32, R128 ;  /* 0x0000002064e8723c */ /* 0x040ff60000081080 */
[----:B------:R-:W-:Y:S04]  /*31ed0*/  @!UPT UIADD3 URZ, URZ, URZ, URZ ;  /* 0x0000003f3f3ff290 */ /* 0x000fe8000fffe03f */
[----:B------:R-:W-:Y:S04]  /*31ee0*/  STL.64 [R1+0x1c0], R240 ;  /* 0x0001c0f001007387 */ /* 0x000fe80000100a00 */
[----:B------:R-:W-:Y:S04]  /*31ef0*/  STL.64 [R1+0x1c8], R242 ;  /* 0x0001c8f201007387 */ /* 0x000fe80000100a00 */
[----:B------:R-:W-:Y:S04]  /*31f00*/  STL.64 [R1+0x1b0], R108 ;  /* 0x0001b06c01007387 */ /* 0x000fe80000100a00 */
[----:B------:R1:W-:Y:S01]  /*31f10*/  STL.64 [R1+0x1b8], R110 ;  /* 0x0001b86e01007387 */ /* 0x0003e20000100a00 */
[C---:B------:R-:W-:Y:S08]  /*31f20*/  HMMA.1688.F32.TF32 R128, R100.reuse, R28, R132 ;  /* 0x0000001c6480723c */ /* 0x040ff00000081084 */
[C---:B-1----:R-:W-:Y:S08]  /*31f30*/  HMMA.1688.F32.TF32 R108, R100.reuse, R24, R136 ;  /* 0x00000018646c723c */ /* 0x042ff00000081088 */
[----:B------:R-:W-:Y:S01]  /*31f40*/  HMMA.1688.F32.TF32 R100, R100, R244, R140 ;  /* 0x000000f46464723c */ /* 0x000fe2000008108c */
[----:B------:R-:W-:Y:S04]  /*31f50*/  STL.64 [R1+0x1a0], R232 ;  /* 0x0001a0e801007387 */ /* 0x000fe80000100a00 */
[----:B------:R-:W-:Y:S04]  /*31f60*/  STL.64 [R1+0x1a8], R234 ;  /* 0x0001a8ea01007387 */ /* 0x000fe80000100a00 */
[----:B------:R-:W-:Y:S07]  /*31f70*/  STL.64 [R1+0x190], R128 ;  /* 0x0001908001007387 */ /* 0x000fee0000100a00 */
[----:B------:R-:W-:-:S02]  /*31f80*/  IMAD.MOV.U32 R27, RZ, RZ, R111 ;  /* 0x000000ffff1b7224 */ /* 0x000fc400078e006f */
[----:B------:R-:W-:Y:S02]  /*31f90*/  IMAD.MOV.U32 R26, RZ, RZ, R110 ;  /* 0x000000ffff1a7224 */ /* 0x000fe400078e006e */
[----:B------:R-:W-:Y:S01]  /*31fa0*/  IMAD.MOV.U32 R247, RZ, RZ, R109 ;  /* 0x000000fffff77224 */ /* 0x000fe200078e006d */
[----:B------:R-:W-:Y:S01]  /*31fb0*/  STL.64 [R1+0x198], R130 ;  /* 0x0001988201007387 */ /* 0x000fe20000100a00 */
[----:B------:R-:W-:-:S03]  /*31fc0*/  IMAD.MOV.U32 R246, RZ, RZ, R108 ;  /* 0x000000fffff67224 */ /* 0x000fc600078e006c */
[----:B------:R-:W-:Y:S04]  /*31fd0*/  STL [R1+0x208c], R27 ;  /* 0x00208c1b01007387 */ /* 0x000fe80000100800 */
[----:B------:R-:W-:Y:S04]  /*31fe0*/  STL [R1+0x2088], R26 ;  /* 0x0020881a01007387 */ /* 0x000fe80000100800 */
[----:B------:R-:W-:Y:S04]  /*31ff0*/  STL [R1+0x2084], R247 ;  /* 0x002084f701007387 */ /* 0x000fe80000100800 */
[----:B------:R-:W-:Y:S04]  /*32000*/  STL [R1+0x2080], R246 ;  /* 0x002080f601007387 */ /* 0x000fe80000100800 */
[----:B------:R-:W-:Y:S04]  /*32010*/  STL.64 [R1+0x170], R100 ;  /* 0x0001706401007387 */ /* 0x000fe80000100a00 */
[----:B------:R1:W-:Y:S02]  /*32020*/  STL.64 [R1+0x178], R102 ;  /* 0x0001786601007387 */ /* 0x0003e40000100a00 */
[C---:B-1----:R-:W-:Y:S11]  /*32030*/  HMMA.1688.F32.TF32 R100, R104.reuse, R80, R148 ;  /* 0x000000506864723c */ /* 0x042ff60000081094 */
[----:B------:R-:W-:Y:S11]  /*32040*/  @!UPT UIADD3 URZ, URZ, URZ, URZ ;  /* 0x0000003f3f3ff290 */ /* 0x000ff6000fffe03f */
[----:B------:R-:W-:Y:S02]  /*32050*/  @!UPT UIADD3 URZ, URZ, URZ, URZ ;  /* 0x0000003f3f3ff290 */ /* 0x000fe4000fffe03f */
[----:B------:R-:W-:Y:S01]  /*32060*/  IMAD.MOV.U32 R27, RZ, RZ, R100 ;  /* 0x000000ffff1b7224 */ /* 0x000fe200078e0064 */
[----:B------:R-:W-:Y:S01]  /*32070*/  MOV R247, R102 ;  /* 0x0000006600f77202 */ /* 0x000fe20000000f00 */
[----:B------:R-:W-:Y:S02]  /*32080*/  IMAD.MOV.U32 R26, RZ, RZ, R101 ;  /* 0x000000ffff1a7224 */ /* 0x000fe400078e0065 */
[----:B------:R-:W-:Y:S02]  /*32090*/  IMAD.MOV.U32 R246, RZ, RZ, R103 ;  /* 0x000000fffff67224 */ /* 0x000fe400078e0067 */
[C---:B------:R-:W-:Y:S08]  /*320a0*/  HMMA.1688.F32.TF32 R100, R104.reuse, R88, R152 ;  /* 0x000000586864723c */ /* 0x040ff00000081098 */
[C---:B------:R-:W-:Y:S11]  /*320b0*/  HMMA.1688.F32.TF32 R108, R104.reuse, R84, R144 ;  /* 0x00000054686c723c */ /* 0x040ff60000081090 */
[----:B------:R-:W-:Y:S05]  /*320c0*/  @!UPT UIADD3 URZ, URZ, URZ, URZ ;  /* 0x0000003f3f3ff290 */ /* 0x000fea000fffe03f */
[----:B------:R-:W-:Y:S02]  /*320d0*/  IMAD.MOV.U32 R91, RZ, RZ, R100 ;  /* 0x000000ffff5b7224 */ /* 0x000fe400078e0064 */
[----:B------:R-:W-:Y:S02]  /*320e0*/  IMAD.MOV.U32 R39, RZ, RZ, R101 ;  /* 0x000000ffff277224 */ /* 0x000fe400078e0065 */
[----:B------:R-:W-:Y:S02]  /*320f0*/  IMAD.MOV.U32 R34, RZ, RZ, R102 ;  /* 0x000000ffff227224 */ /* 0x000fe400078e0066 */
[----:B------:R-:W-:Y:S02]  /*32100*/  IMAD.MOV.U32 R35, RZ, RZ, R103 ;  /* 0x000000ffff237224 */ /* 0x000fe400078e0067 */
[----:B------:R-:W-:Y:S01]  /*32110*/  HMMA.1688.F32.TF32 R100, R104, R36, R156 ;  /* 0x000000246864723c */ /* 0x000fe2000008109c */
[----:B------:R-:W-:Y:S02]  /*32120*/  IMAD.MOV.U32 R90, RZ, RZ, R111 ;  /* 0x000000ffff5a7224 */ /* 0x000fe400078e006f */
[----:B------:R-:W-:-:S02]  /*32130*/  IMAD.MOV.U32 R38, RZ, RZ, R110 ;  /* 0x000000ffff267224 */ /* 0x000fc400078e006e */
[----:B------:R-:W-:Y:S02]  /*32140*/  IMAD.MOV.U32 R31, RZ, RZ, R109 ;  /* 0x000000ffff1f7224 */ /* 0x000fe400078e006d */
[----:B------:R-:W-:Y:S01]  /*32150*/  IMAD.MOV.U32 R30, RZ, RZ, R108 ;  /* 0x000000ffff1e7224 */ /* 0x000fe200078e006c */
[----:B------:R1:W-:Y:S04]  /*32160*/  STL [R1+0x209c], R90 ;  /* 0x00209c5a01007387 */ /* 0x0003e80000100800 */
[----:B------:R2:W-:Y:S04]  /*32170*/  STL [R1+0x2098], R38 ;  /* 0x0020982601007387 */ /* 0x0005e80000100800 */
[----:B------:R3:W-:Y:S04]  /*32180*/  STL [R1+0x2094], R31 ;  /* 0x0020941f01007387 */ /* 0x0007e80000100800 */
[----:B------:R4:W-:Y:S04]  /*32190*/  STL [R1+0x2090], R30 ;  /* 0x0020901e01007387 */ /* 0x0009e80000100800 */
[----:B-1----:R-:W-:-:S02]  /*321a0*/  IMAD.MOV.U32 R90, RZ, RZ, R100 ;  /* 0x000000ffff5a7224 */ /* 0x002fc400078e0064 */
[----:B--2---:R-:W-:Y:S02]  /*321b0*/  IMAD.MOV.U32 R38, RZ, RZ, R101 ;  /* 0x000000ffff267224 */ /* 0x004fe400078e0065 */
[----:B---3--:R-:W-:Y:S02]  /*321c0*/  IMAD.MOV.U32 R31, RZ, RZ, R102 ;  /* 0x000000ffff1f7224 */ /* 0x008fe400078e0066 */
[----:B----4-:R-:W-:Y:S02]  /*321d0*/  IMAD.MOV.U32 R30, RZ, RZ, R103 ;  /* 0x000000ffff1e7224 */ /* 0x010fe400078e0067 */
[----:B------:R-:W-:Y:S01]  /*321e0*/  HMMA.1688.F32.TF32 R100, R104, R32, R160 ;  /* 0x000000206864723c */ /* 0x000fe200000810a0 */
[----:B------:R1:W-:Y:S04]  /*321f0*/  STL [R1+0x20ac], R246 ;  /* 0x0020acf601007387 */ /* 0x0003e80000100800 */
[----:B------:R-:W-:Y:S04]  /*32200*/  STL [R1+0x20a8], R247 ;  /* 0x0020a8f701007387 */ /* 0x000fe80000100800 */
[----:B------:R2:W-:Y:S04]  /*32210*/  STL [R1+0x20a4], R27 ;  /* 0x0020a41b01007387 */ /* 0x0005e80000100800 */
[----:B------:R3:W-:Y:S11]  /*32220*/  STL [R1+0x20a0], R26 ;  /* 0x0020a01a01007387 */ /* 0x0007f60000100800 */
[----:B-1----:R-:W-:Y:S01]  /*32230*/  IMAD.MOV.U32 R246, RZ, RZ, R100 ;  /* 0x000000fffff67224 */ /* 0x002fe200078e0064 */
[----:B--2---:R-:W-:Y:S01]  /*32240*/  MOV R27, R102 ;  /* 0x00000066001b7202 */ /* 0x004fe20000000f00 */
[----:B------:R-:W-:-:S02]  /*32250*/  IMAD.MOV.U32 R247, RZ, RZ, R101 ;  /* 0x000000fffff77224 */ /* 0x000fc400078e0065 */
[----:B---3--:R-:W-:Y:S02]  /*32260*/  IMAD.MOV.U32 R26, RZ, RZ, R103 ;  /* 0x000000ffff1a7224 */ /* 0x008fe400078e0067 */
[----:B------:R-:W-:Y:S01]  /*32270*/  HMMA.1688.F32.TF32 R100, R104, R28, R164 ;  /* 0x0000001c6864723c */ /* 0x000fe200000810a4 */
[----:B------:R1:W-:Y:S04]  /*32280*/  STL [R1+0x20bc], R35 ;  /* 0x0020bc2301007387 */ /* 0x0003e80000100800 */
[----:B------:R2:W-:Y:S04]  /*32290*/  STL [R1+0x20b8], R34 ;  /* 0x0020b82201007387 */ /* 0x0005e80000100800 */
[----:B------:R3:W-:Y:S04]  /*322a0*/  STL [R1+0x20b4], R39 ;  /* 0x0020b42701007387 */ /* 0x0007e80000100800 */
[----:B------:R4:W-:Y:S11]  /*322b0*/  STL [R1+0x20b0], R91 ;  /* 0x0020b05b01007387 */ /* 0x0009f60000100800 */
[----:B-1----:R-:W-:-:S02]  /*322c0*/  IMAD.MOV.U32 R35, RZ, RZ, R100 ;  /* 0x000000ffff237224 */ /* 0x002fc400078e0064 */
[----:B--2---:R-:W-:Y:S02]  /*322d0*/  IMAD.MOV.U32 R34, RZ, RZ, R101 ;  /* 0x000000ffff227224 */ /* 0x004fe400078e0065 */
[----:B---3--:R-:W-:Y:S02]  /*322e0*/  IMAD.MOV.U32 R39, RZ, RZ, R102 ;  /* 0x000000ffff277224 */ /* 0x008fe400078e0066 */
[----:B----4-:R-:W-:Y:S02]  /*322f0*/  IMAD.MOV.U32 R91, RZ, RZ, R103 ;  /* 0x000000ffff5b7224 */ /* 0x010fe400078e0067 */
        /* <DEDUP_REMOVED lines=9> */
[----:B------:R-:W-:Y:S08]  /*32390*/  HMMA.1688.F32.TF32 R100, R104, R244, R172 ;  /* 0x000000f46864723c */ /* 0x000ff000000810ac */
[C---:B------:R-:W-:Y:S11]  /*323a0*/  HMMA.1688.F32.TF32 R248, R96.reuse, R84, R176 ;  /* 0x0000005460f8723c */ /* 0x040ff600000810b0 */
[----:B------:R-:W-:Y:S05]  /*323b0*/  @!UPT UIADD3 URZ, URZ, URZ, URZ ;  /* 0x0000003f3f3ff290 */ /* 0x000fea000fffe03f */
[----:B------:R-:W-:Y:S01]  /*323c0*/  IMAD.MOV.U32 R252, RZ, RZ, R100 ;  /* 0x000000fffffc7224 */ /* 0x000fe200078e0064 */
[----:B------:R-:W-:Y:S01]  /*323d0*/  MOV R6, R102 ;  /* 0x0000006600067202 */ /* 0x000fe20000000f00 */
[----:B------:R-:W-:Y:S02]  /*323e0*/  IMAD.MOV.U32 R7, RZ, RZ, R101 ;  /* 0x000000ffff077224 */ /* 0x000fe400078e0065 */
[----:B------:R-:W-:Y:S01]  /*323f0*/  IMAD.MOV.U32 R3, RZ, RZ, R103 ;  /* 0x000000ffff037224 */ /* 0x000fe200078e0067 */
[----:B------:R-:W2:Y:S04]  /*32400*/  LDL.LU.64 R100, [R1+0x140] ;  /* 0x0001400001647983 */ /* 0x000ea80000300a00 */
[----:B------:R-:W2:Y:S04]  /*32410*/  LDL.LU.64 R102, [R1+0x148] ;  /* 0x0001480001667983 */ /* 0x000ea80000300a00 */
[----:B------:R-:W3:Y:S04]  /*32420*/  LDL.LU.64 R104, [R1+0x130] ;  /* 0x0001300001687983 */ /* 0x000ee80000300a00 */
[----:B------:R-:W3:Y:S04]  /*32430*/  LDL.LU.64 R106, [R1+0x138] ;  /* 0x00013800016a7983 */ /* 0x000ee80000300a00 */
[----:B------:R-:W4:Y:S04]  /*32440*/  LDL.LU.64 R108, [R1+0x120] ;  /* 0x00012000016c7983 */ /* 0x000f280000300a00 */
[----:B------:R-:W4:Y:S04]  /*32450*/  LDL.LU.64 R110, [R1+0x128] ;  /* 0x00012800016e7983 */ /* 0x000f280000300a00 */
        /* <DEDUP_REMOVED lines=20> */
[----:B------:R-:W-:Y:S04]  /*325a0*/  STL.64 [R1+0x1f98], R250 ;  /* 0x001f98fa01007387 */ /* 0x000fe80000100a00 */
[----:B------:R1:W-:Y:S04]  /*325b0*/  STL.64 [R1+0x1f90], R248 ;  /* 0x001f90f801007387 */ /* 0x0003e80000100a00 */
[----:B-1----:R-:W2:Y:S04]  /*325c0*/  LDL.LU.64 R248, [R1+0x20] ;  /* 0x0000200001f87983 */ /* 0x002ea80000300a00 */
[----:B------:R-:W2:Y:S01]  /*325d0*/  LDL.LU.64 R250, [R1+0x28] ;  /* 0x0000280001fa7983 */ /* 0x000ea20000300a00 */
[C---:B------:R-:W-:Y:S03]  /*325e0*/  HMMA.1688.F32.TF32 R240, R96.reuse, R80, R180 ;  /* 0x0000005060f0723c */ /* 0x040fe600000810b4 */
[----:B------:R-:W3:Y:S04]  /*325f0*/  LDL.LU.64 R180, [R1+0x40] ;  /* 0x0000400001b47983 */ /* 0x000ee80000300a00 */
[----:B------:R-:W3:Y:S01]  /*32600*/  LDL.LU.64 R182, [R1+0x48] ;  /* 0x0000480001b67983 */ /* 0x000ee20000300a00 */
[C---:B------:R-:W-:Y:S03]  /*32610*/  HMMA.1688.F32.TF32 R232, R96.reuse, R88, R184 ;  /* 0x0000005860e8723c */ /* 0x040fe600000810b8 */
[----:B------:R-:W-:Y:S04]  /*32620*/  LDS R184, [R2+0x61080] ;  /* 0x0610800002b87984 */ /* 0x000fe80000000800 */
[----:B------:R-:W-:Y:S01]  /*32630*/  LDS R186, [R2+0x61880] ;  /* 0x0618800002ba7984 */ /* 0x000fe20000000800 */
[C---:B------:R-:W-:Y:S03]  /*32640*/  HMMA.1688.F32.TF32 R188, R96.reuse, R36, R188 ;  /* 0x0000002460bc723c */ /* 0x040fe600000810bc */
[----:B------:R-:W-:Y:S05]  /*32650*/  LDS R185, [R0+0x61080] ;  /* 0x0610800000b97984 */ /* 0x000fea0000000800 */
[----:B------:R-:W-:Y:S08]  /*32660*/  HMMA.1688.F32.TF32 R192, R96, R32, R192 ;  /* 0x0000002060c0723c */ /* 0x000ff000000810c0 */
[-C--:B------:R-:W-:Y:S01]  /*32670*/  HMMA.1688.F32.TF32 R144, R92, R28.reuse, R48 ;  /* 0x0000001c5c90723c */ /* 0x080fe20000081030 */
[----:B------:R-:W-:Y:S04]  /*32680*/  LDS R48, [R2+0x60180] ;  /* 0x0601800002307984 */ /* 0x000fe80000000800 */
[----:B------:R-:W-:Y:S03]  /*32690*/  LDS R50, [R2+0x60980] ;  /* 0x0609800002327984 */ /* 0x000fe60000000800 */
[C---:B------:R-:W-:Y:S01]  /*326a0*/  HMMA.1688.F32.TF32 R196, R96.reuse, R28, R196 ;  /* 0x0000001c60c4723c */ /* 0x040fe200000810c4 */
[----:B------:R-:W-:Y:S04]  /*326b0*/  LDS R49, [R0+0x60180] ;  /* 0x0601800000317984 */ /* 0x000fe80000000800 */
[----:B------:R-:W2:Y:S03]  /*326c0*/  LDS R51, [R0+0x60980] ;  /* 0x0609800000337984 */ /* 0x000ea60000000800 */
[C---:B------:R-:W-:Y:S08]  /*326d0*/  HMMA.1688.F32.TF32 R200, R96.reuse, R24, R200 ;  /* 0x0000001860c8723c */ /* 0x040ff000000810c8 */
[----:B------:R-:W-:Y:S08]  /*326e0*/  HMMA.1688.F32.TF32 R8, R96, R244, R8 ;  /* 0x000000f46008723c */ /* 0x000ff00000081008 */
[C---:B------:R-:W-:Y:S01]  /*326f0*/  HMMA.1688.F32.TF32 R208, R92.reuse, R84, R208 ;  /* 0x000000545cd0723c */ /* 0x040fe200000810d0 */
[----:B------:R1:W-:Y:S07]  /*32700*/  STL.64 [R1+0x1fa8], R242 ;  /* 0x001fa8f201007387 */ /* 0x0003ee0000100a00 */
[C---:B------:R-:W-:Y:S01]  /*32710*/  HMMA.1688.F32.TF32 R16, R92.reuse, R80, R16 ;  /* 0x000000505c10723c */ /* 0x040fe20000081010 */
[----:B------:R1:W-:Y:S07]  /*32720*/  STL.64 [R1+0x1fa0], R240 ;  /* 0x001fa0f001007387 */ /* 0x0003ee0000100a00 */
[C---:B------:R-:W-:Y:S01]  /*32730*/  HMMA.1688.F32.TF32 R20, R92.reuse, R88, R20 ;  /* 0x000000585c14723c */ /* 0x040fe20000081014 */
[----:B------:R-:W-:Y:S07]  /*32740*/  STL.64 [R1+0x1fb8], R234 ;  /* 0x001fb8ea01007387 */ /* 0x000fee0000100a00 */
[----:B------:R-:W-:Y:S01]  /*32750*/  HMMA.1688.F32.TF32 R40, R92, R36, R40 ;  /* 0x000000245c28723c */ /* 0x000fe20000081028 */
[----:B------:R-:W-:Y:S04]  /*32760*/  STL.64 [R1+0x1fb0], R232 ;  /* 0x001fb0e801007387 */ /* 0x000fe80000100a00 */
        /* <DEDUP_REMOVED lines=16> */
[----:B------:R-:W-:Y:S01]  /*32870*/  STL.64 [R1+0x2048], R42 ;  /* 0x0020482a01007387 */ /* 0x000fe20000100a00 */
[----:B-1----:R-:W-:-:S03]  /*32880*/  IMAD.MOV.U32 R243, RZ, RZ, R236 ;  /* 0x000000fffff37224 */ /* 0x002fc600078e00ec */
[----:B------:R-:W-:Y:S04]  /*32890*/  STL.64 [R1+0x2040], R40 ;  /* 0x0020402801007387 */ /* 0x000fe80000100a00 */
[----:B------:R-:W3:Y:S04]  /*328a0*/  LDL.LU R240, [R1+0x1e0] ;  /* 0x0001e00001f07983 */ /* 0x000ee80000300800 */
[----:B------:R-:W3:Y:S04]  /*328b0*/  LDL.LU R241, [R1+0x1e4] ;  /* 0x0001e40001f17983 */ /* 0x000ee80000300800 */
[----:B------:R-:W4:Y:S04]  /*328c0*/  LDL.LU R242, [R1+0x1e8] ;  /* 0x0001e80001f27983 */ /* 0x000f280000300800 */
[----:B------:R-:W4:Y:S01]  /*328d0*/  LDL.LU R236, [R1+0x20e0] ;  /* 0x0020e00001ec7983 */ /* 0x000f220000300800 */
[----:B------:R-:W-:Y:S03]  /*328e0*/  HMMA.1688.F32.TF32 R44, R92, R32, R44 ;  /* 0x000000205c2c723c */ /* 0x000fe6000008102c */
[----:B------:R-:W-:Y:S05]  /*328f0*/  LDS R187, [R0+0x61880] ;  /* 0x0618800000bb7984 */ /* 0x000fea0000000800 */
[----:B--2---:R-:W-:Y:S07]  /*32900*/  HMMA.1688.F32.TF32 R96, R48, R84, R248 ;  /* 0x000000543060723c */ /* 0x004fee00000810f8 */
[----:B------:R-:W-:-:S02]  /*32910*/  IMAD.MOV.U32 R248, RZ, RZ, R237 ;  /* 0x000000fffff87224 */ /* 0x000fc400078e00ed */
[----:B------:R-:W2:Y:S01]  /*32920*/  LDL.LU R237, [R1+0x20dc] ;  /* 0x0020dc0001ed7983 */ /* 0x000ea20000300800 */
[----:B------:R-:W-:Y:S02]  /*32930*/  IMAD.MOV.U32 R249, RZ, RZ, R238 ;  /* 0x000000fffff97224 */ /* 0x000fe400078e00ee */
[----:B------:R-:W-:Y:S01]  /*32940*/  IMAD.MOV.U32 R250, RZ, RZ, R239 ;  /* 0x000000fffffa7224 */ /* 0x000fe200078e00ef */
[----:B------:R-:W2:Y:S01]  /*32950*/  LDL.LU R238, [R1+0x20d8] ;  /* 0x0020d80001ee7983 */ /* 0x000ea20000300800 */
[----:B------:R-:W-:-:S03]  /*32960*/  IMAD.MOV.U32 R251, RZ, RZ, R87 ;  /* 0x000000fffffb7224 */ /* 0x000fc600078e0057 */
[----:B------:R-:W2:Y:S04]  /*32970*/  LDL.LU R239, [R1+0x20d4] ;  /* 0x0020d40001ef7983 */ /* 0x000ea80000300800 */
[----:B------:R-:W4:Y:S01]  /*32980*/  LDL.LU R87, [R1+0x20d0] ;  /* 0x0020d00001577983 */ /* 0x000f220000300800 */
[C---:B------:R-:W-:Y:S03]  /*32990*/  HMMA.1688.F32.TF32 R148, R92.reuse, R24, R52 ;  /* 0x000000185c94723c */ /* 0x040fe60000081034 */
[----:B------:R-:W-:Y:S04]  /*329a0*/  LDS R52, [R2+0x60100] ;  /* 0x0601000002347984 */ /* 0x000fe80000000800 */
[----:B------:R-:W-:Y:S01]  /*329b0*/  LDS R54, [R2+0x60900] ;  /* 0x0609000002367984 */ /* 0x000fe20000000800 */
[----:B------:R-:W-:Y:S03]  /*329c0*/  HMMA.1688.F32.TF32 R152, R92, R244, R12 ;  /* 0x000000f45c98723c */ /* 0x000fe6000008100c */
[----:B------:R-:W-:Y:S04]  /*329d0*/  LDS R92, [R4+0x60100] ;  /* 0x06010000045c7984 */ /* 0x000fe80000000800 */
[----:B------:R-:W-:Y:S04]  /*329e0*/  LDS R94, [R4+0x60900] ;  /* 0x06090000045e7984 */ /* 0x000fe80000000800 */
[----:B------:R-:W-:Y:S04]  /*329f0*/  LDS R93, [R5+0x60100] ;  /* 0x06010000055d7984 */ /* 0x000fe80000000800 */
[----:B------:R-:W1:Y:S04]  /*32a00*/  LDS R95, [R5+0x60900] ;  /* 0x06090000055f7984 */ /* 0x000e680000000800 */
[----:B------:R-:W-:Y:S04]  /*32a10*/  LDS R12, [R4+0x60180] ;  /* 0x06018000040c7984 */ /* 0x000fe80000000800 */
[----:B------:R-:W-:Y:S04]  /*32a20*/  LDS R14, [R4+0x60980] ;  /* 0x06098000040e7984 */ /* 0x000fe80000000800 */
[----:B------:R-:W-:Y:S04]  /*32a30*/  LDS R13, [R5+0x60180] ;  /* 0x06018000050d7984 */ /* 0x000fe80000000800 */
[----:B------:R-:W1:Y:S04]  /*32a40*/  LDS R15, [R5+0x60980] ;  /* 0x06098000050f7984 */ /* 0x000e680000000800 */
[----:B------:R-:W-:Y:S04]  /*32a50*/  LDS R53, [R0+0x60100] ;  /* 0x0601000000357984 */ /* 0x000fe80000000800 */
[----:B------:R-:W3:Y:S01]  /*32a60*/  LDS R55, [R0+0x60900] ;  /* 0x0609000000377984 */ /* 0x000ee20000000800 */
[C---:B-1----:R-:W-:Y:S08]  /*32a70*/  HMMA.1688.F32.TF32 R68, R92.reuse, R84, R68 ;  /* 0x000000545c44723c */ /* 0x042ff00000081044 */
[C---:B------:R-:W-:Y:S08]  /*32a80*/  HMMA.1688.F32.TF32 R124, R92.reuse, R80, R124 ;  /* 0x000000505c7c723c */ /* 0x040ff0000008107c */
[C---:B------:R-:W-:Y:S08]  /*32a90*/  HMMA.1688.F32.TF32 R72, R92.reuse, R88, R72 ;  /* 0x000000585c48723c */ /* 0x040ff00000081048 */
[C---:B------:R-:W-:Y:S08]  /*32aa0*/  HMMA.1688.F32.TF32 R204, R92.reuse, R36, R204 ;  /* 0x000000245ccc723c */ /* 0x040ff000000810cc */
[C---:B------:R-:W-:Y:S08]  /*32ab0*/  HMMA.1688.F32.TF32 R76, R92.reuse, R32, R76 ;  /* 0x000000205c4c723c */ /* 0x040ff0000008104c */
[C---:B------:R-:W-:Y:S08]  /*32ac0*/  HMMA.1688.F32.TF32 R212, R92.reuse, R28, R212 ;  /* 0x0000001c5cd4723c */ /* 0x040ff000000810d4 */
[C---:B------:R-:W-:Y:S08]  /*32ad0*/  HMMA.1688.F32.TF32 R112, R92.reuse, R24, R112 ;  /* 0x000000185c70723c */ /* 0x040ff00000081070 */
[----:B------:R-:W-:Y:S08]  /*32ae0*/  HMMA.1688.F32.TF32 R92, R92, R244, R216 ;  /* 0x000000f45c5c723c */ /* 0x000ff000000810d8 */
[----:B------:R-:W-:Y:S01]  /*32af0*/  HMMA.1688.F32.TF32 R216, R12, R24, R172 ;  /* 0x000000180cd8723c */ /* 0x000fe200000810ac */
[----:B------:R-:W-:Y:S04]  /*32b00*/  LDS R172, [R2+0x61000] ;  /* 0x0610000002ac7984 */ /* 0x000fe80000000800 */
[----:B------:R-:W-:Y:S04]  /*32b10*/  LDS R174, [R2+0x61800] ;  /* 0x0618000002ae7984 */ /* 0x000fe80000000800 */
[----:B------:R-:W-:Y:S04]  /*32b20*/  LDS R173, [R0+0x61000] ;  /* 0x0610000000ad7984 */ /* 0x000fe80000000800 */
[----:B------:R-:W4:Y:S01]  /*32b30*/  LDS R175, [R0+0x61800] ;  /* 0x0618000000af7984 */ /* 0x000f220000000800 */
[-C--:B---3--:R-:W-:Y:S08]  /*32b40*/  HMMA.1688.F32.TF32 R56, R52, R88.reuse, R56 ;  /* 0x000000583438723c */ /* 0x088ff00000081038 */
[-C--:B------:R-:W-:Y:S08]  /*32b50*/  HMMA.1688.F32.TF32 R104, R48, R88.reuse, R104 ;  /* 0x000000583068723c */ /* 0x080ff00000081068 */
[----:B------:R-:W-:Y:S01]  /*32b60*/  HMMA.1688.F32.TF32 R168, R12, R88, R168 ;  /* 0x000000580ca8723c */ /* 0x000fe200000810a8 */
[----:B------:R-:W-:-:S02]  /*32b70*/  IMAD.MOV.U32 R232, RZ, RZ, R246 ;  /* 0x000000ffffe87224 */ /* 0x000fc400078e00f6 */
[----:B------:R-:W-:Y:S01]  /*32b80*/  IMAD.MOV.U32 R233, RZ, RZ, R247 ;  /* 0x000000ffffe97224 */ /* 0x000fe200078e00f7 */
[----:B------:R-:W-:Y:S01]  /*32b90*/  MOV R235, R26 ;  /* 0x0000001a00eb7202 */ /* 0x000fe20000000f00 */
[----:B------:R-:W-:-:S03]  /*32ba0*/  IMAD.MOV.U32 R234, RZ, RZ, R27 ;  /* 0x000000ffffea7224 */ /* 0x000fc600078e001b */
[C---:B----4-:R-:W-:Y:S07]  /*32bb0*/  HMMA.1688.F32.TF32 R8, R172.reuse, R86, R240 ;  /* 0x00000056ac08723c */ /* 0x050fee00000810f0 */
[----:B------:R-:W-:Y:S02]  /*32bc0*/  IMAD.MOV.U32 R240, RZ, RZ, R35 ;  /* 0x000000fffff07224 */ /* 0x000fe400078e0023 */
[----:B------:R-:W-:Y:S02]  /*32bd0*/  IMAD.MOV.U32 R241, RZ, RZ, R34 ;  /* 0x000000fffff17224 */ /* 0x000fe400078e0022 */
[----:B------:R-:W-:Y:S11]  /*32be0*/  IMAD.MOV.U32 R242, RZ, RZ, R39 ;  /* 0x000000fffff27224 */ /* 0x000ff600078e0027 */
[----:B------:R-:W-:Y:S02]  /*32bf0*/  @!UPT UIADD3 URZ, URZ, URZ, URZ ;  /* 0x0000003f3f3ff290 */ /* 0x000fe4000fffe03f */
[----:B------:R-:W-:Y:S02]  /*32c00*/  IMAD.MOV.U32 R88, RZ, RZ, R11 ;  /* 0x000000ffff587224 */ /* 0x000fe400078e000b */
[----:B------:R-:W-:Y:S01]  /*32c10*/  IMAD.MOV.U32 R89, RZ, RZ, R10 ;  /* 0x000000ffff597224 */ /* 0x000fe200078e000a */
[----:B------:R1:W-:Y:S04]  /*32c20*/  STL.64 [R1+0x2b0], R8 ;  /* 0x0002b00801007387 */ /* 0x0003e80000100a00 */
[----:B------:R-:W-:Y:S04]  /*32c30*/  STL [R1+0x1f7c], R88 ;  /* 0x001f7c5801007387 */ /* 0x000fe80000100800 */
[----:B------:R-:W-:Y:S01]  /*32c40*/  STL [R1+0x1f78], R89 ;  /* 0x001f785901007387 */ /* 0x000fe20000100800 */
[----:B-1----:R-:W-:Y:S07]  /*32c50*/  HMMA.1688.F32.TF32 R8, R172, R82, R248 ;  /* 0x00000052ac08723c */ /* 0x002fee00000810f8 */
[----:B------:R-:W-:-:S02]  /*32c60*/  IMAD.MOV.U32 R248, RZ, RZ, R30 ;  /* 0x000000fffff87224 */ /* 0x000fc400078e001e */
[----:B------:R-:W3:Y:S01]  /*32c70*/  LDL.LU R30, [R1+0x20cc] ;  /* 0x0020cc00011e7983 */ /* 0x000ee20000300800 */
[----:B------:R-:W-:Y:S02]  /*32c80*/  IMAD.MOV.U32 R249, RZ, RZ, R31 ;  /* 0x000000fffff97224 */ /* 0x000fe400078e001f */
[----:B------:R-:W-:Y:S01]  /*32c90*/  IMAD.MOV.U32 R250, RZ, RZ, R38 ;  /* 0x000000fffffa7224 */ /* 0x000fe200078e0026 */
[----:B------:R-:W4:Y:S01]  /*32ca0*/  LDL.LU R31, [R1+0x20c8] ;  /* 0x0020c800011f7983 */ /* 0x000f220000300800 */
[----:B------:R-:W-:-:S03]  /*32cb0*/  IMAD.MOV.U32 R251, RZ, RZ, R90 ;  /* 0x000000fffffb7224 */ /* 0x000fc600078e005a */
[----:B------:R-:W2:Y:S01]  /*32cc0*/  LDL.LU R38, [R1+0x20c4] ;  /* 0x0020c40001267983 */ /* 0x000ea20000300800 */
[----:B------:R-:W-:-:S03]  /*32cd0*/  IMAD.MOV.U32 R243, RZ, RZ, R91 ;  /* 0x000000fffff37224 */ /* 0x000fc600078e005b */
[----:B------:R-:W2:Y:S04]  /*32ce0*/  LDL.LU R90, [R1+0x20c0] ;  /* 0x0020c000015a7983 */ /* 0x000ea80000300800 */
[----:B------:R-:W2:Y:S04]  /*32cf0*/  LDL.LU R35, [R1+0x20bc] ;  /* 0x0020bc0001237983 */ /* 0x000ea80000300800 */
[----:B------:R-:W2:Y:S04]  /*32d00*/  LDL.LU R34, [R1+0x20b8] ;  /* 0x0020b80001227983 */ /* 0x000ea80000300800 */
[----:B------:R-:W2:Y:S04]  /*32d10*/  LDL.LU R39, [R1+0x20b4] ;  /* 0x0020b40001277983 */ /* 0x000ea80000300800 */
[----:B------:R-:W2:Y:S04]  /*32d20*/  LDL.LU R91, [R1+0x20b0] ;  /* 0x0020b000015b7983 */ /* 0x000ea80000300800 */
[----:B------:R-:W2:Y:S04]  /*32d30*/  LDL.LU R246, [R1+0x20ac] ;  /* 0x0020ac0001f67983 */ /* 0x000ea80000300800 */
[----:B------:R-:W2:Y:S04]  /*32d40*/  LDL.LU R247, [R1+0x20a8] ;  /* 0x0020a80001f77983 */ /* 0x000ea80000300800 */
[----:B------:R-:W2:Y:S04]  /*32d50*/  LDL.LU R27, [R1+0x20a4] ;  /* 0x0020a400011b7983 */ /* 0x000ea80000300800 */
[----:B------:R-:W2:Y:S01]  /*32d60*/  LDL.LU R26, [R1+0x20a0] ;  /* 0x0020a000011a7983 */ /* 0x000ea20000300800 */
[----:B---3--:R-:W-:-:S02]  /*32d70*/  IMAD.MOV.U32 R191, RZ, RZ, R30 ;  /* 0x000000ffffbf7224 */ /* 0x008fc400078e001e */
[----:B----4-:R-:W-:Y:S02]  /*32d80*/  IMAD.MOV.U32 R190, RZ, RZ, R31 ;  /* 0x000000ffffbe7224 */ /* 0x010fe400078e001f */
[----:B--2---:R-:W-:Y:S02]  /*32d90*/  IMAD.MOV.U32 R189, RZ, RZ, R38 ;  /* 0x000000ffffbd7224 */ /* 0x004fe400078e0026 */
[----:B------:R-:W-:Y:S02]  /*32da0*/  IMAD.MOV.U32 R188, RZ, RZ, R90 ;  /* 0x000000ffffbc7224 */ /* 0x000fe400078e005a */
[----:B------:R-:W2:Y:S04]  /*32db0*/  LDL.LU R90, [R1+0x209c] ;  /* 0x00209c00015a7983 */ /* 0x000ea80000300800 */
[----:B------:R-:W3:Y:S04]  /*32dc0*/  LDL.LU R38, [R1+0x2098] ;  /* 0x0020980001267983 */ /* 0x000ee80000300800 */
[----:B------:R-:W3:Y:S04]  /*32dd0*/  LDL.LU R31, [R1+0x2094] ;  /* 0x00209400011f7983 */ /* 0x000ee80000300800 */
[----:B------:R-:W3:Y:S01]  /*32de0*/  LDL.LU R30, [R1+0x2090] ;  /* 0x00209000011e7983 */ /* 0x000ee20000300800 */
[----:B------:R-:W-:-:S02]  /*32df0*/  IMAD.MOV.U32 R199, RZ, RZ, R246 ;  /* 0x000000ffffc77224 */ /* 0x000fc400078e00f6 */
[----:B------:R-:W-:Y:S02]  /*32e00*/  IMAD.MOV.U32 R198, RZ, RZ, R247 ;  /* 0x000000ffffc67224 */ /* 0x000fe400078e00f7 */
[----:B------:R-:W-:Y:S02]  /*32e10*/  IMAD.MOV.U32 R196, RZ, RZ, R27 ;  /* 0x000000ffffc47224 */ /* 0x000fe400078e001b */
[----:B------:R-:W3:Y:S01]  /*32e20*/  LDL.LU R27, [R1+0x208c] ;  /* 0x00208c00011b7983 */ /* 0x000ee20000300800 */
[----:B------:R-:W-:-:S03]  /*32e30*/  IMAD.MOV.U32 R197, RZ, RZ, R26 ;  /* 0x000000ffffc57224 */ /* 0x000fc600078e001a */
[----:B------:R-:W3:Y:S04]  /*32e40*/  LDL.LU R26, [R1+0x2088] ;  /* 0x00208800011a7983 */ /* 0x000ee80000300800 */
[----:B------:R-:W3:Y:S04]  /*32e50*/  LDL.LU R247, [R1+0x2084] ;  /* 0x0020840001f77983 */ /* 0x000ee80000300800 */
[----:B------:R-:W3:Y:S01]  /*32e60*/  LDL.LU R246, [R1+0x2080] ;  /* 0x0020800001f67983 */ /* 0x000ee20000300800 */
[C---:B------:R-:W-:Y:S08]  /*32e70*/  HMMA.1688.F32.TF32 R228, R52.reuse, R84, R228 ;  /* 0x0000005434e4723c */ /* 0x040ff000000810e4 */
[C---:B------:R-:W-:Y:S08]  /*32e80*/  HMMA.1688.F32.TF32 R224, R52.reuse, R80, R224 ;  /* 0x0000005034e0723c */ /* 0x040ff000000810e0 */
[C---:B------:R-:W-:Y:S08]  /*32e90*/  HMMA.1688.F32.TF32 R220, R52.reuse, R36, R220 ;  /* 0x0000002434dc723c */ /* 0x040ff000000810dc */
[C---:B------:R-:W-:Y:S08]  /*32ea0*/  HMMA.1688.F32.TF32 R60, R52.reuse, R32, R60 ;  /* 0x00000020343c723c */ /* 0x040ff0000008103c */
[C---:B------:R-:W-:Y:S08]  /*32eb0*/  HMMA.1688.F32.TF32 R116, R52.reuse, R28, R116 ;  /* 0x0000001c3474723c */ /* 0x040ff00000081074 */
[C---:B------:R-:W-:Y:S08]  /*32ec0*/  HMMA.1688.F32.TF32 R64, R52.reuse, R24, R64 ;  /* 0x000000183440723c */ /* 0x040ff00000081040 */
[----:B------:R-:W-:Y:S08]  /*32ed0*/  HMMA.1688.F32.TF32 R120, R52, R244, R120 ;  /* 0x000000f43478723c */ /* 0x000ff00000081078 */
        /* <DEDUP_REMOVED lines=10> */
[----:B------:R-:W-:Y:S01]  /*32f80*/  HMMA.1688.F32.TF32 R48, R12, R28, R176 ;  /* 0x0000001c0c30723c */ /* 0x000fe200000810b0 */
[----:B------:R-:W-:-:S02]  /*32f90*/  IMAD.MOV.U32 R37, RZ, RZ, R8 ;  /* 0x000000ffff257224 */ /* 0x000fc400078e0008 */
[----:B------:R-:W-:Y:S01]  /*32fa0*/  IMAD.MOV.U32 R36, RZ, RZ, R9 ;  /* 0x000000ffff247224 */ /* 0x000fe200078e0009 */
[----:B------:R-:W-:Y:S01]  /*32fb0*/  MOV R32, R11 ;  /* 0x0000000b00207202 */ /* 0x000fe20000000f00 */
[----:B------:R-:W-:Y:S01]  /*32fc0*/  IMAD.MOV.U32 R33, RZ, RZ, R10 ;  /* 0x000000ffff217224 */ /* 0x000fe200078e000a */
[----:B------:R-:W-:Y:S02]  /*32fd0*/  LDS R180, [R4+0x61000] ;  /* 0x0610000004b47984 */ /* 0x000fe40000000800 */
[----:B------:R-:W-:Y:S02]  /*32fe0*/  HMMA.1688.F32.TF32 R12, R12, R244, R236 ;  /* 0x000000f40c0c723c */ /* 0x000fe400000810ec */
[----:B------:R-:W4:Y:S04]  /*32ff0*/  LDL.LU R236, [R1+0x1c0] ;  /* 0x0001c00001ec7983 */ /* 0x000f280000300800 */
        /* <DEDUP_REMOVED lines=18> */
[----:B------:R-:W4:Y:S01]  /*33120*/  LDL.LU R11, [R1+0x17c] ;  /* 0x00017c00010b7983 */ /* 0x000f220000300800 */
[----:B------:R-:W-:-:S02]  /*33130*/  IMAD.MOV.U32 R192, RZ, RZ, R91 ;  /* 0x000000ffffc07224 */ /* 0x000fc400078e005b */
[----:B------:R-:W-:Y:S01]  /*33140*/  IMAD.MOV.U32 R193, RZ, RZ, R39 ;  /* 0x000000ffffc17224 */ /* 0x000fe200078e0027 */
[----:B------:R-:W-:Y:S01]  /*33150*/  LDS R182, [R4+0x61800] ;  /* 0x0618000004b67984 */ /* 0x000fe20000000800 */
[----:B------:R-:W-:Y:S02]  /*33160*/  IMAD.MOV.U32 R194, RZ, RZ, R34 ;  /* 0x000000ffffc27224 */ /* 0x000fe400078e0022 */
[----:B------:R-:W-:Y:S01]  /*33170*/  IMAD.MOV.U32 R195, RZ, RZ, R35 ;  /* 0x000000ffffc37224 */ /* 0x000fe200078e0023 */
[----:B------:R-:W-:Y:S04]  /*33180*/  LDS R181, [R5+0x61000] ;  /* 0x0610000005b57984 */ /* 0x000fe80000000800 */
[----:B------:R-:W1:Y:S04]  /*33190*/  LDS R183, [R5+0x61800] ;  /* 0x0618000005b77984 */ /* 0x000e680000000800 */
[----:B------:R-:W-:Y:S04]  /*331a0*/  LDS R176, [R4+0x61080] ;  /* 0x0610800004b07984 */ /* 0x000fe80000000800 */
[----:B------:R-:W-:Y:S04]  /*331b0*/  LDS R178, [R4+0x61880] ;  /* 0x0618800004b27984 */ /* 0x000fe80000000800 */
[----:B------:R-:W-:Y:S04]  /*331c0*/  LDS R177, [R5+0x61080] ;  /* 0x0610800005b17984 */ /* 0x000fe80000000800 */
[----:B------:R-:W1:Y:S01]  /*331d0*/  LDS R179, [R5+0x61880] ;  /* 0x0618800005b37984 */ /* 0x000e620000000800 */
[----:B--2---:R-:W-:-:S02]  /*331e0*/  IMAD.MOV.U32 R203, RZ, RZ, R90 ;  /* 0x000000ffffcb7224 */ /* 0x004fc400078e005a */
[----:B---3--:R-:W-:Y:S02]  /*331f0*/  IMAD.MOV.U32 R202, RZ, RZ, R38 ;  /* 0x000000ffffca7224 */ /* 0x008fe400078e0026 */
[----:B------:R-:W-:Y:S02]  /*33200*/  IMAD.MOV.U32 R201, RZ, RZ, R31 ;  /* 0x000000ffffc97224 */ /* 0x000fe400078e001f */
[----:B------:R-:W-:Y:S01]  /*33210*/  IMAD.MOV.U32 R200, RZ, RZ, R30 ;  /* 0x000000ffffc87224 */ /* 0x000fe200078e001e */
[----:B------:R-:W-:Y:S01]  /*33220*/  MOV R211, R27 ;  /* 0x0000001b00d37202 */ /* 0x000fe20000000f00 */
[----:B------:R-:W-:Y:S02]  /*33230*/  IMAD.MOV.U32 R210, RZ, RZ, R26 ;  /* 0x000000ffffd27224 */ /* 0x000fe400078e001a */
[----:B------:R-:W-:Y:S02]  /*33240*/  IMAD.MOV.U32 R209, RZ, RZ, R247 ;  /* 0x000000ffffd17224 */ /* 0x000fe400078e00f7 */
[----:B------:R-:W-:-:S02]  /*33250*/  IMAD.MOV.U32 R208, RZ, RZ, R246 ;  /* 0x000000ffffd07224 */ /* 0x000fc400078e00f6 */
[----:B------:R-:W2:Y:S04]  /*33260*/  LDL.LU R246, [R1+0x207c] ;  /* 0x00207c0001f67983 */ /* 0x000ea80000300800 */
[----:B------:R-:W2:Y:S04]  /*33270*/  LDL.LU R247, [R1+0x2078] ;  /* 0x0020780001f77983 */ /* 0x000ea80000300800 */
[----:B------:R-:W3:Y:S04]  /*33280*/  LDL.LU R26, [R1+0x2074] ;  /* 0x00207400011a7983 */ /* 0x000ee80000300800 */
[----:B------:R-:W3:Y:S04]  /*33290*/  LDL.LU R27, [R1+0x2070] ;  /* 0x00207000011b7983 */ /* 0x000ee80000300800 */
[----:B------:R-:W4:Y:S04]  /*332a0*/  LDL.LU R30, [R1+0x206c] ;  /* 0x00206c00011e7983 */ /* 0x000f280000300800 */
[----:B------:R-:W4:Y:S04]  /*332b0*/  LDL.LU R31, [R1+0x2068] ;  /* 0x00206800011f7983 */ /* 0x000f280000300800 */
[----:B------:R-:W2:Y:S04]  /*332c0*/  LDL.LU R38, [R1+0x2064] ;  /* 0x0020640001267983 */ /* 0x000ea80000300800 */
[----:B------:R-:W2:Y:S04]  /*332d0*/  LDL.LU R90, [R1+0x2060] ;  /* 0x00206000015a7983 */ /* 0x000ea80000300800 */
[----:B------:R-:W2:Y:S04]  /*332e0*/  LDL.LU R91, [R1+0x205c] ;  /* 0x00205c00015b7983 */ /* 0x000ea80000300800 */
[----:B------:R-:W2:Y:S04]  /*332f0*/  LDL.LU R39, [R1+0x2058] ;  /* 0x0020580001277983 */ /* 0x000ea80000300800 */
[----:B------:R-:W2:Y:S04]  /*33300*/  LDL.LU R34, [R1+0x2054] ;  /* 0x0020540001227983 */ /* 0x000ea80000300800 */
[----:B------:R-:W2:Y:S01]  /*33310*/  LDL.LU R35, [R1+0x2050] ;  /* 0x0020500001237983 */ /* 0x000ea20000300800 */
[C---:B-1----:R-:W-:Y:S03]  /*33320*/  HMMA.1688.F32.TF32 R200, R180.reuse, R86, R200 ;  /* 0x00000056b4c8723c */ /* 0x042fe600000810c8 */
[----:B------:R-:W-:Y:S04]  /*33330*/  STL [R1+0x1f84], R32 ;  /* 0x001f842001007387 */ /* 0x000fe80000100800 */
[----:B------:R-:W-:Y:S01]  /*33340*/  STL [R1+0x1f80], R36 ;  /* 0x001f802401007387 */ /* 0x000fe20000100800 */
[----:B------:R-:W-:Y:S03]  /*33350*/  HMMA.1688.F32.TF32 R196, R180, R82, R196 ;  /* 0x00000052b4c4723c */ /* 0x000fe600000810c4 */
[----:B------:R-:W-:Y:S04]  /*33360*/  STL [R1+0x1f74], R37 ;  /* 0x001f742501007387 */ /* 0x000fe80000100800 */
[----:B------:R1:W-:Y:S01]  /*33370*/  STL [R1+0x1f70], R33 ;  /* 0x001f702101007387 */ /* 0x0003e20000100800 */
[C---:B---3--:R-:W-:Y:S08]  /*33380*/  HMMA.1688.F32.TF32 R208, R172.reuse, R26, R208 ;  /* 0x0000001aacd0723c */ /* 0x048ff000000810d0 */
[C---:B----4-:R-:W-:Y:S08]  /*33390*/  HMMA.1688.F32.TF32 R16, R172.reuse, R30, R16 ;  /* 0x0000001eac10723c */ /* 0x050ff00000081010 */
[C---:B--2---:R-:W-:Y:S08]  /*333a0*/  HMMA.1688.F32.TF32 R236, R172.reuse, R90, R236 ;  /* 0x0000005aacec723c */ /* 0x044ff000000810ec */
[C---:B------:R-:W-:Y:S08]  /*333b0*/  HMMA.1688.F32.TF32 R40, R172.reuse, R38, R40 ;  /* 0x00000026ac28723c */ /* 0x040ff00000081028 */
[C---:B------:R-:W-:Y:S08]  /*333c0*/  HMMA.1688.F32.TF32 R20, R172.reuse, R34, R20 ;  /* 0x00000022ac14723c */ /* 0x040ff00000081014 */
[----:B------:R-:W-:Y:S01]  /*333d0*/  HMMA.1688.F32.TF32 R172, R172, R246, R8 ;  /* 0x000000f6acac723c */ /* 0x000fe20000081008 */
[----:B------:R-:W-:Y:S04]  /*333e0*/  STL [R1+0x1f88], R238 ;  /* 0x001f88ee01007387 */ /* 0x000fe80000100800 */
[----:B------:R2:W-:Y:S03]  /*333f0*/  STL [R1+0x1f6c], R239 ;  /* 0x001f6cef01007387 */ /* 0x0005e60000100800 */
[----:B------:R-:W-:Y:S01]  /*33400*/  IMAD.MOV.U32 R25, RZ, RZ, R42 ;  /* 0x000000ffff197224 */ /* 0x000fe200078e002a */
[----:B------:R-:W-:Y:S01]  /*33410*/  MOV R24, R43 ;  /* 0x0000002b00187202 */ /* 0x000fe20000000f00 */
[----:B------:R-:W-:Y:S01]  /*33420*/  HMMA.1688.F32.TF32 R192, R180, R90, R192 ;  /* 0x0000005ab4c0723c */ /* 0x000fe200000810c0 */
[----:B------:R-:W-:Y:S01]  /*33430*/  IMAD.MOV.U32 R29, RZ, RZ, R40 ;  /* 0x000000ffff1d7224 */ /* 0x000fe200078e0028 */
[----:B------:R-:W3:Y:S01]  /*33440*/  LDL.LU.64 R42, [R1+0x2048] ;  /* 0x00204800012a7983 */ /* 0x000ee20000300a00 */
[----:B------:R-:W-:-:S03]  /*33450*/  IMAD.MOV.U32 R28, RZ, RZ, R41 ;  /* 0x000000ffff1c7224 */ /* 0x000fc600078e0029 */
[----:B------:R-:W3:Y:S01]  /*33460*/  LDL.LU.64 R40, [R1+0x2040] ;  /* 0x0020400001287983 */ /* 0x000ee20000300a00 */
[----:B-1----:R-:W-:Y:S02]  /*33470*/  IMAD.MOV.U32 R33, RZ, RZ, R22 ;  /* 0x000000ffff217224 */ /* 0x002fe400078e0016 */
[----:B--2---:R-:W-:Y:S01]  /*33480*/  IMAD.MOV.U32 R239, RZ, RZ, R23 ;  /* 0x000000ffffef7224 */ /* 0x004fe200078e0017 */
[----:B------:R-:W-:Y:S01]  /*33490*/  HMMA.1688.F32.TF32 R188, R180, R38, R188 ;  /* 0x00000026b4bc723c */ /* 0x000fe200000810bc */
[----:B------:R-:W-:Y:S01]  /*334a0*/  IMAD.MOV.U32 R89, RZ, RZ, R20 ;  /* 0x000000ffff597224 */ /* 0x000fe200078e0014 */
[----:B------:R-:W2:Y:S01]  /*334b0*/  LDL.LU.64 R22, [R1+0x2038] ;  /* 0x0020380001167983 */ /* 0x000ea20000300a00 */
[----:B------:R-:W-:Y:S02]  /*334c0*/  IMAD.MOV.U32 R37, RZ, RZ, R21 ;  /* 0x000000ffff257224 */ /* 0x000fe400078e0015 */
[----:B------:R-:W-:Y:S01]  /*334d0*/  IMAD.MOV.U32 R36, RZ, RZ, R18 ;  /* 0x000000ffff247224 */ /* 0x000fe200078e0012 */
[----:B------:R-:W2:Y:S01]  /*334e0*/  LDL.LU.64 R20, [R1+0x2030] ;  /* 0x0020300001147983 */ /* 0x000ea20000300a00 */
[----:B------:R-:W-:-:S02]  /*334f0*/  IMAD.MOV.U32 R88, RZ, RZ, R19 ;  /* 0x000000ffff587224 */ /* 0x000fc400078e0013 */
[----:B------:R-:W-:Y:S01]  /*33500*/  IMAD.MOV.U32 R238, RZ, RZ, R16 ;  /* 0x000000ffffee7224 */ /* 0x000fe200078e0010 */
[----:B------:R-:W4:Y:S01]  /*33510*/  LDL.LU.64 R18, [R1+0x2028] ;  /* 0x0020280001127983 */ /* 0x000f220000300a00 */
[----:B------:R-:W-:Y:S01]  /*33520*/  IMAD.MOV.U32 R32, RZ, RZ, R17 ;  /* 0x000000ffff207224 */ /* 0x000fe200078e0011 */
[C---:B------:R-:W-:Y:S02]  /*33530*/  HMMA.1688.F32.TF32 R232, R180.reuse, R34, R232 ;  /* 0x00000022b4e8723c */ /* 0x040fe400000810e8 */
[----:B------:R-:W4:Y:S04]  /*33540*/  LDL.LU.64 R16, [R1+0x2020] ;  /* 0x0020200001107983 */ /* 0x000f280000300a00 */
[----:B------:R-:W-:Y:S04]  /*33550*/  STL.64 [R1+0x260], R208 ;  /* 0x000260d001007387 */ /* 0x000fe80000100a00 */
[----:B------:R1:W-:Y:S01]  /*33560*/  STL.64 [R1+0x268], R210 ;  /* 0x000268d201007387 */ /* 0x0003e20000100a00 */
[C---:B------:R-:W-:Y:S03]  /*33570*/  HMMA.1688.F32.TF32 R240, R180.reuse, R30, R240 ;  /* 0x0000001eb4f0723c */ /* 0x040fe600000810f0 */
[----:B-1----:R-:W2:Y:S04]  /*33580*/  LDL.LU.64 R210, [R1+0x2018] ;  /* 0x0020180001d27983 */ /* 0x002ea80000300a00 */
[----:B------:R-:W2:Y:S04]  /*33590*/  LDL.LU.64 R208, [R1+0x2010] ;  /* 0x0020100001d07983 */ /* 0x000ea80000300a00 */
[----:B------:R-:W2:Y:S04]  /*335a0*/  LDL.LU.64 R10, [R1+0x2008] ;  /* 0x00200800010a7983 */ /* 0x000ea80000300a00 */
[----:B------:R-:W2:Y:S01]  /*335b0*/  LDL.LU.64 R8, [R1+0x2000] ;  /* 0x0020000001087983 */ /* 0x000ea20000300a00 */
[----:B------:R-:W-:Y:S03]  /*335c0*/  HMMA.1688.F32.TF32 R248, R180, R26, R248 ;  /* 0x0000001ab4f8723c */ /* 0x000fe600000810f8 */
[----:B------:R-:W-:Y:S04]  /*335d0*/  STL.64 [R1+0x1f0], R172 ;  /* 0x0001f0ac01007387 */ /* 0x000fe80000100a00 */
[----:B------:R-:W-:Y:S04]  /*335e0*/  STL.64 [R1+0x1f8], R174 ;  /* 0x0001f8ae01007387 */ /* 0x000fe80000100a00 */
[----:B------:R-:W-:Y:S04]  /*335f0*/  STL.64 [R1+0x1e0], R200 ;  /* 0x0001e0c801007387 */ /* 0x000fe80000100a00 */
[----:B------:R1:W-:Y:S04]  /*33600*/  STL.64 [R1+0x1e8], R202 ;  /* 0x0001e8ca01007387 */ /* 0x0003e80000100a00 */
[----:B-1----:R-:W2:Y:S04]  /*33610*/  LDL.LU.64 R202, [R1+0x1ff8] ;  /* 0x001ff80001ca7983 */ /* 0x002ea80000300a00 */
[----:B------:R-:W2:Y:S04]  /*33620*/  LDL.LU.64 R200, [R1+0x1ff0] ;  /* 0x001ff00001c87983 */ /* 0x000ea80000300a00 */
        /* <DEDUP_REMOVED lines=18> */
[----:B-1----:R-:W3:Y:S04]  /*33750*/  LDL.LU.64 R242, [R1+0x1fa8] ;  /* 0x001fa80001f27983 */ /* 0x002ee80000300a00 */
[----:B------:R-:W3:Y:S04]  /*33760*/  LDL.LU.64 R240, [R1+0x1fa0] ;  /* 0x001fa00001f07983 */ /* 0x000ee80000300a00 */
[----:B------:R-:W-:Y:S04]  /*33770*/  STL.64 [R1+0x80], R248 ;  /* 0x000080f801007387 */ /* 0x000fe80000100a00 */
[----:B------:R1:W-:Y:S04]  /*33780*/  STL.64 [R1+0x88], R250 ;  /* 0x000088fa01007387 */ /* 0x0003e80000100a00 */
[----:B-1----:R-:W4:Y:S04]  /*33790*/  LDL.LU.64 R250, [R1+0x1f98] ;  /* 0x001f980001fa7983 */ /* 0x002f280000300a00 */
[----:B------:R-:W4:Y:S01]  /*337a0*/  LDL.LU.64 R248, [R1+0x1f90] ;  /* 0x001f900001f87983 */ /* 0x000f220000300a00 */
[----:B------:R-:W-:Y:S01]  /*337b0*/  IMAD.MOV.U32 R172, RZ, RZ, R252 ;  /* 0x000000ffffac7224 */ /* 0x000fe200078e00fc */
[----:B------:R-:W-:Y:S01]  /*337c0*/  MOV R175, R3 ;  /* 0x0000000300af7202 */ /* 0x000fe20000000f00 */
[----:B------:R-:W-:-:S02]  /*337d0*/  IMAD.MOV.U32 R173, RZ, RZ, R7 ;  /* 0x000000ffffad7224 */ /* 0x000fc400078e0007 */
[----:B------:R-:W-:-:S07]  /*337e0*/  IMAD.MOV.U32 R174, RZ, RZ, R6 ;  /* 0x000000ffffae7224 */ /* 0x000fce00078e0006 */
[----:B------:R-:W-:Y:S11]  /*337f0*/  HMMA.1688.F32.TF32 R172, R180, R246, R172 ;  /* 0x000000f6b4ac723c */ /* 0x000ff600000810ac */
[----:B------:R-:W-:Y:S11]  /*33800*/  @!UPT UIADD3 URZ, URZ, URZ, URZ ;  /* 0x0000003f3f3ff290 */ /* 0x000ff6000fffe03f */
[----:B------:R-:W-:Y:S01]  /*33810*/  @!UPT UIADD3 URZ, URZ, URZ, URZ ;  /* 0x0000003f3f3ff290 */ /* 0x000fe2000fffe03f */
[----:B------:R-:W-:Y:S04]  /*33820*/  STL.64 [R1+0x60], R172 ;  /* 0x000060ac01007387 */ /* 0x000fe80000100a00 */
[----:B------:R2:W-:Y:S01]  /*33830*/  STL.64 [R1+0x68], R174 ;  /* 0x000068ae01007387 */ /* 0x0005e20000100a00 */
[C---:B------:R-:W-:Y:S08]  /*33840*/  HMMA.1688.F32.TF32 R144, R176.reuse, R30, R144 ;  /* 0x0000001eb090723c */ /* 0x040ff00000081090 */
[C---:B------:R-:W-:Y:S08]  /*33850*/  HMMA.1688.F32.TF32 R148, R176.reuse, R26, R148 ;  /* 0x0000001ab094723c */ /* 0x040ff00000081094 */
[----:B------:R-:W-:Y:S08]  /*33860*/  HMMA.1688.F32.TF32 R152, R176, R246, R152 ;  /* 0x000000f6b098723c */ /* 0x000ff00000081098 */
[C---:B--2---:R-:W-:Y:S08]  /*33870*/  HMMA.1688.F32.TF32 R172, R184.reuse, R90, R232 ;  /* 0x0000005ab8ac723c */ /* 0x044ff000000810e8 */
[C---:B---3--:R-:W-:Y:S08]  /*33880*/  HMMA.1688.F32.TF32 R180, R184.reuse, R82, R240 ;  /* 0x00000052b8b4723c */ /* 0x048ff000000810f0 */
[C---:B----4-:R-:W-:Y:S08]  /*33890*/  HMMA.1688.F32.TF32 R248, R184.reuse, R86, R248 ;  /* 0x00000056b8f8723c */ /* 0x050ff000000810f8 */
[C---:B------:R-:W-:Y:S08]  /*338a0*/  HMMA.1688.F32.TF32 R188, R184.reuse, R38, R188 ;  /* 0x00000026b8bc723c */ /* 0x040ff000000810bc */
[C---:B------:R-:W-:Y:S07]  /*338b0*/  HMMA.1688.F32.TF32 R232, R184.reuse, R26, R200 ;  /* 0x0000001ab8e8723c */ /* 0x040fee00000810c8 */
[----:B------:R-:W-:Y:S04]  /*338c0*/  STL.64 [R1+0x50], R248 ;  /* 0x000050f801007387 */ /* 0x000fe80000100a00 */
[----:B------:R-:W-:Y:S04]  /*338d0*/  STL.64 [R1+0x58], R250 ;  /* 0x000058fa01007387 */ /* 0x000fe80000100a00 */
[----:B------:R-:W-:Y:S04]  /*338e0*/  STL.64 [R1+0x40], R180 ;  /* 0x000040b401007387 */ /* 0x000fe80000100a00 */
[----:B------:R1:W-:Y:S04]  /*338f0*/  STL.64 [R1+0x48], R182 ;  /* 0x000048b601007387 */ /* 0x0003e80000100a00 */
[----:B------:R-:W-:Y:S04]  /*33900*/  STL.64 [R1+0x30], R172 ;  /* 0x000030ac01007387 */ /* 0x000fe80000100a00 */
[----:B------:R2:W-:Y:S01]  /*33910*/  STL.64 [R1+0x38], R174 ;  /* 0x000038ae01007387 */ /* 0x0005e20000100a00 */
[C---:B-1----:R-:W-:Y:S08]  /*33920*/  HMMA.1688.F32.TF32 R180, R184.reuse, R34, R192 ;  /* 0x00000022b8b4723c */ /* 0x042ff000000810c0 */
[C---:B--2---:R-:W-:Y:S08]  /*33930*/  HMMA.1688.F32.TF32 R172, R184.reuse, R30, R196 ;  /* 0x0000001eb8ac723c */ /* 0x044ff000000810c4 */
[----:B------:R-:W-:Y:S01]  /*33940*/  HMMA.1688.F32.TF32 R196, R184, R246, R8 ;  /* 0x000000f6b8c4723c */ /* 0x000fe20000081008 */
[----:B------:R-:W-:Y:S07]  /*33950*/  STL.64 [R1+0x20], R188 ;  /* 0x000020bc01007387 */ /* 0x000fee0000100a00 */
[----:B------:R-:W-:Y:S01]  /*33960*/  HMMA.1688.F32.TF32 R184, R176, R90, R20 ;  /* 0x0000005ab0b8723c */ /* 0x000fe20000081014 */
[----:B------:R-:W-:Y:S04]  /*33970*/  LDS R20, [R2+0x61100] ;  /* 0x0611000002147984 */ /* 0x000fe80000000800 */
[----:B------:R-:W-:Y:S04]  /*33980*/  LDS R22, [R2+0x61900] ;  /* 0x0619000002167984 */ /* 0x000fe80000000800 */
[----:B------:R-:W-:Y:S04]  /*33990*/  LDS R21, [R0+0x61100] ;  /* 0x0611000000157984 */ /* 0x000fe80000000800 */
[----:B------:R-:W1:Y:S01]  /*339a0*/  LDS R23, [R0+0x61900] ;  /* 0x0619000000177984 */ /* 0x000e620000000800 */
[----:B------:R-:W-:-:S03]  /*339b0*/  IMAD.MOV.U32 R85, RZ, RZ, R172 ;  /* 0x000000ffff557224 */ /* 0x000fc600078e00ac */
[----:B------:R2:W-:Y:S01]  /*339c0*/  STL.64 [R1+0x28], R190 ;  /* 0x000028be01007387 */ /* 0x0005e20000100a00 */
[----:B------:R-:W-:Y:S01]  /*339d0*/  IMAD.MOV.U32 R84, RZ, RZ, R173 ;  /* 0x000000ffff547224 */ /* 0x000fe200078e00ad */
[----:B------:R-:W-:Y:S01]  /*339e0*/  HMMA.1688.F32.TF32 R192, R176, R86, R208 ;  /* 0x00000056b0c0723c */ /* 0x000fe200000810d0 */
[----:B------:R-:W-:Y:S01]  /*339f0*/  IMAD.MOV.U32 R81, RZ, RZ, R174 ;  /* 0x000000ffff517224 */ /* 0x000fe200078e00ae */
[----:B------:R-:W-:Y:S01]  /*33a00*/  STL.64 [R1+0x10], R180 ;  /* 0x000010b401007387 */ /* 0x000fe20000100a00 */
[----:B------:R-:W-:-:S03]  /*33a10*/  IMAD.MOV.U32 R80, RZ, RZ, R175 ;  /* 0x000000ffff507224 */ /* 0x000fc600078e00af */
[----:B------:R3:W-:Y:S02]  /*33a20*/  STL.64 [R1+0x18], R182 ;  /* 0x000018b601007387 */ /* 0x0007e40000100a00 */
[C---:B------:R-:W-:Y:S02]  /*33a30*/  HMMA.1688.F32.TF32 R172, R176.reuse, R34, R44 ;  /* 0x00000022b0ac723c */ /* 0x040fe4000008102c */
[----:B------:R-:W-:Y:S04]  /*33a40*/  LDS R8, [R4+0x61180] ;  /* 0x0611800004087984 */ /* 0x000fe80000000800 */
[----:B------:R-:W-:Y:S02]  /*33a50*/  LDS R10, [R4+0x61980] ;  /* 0x06198000040a7984 */ /* 0x000fe40000000800 */
[C---:B--2---:R-:W-:Y:S02]  /*33a60*/  HMMA.1688.F32.TF32 R188, R176.reuse, R82, R16 ;  /* 0x00000052b0bc723c */ /* 0x044fe40000081010 */
[----:B------:R-:W-:Y:S04]  /*33a70*/  LDS R9, [R5+0x61180] ;  /* 0x0611800005097984 */ /* 0x000fe80000000800 */
[----:B------:R-:W-:Y:S02]  /*33a80*/  LDS R11, [R5+0x61980] ;  /* 0x06198000050b7984 */ /* 0x000fe40000000800 */
[----:B---3--:R-:W-:Y:S02]  /*33a90*/  HMMA.1688.F32.TF32 R180, R176, R38, R40 ;  /* 0x00000026b0b4723c */ /* 0x008fe40000081028 */
[----:B------:R-:W-:Y:S04]  /*33aa0*/  LDS R40, [R4+0x61100] ;  /* 0x0611000004287984 */ /* 0x000fe80000000800 */
[----:B------:R-:W-:Y:S02]  /*33ab0*/  LDS R42, [R4+0x61900] ;  /* 0x06190000042a7984 */ /* 0x000fe40000000800 */
[C---:B-1----:R-:W-:Y:S02]  /*33ac0*/  HMMA.1688.F32.TF32 R176, R20.reuse, R86, R228 ;  /* 0x0000005614b0723c */ /* 0x042fe400000810e4 */
[----:B------:R-:W-:Y:S04]  /*33ad0*/  LDS R41, [R5+0x61100] ;  /* 0x0611000005297984 */ /* 0x000fe80000000800 */
[----:B------:R-:W1:Y:S02]  /*33ae0*/  LDS R43, [R5+0x61900] ;  /* 0x06190000052b7984 */ /* 0x000e640000000800 */
[----:B------:R-:W-:Y:S02]  /*33af0*/  HMMA.1688.F32.TF32 R44, R20, R82, R224 ;  /* 0x00000052142c723c */ /* 0x000fe400000810e0 */
[----:B------:R2:W-:Y:S04]  /*33b00*/  STL [R1+0x1f68], R232 ;  /* 0x001f68e801007387 */ /* 0x0005e80000100800 */
[----:B------:R3:W-:Y:S04]  /*33b10*/  STL [R1+0x1f64], R233 ;  /* 0x001f64e901007387 */ /* 0x0007e80000100800 */
[----:B------:R4:W-:Y:S04]  /*33b20*/  STL [R1+0x1f60], R234 ;  /* 0x001f60ea01007387 */ /* 0x0009e80000100800 */
[----:B------:R2:W-:Y:S04]  /*33b30*/  STL [R1+0x1f5c], R235 ;  /* 0x001f5ceb01007387 */ /* 0x0005e80000100800 */
[----:B------:R-:W-:Y:S04]  /*33b40*/  STL.64 [R1+0x250], R176 ;  /* 0x000250b001007387 */ /* 0x000fe80000100a00 */
[----:B------:R1:W-:Y:S02]  /*33b50*/  STL.64 [R1+0x258], R178 ;  /* 0x000258b201007387 */ /* 0x0003e40000100a00 */
[----:B--2---:R-:W-:-:S02]  /*33b60*/  IMAD.MOV.U32 R232, RZ, RZ, R44 ;  /* 0x000000ffffe87224 */ /* 0x004fc400078e002c */
[----:B------:R-:W-:Y:S01]  /*33b70*/  LDS R16, [R2+0x61180] ;  /* 0x0611800002107984 */ /* 0x000fe20000000800 */
[----:B---3--:R-:W-:Y:S02]  /*33b80*/  IMAD.MOV.U32 R233, RZ, RZ, R45 ;  /* 0x000000ffffe97224 */ /* 0x008fe400078e002d */
[----:B----4-:R-:W-:Y:S01]  /*33b90*/  IMAD.MOV.U32 R234, RZ, RZ, R46 ;  /* 0x000000ffffea7224 */ /* 0x010fe200078e002e */
[----:B------:R-:W-:Y:S01]  /*33ba0*/  LDS R18, [R2+0x61980] ;  /* 0x0619800002127984 */ /* 0x000fe20000000800 */
[----:B------:R-:W-:Y:S01]  /*33bb0*/  IMAD.MOV.U32 R235, RZ, RZ, R47 ;  /* 0x000000ffffeb7224 */ /* 0x000fe200078e002f */
[C---:B-1----:R-:W-:Y:S02]  /*33bc0*/  HMMA.1688.F32.TF32 R176, R20.reuse, R90, R56 ;  /* 0x0000005a14b0723c */ /* 0x042fe40000081038 */
[----:B------:R-:W-:Y:S04]  /*33bd0*/  LDS R17, [R0+0x61180] ;  /* 0x0611800000117984 */ /* 0x000fe80000000800 */
[----:B------:R-:W1:Y:S02]  /*33be0*/  LDS R19, [R0+0x61980] ;  /* 0x0619800000137984 */ /* 0x000e640000000800 */
[C---:B------:R-:W-:Y:S08]  /*33bf0*/  HMMA.1688.F32.TF32 R56, R20.reuse, R38, R220 ;  /* 0x000000261438723c */ /* 0x040ff000000810dc */
[C---:B------:R-:W-:Y:S07]  /*33c00*/  HMMA.1688.F32.TF32 R44, R20.reuse, R34, R60 ;  /* 0x00000022142c723c */ /* 0x040fee000008103c */
[----:B------:R-:W-:Y:S01]  /*33c10*/  STL.64 [R1+0x240], R176 ;  /* 0x000240b001007387 */ /* 0x000fe20000100a00 */
[C---:B------:R-:W-:Y:S03]  /*33c20*/  HMMA.1688.F32.TF32 R60, R20.reuse, R30, R116 ;  /* 0x0000001e143c723c */ /* 0x040fe60000081074 */
[----:B------:R-:W-:Y:S04]  /*33c30*/  STL.64 [R1+0x248], R178 ;  /* 0x000248b201007387 */ /* 0x000fe80000100a00 */
[----:B------:R-:W-:Y:S04]  /*33c40*/  STL.64 [R1+0x230], R56 ;  /* 0x0002303801007387 */ /* 0x000fe80000100a00 */
[----:B------:R2:W-:Y:S04]  /*33c50*/  STL.64 [R1+0x238], R58 ;  /* 0x0002383a01007387 */ /* 0x0005e80000100a00 */
[----:B------:R-:W-:Y:S04]  /*33c60*/  STL.64 [R1+0x220], R44 ;  /* 0x0002202c01007387 */ /* 0x000fe80000100a00 */
[----:B------:R3:W-:Y:S01]  /*33c70*/  STL.64 [R1+0x228], R46 ;  /* 0x0002282e01007387 */ /* 0x0007e20000100a00 */
[C---:B--2---:R-:W-:Y:S08]  /*33c80*/  HMMA.1688.F32.TF32 R56, R20.reuse, R26, R64 ;  /* 0x0000001a1438723c */ /* 0x044ff00000081040 */
[----:B---3--:R-:W-:Y:S01]  /*33c90*/  HMMA.1688.F32.TF32 R44, R20, R246, R120 ;  /* 0x000000f6142c723c */ /* 0x008fe20000081078 */
[----:B------:R-:W-:Y:S07]  /*33ca0*/  STL.64 [R1+0x210], R60 ;  /* 0x0002103c01007387 */ /* 0x000fee0000100a00 */
[-C--:B------:R-:W-:Y:S01]  /*33cb0*/  HMMA.1688.F32.TF32 R20, R40, R86.reuse, R68 ;  /* 0x000000562814723c */ /* 0x080fe20000081044 */
[----:B------:R-:W-:Y:S07]  /*33cc0*/  STL.64 [R1+0x218], R62 ;  /* 0x0002183e01007387 */ /* 0x000fee0000100a00 */
[----:B------:R-:W-:Y:S01]  /*33cd0*/  HMMA.1688.F32.TF32 R228, R8, R86, R160 ;  /* 0x0000005608e4723c */ /* 0x000fe200000810a0 */
[----:B------:R-:W-:Y:S04]  /*33ce0*/  STL.64 [R1+0x200], R56 ;  /* 0x0002003801007387 */ /* 0x000fe80000100a00 */
[----:B------:R2:W-:Y:S04]  /*33cf0*/  STL.64 [R1+0x208], R58 ;  /* 0x0002083a01007387 */ /* 0x0005e80000100a00 */
[----:B------:R-:W-:Y:S04]  /*33d00*/  STL.64 [R1+0x70], R44 ;  /* 0x0000702c01007387 */ /* 0x000fe80000100a00 */
[----:B------:R3:W-:Y:S01]  /*33d10*/  STL.64 [R1+0x78], R46 ;  /* 0x0000782e01007387 */ /* 0x0007e20000100a00 */
[C---:B--2---:R-:W-:Y:S03]  /*33d20*/  HMMA.1688.F32.TF32 R56, R40.reuse, R82, R124 ;  /* 0x000000522838723c */ /* 0x044fe6000008107c */
[----:B------:R-:W-:Y:S04]  /*33d30*/  STL.64 [R1+0x1d0], R20 ;  /* 0x0001d01401007387 */ /* 0x000fe80000100a00 */
[----:B------:R2:W-:Y:S01]  /*33d40*/  STL.64 [R1+0x1d8], R22 ;  /* 0x0001d81601007387 */ /* 0x0005e20000100a00 */
[----:B---3--:R-:W-:Y:S08]  /*33d50*/  HMMA.1688.F32.TF32 R44, R40, R90, R72 ;  /* 0x0000005a282c723c */ /* 0x008ff00000081048 */
[----:B-1----:R-:W-:Y:S08]  /*33d60*/  HMMA.1688.F32.TF32 R176, R16, R34, R128 ;  /* 0x0000002210b0723c */ /* 0x002ff00000081080 */
[C---:B------:R-:W-:Y:S08]  /*33d70*/  HMMA.1688.F32.TF32 R224, R8.reuse, R82, R164 ;  /* 0x0000005208e0723c */ /* 0x040ff000000810a4 */
[C---:B------:R-:W-:Y:S08]  /*33d80*/  HMMA.1688.F32.TF32 R200, R8.reuse, R90, R168 ;  /* 0x0000005a08c8723c */ /* 0x040ff000000810a8 */
[C---:B------:R-:W-:Y:S08]  /*33d90*/  HMMA.1688.F32.TF32 R208, R8.reuse, R34, R52 ;  /* 0x0000002208d0723c */ /* 0x040ff00000081034 */
[----:B------:R-:W-:Y:S01]  /*33da0*/  HMMA.1688.F32.TF32 R216, R8, R26, R216 ;  /* 0x0000001a08d8723c */ /* 0x000fe200000810d8 */
[----:B------:R-:W-:-:S02]  /*33db0*/  IMAD.MOV.U32 R220, RZ, RZ, R238 ;  /* 0x000000ffffdc7224 */ /* 0x000fc400078e00ee */
[----:B------:R-:W-:Y:S01]  /*33dc0*/  IMAD.MOV.U32 R221, RZ, RZ, R32 ;  /* 0x000000ffffdd7224 */ /* 0x000fe200078e0020 */
[----:B------:R-:W-:Y:S01]  /*33dd0*/  MOV R223, R88 ;  /* 0x0000005800df7202 */ /* 0x000fe20000000f00 */
[----:B------:R-:W-:Y:S02]  /*33de0*/  IMAD.MOV.U32 R222, RZ, RZ, R36 ;  /* 0x000000ffffde7224 */ /* 0x000fe400078e0024 */
[----:B------:R-:W-:Y:S01]  /*33df0*/  IMAD.U32 R7, RZ, RZ, UR4 ;  /* 0x00000004ff077e24 */ /* 0x000fe2000f8e00ff */
[C---:B--2---:R-:W-:Y:S01]  /*33e00*/  HMMA.1688.F32.TF32 R20, R40.reuse, R38, R204 ;  /* 0x000000262814723c */ /* 0x044fe200000810cc */
[----:B------:R-:W-:Y:S04]  /*33e10*/  STL.64 [R1+0x1c0], R56 ;  /* 0x0001c03801007387 */ /* 0x000fe80000100a00 */
[----:B------:R1:W-:Y:S04]  /*33e20*/  STL.64 [R1+0x1c8], R58 ;  /* 0x0001c83a01007387 */ /* 0x0003e80000100a00 */
[----:B------:R-:W-:Y:S04]  /*33e30*/  STL.64 [R1+0x1b0], R44 ;  /* 0x0001b02c01007387 */ /* 0x000fe80000100a00 */
[----:B------:R2:W-:Y:S01]  /*33e40*/  STL.64 [R1+0x1b8], R46 ;  /* 0x0001b82e01007387 */ /* 0x0005e20000100a00 */
[C---:B-1----:R-:W-:Y:S01]  /*33e50*/  HMMA.1688.F32.TF32 R56, R40.reuse, R34, R76 ;  /* 0x000000222838723c */ /* 0x042fe2000008104c */
[----:B------:R-:W-:Y:S01]  /*33e60*/  IMAD.MOV.U32 R62, RZ, RZ, R25 ;  /* 0x000000ffff3e7224 */ /* 0x000fe200078e0019 */
[----:B------:R-:W-:Y:S01]  /*33e70*/  MOV R61, R28 ;  /* 0x0000001c003d7202 */ /* 0x000fe20000000f00 */
[----:B------:R-:W-:Y:S01]  /*33e80*/  IMAD.MOV.U32 R63, RZ, RZ, R24 ;  /* 0x000000ffff3f7224 */ /* 0x000fe200078e0018 */
[----:B------:R-:W-:Y:S05]  /*33e90*/  LDS R120, [R2+0x62080] ;  /* 0x0620800002787984 */ /* 0x000fea0000000800 */
[----:B------:R-:W-:Y:S01]  /*33ea0*/  STL.64 [R1+0x1a0], R20 ;  /* 0x0001a01401007387 */ /* 0x000fe20000100a00 */
[----:B--2---:R-:W-:Y:S03]  /*33eb0*/  HMMA.1688.F32.TF32 R44, R40, R30, R212 ;  /* 0x0000001e282c723c */ /* 0x004fe600000810d4 */
[----:B------:R1:W-:Y:S01]  /*33ec0*/  STL.64 [R1+0x1a8], R22 ;  /* 0x0001a81601007387 */ /* 0x0003e20000100a00 */
[----:B------:R-:W-:-:S03]  /*33ed0*/  IMAD.MOV.U32 R60, RZ, RZ, R29 ;  /* 0x000000ffff3c7224 */ /* 0x000fc600078e001d */
[----:B------:R-:W-:Y:S04]  /*33ee0*/  LDS R122, [R2+0x62880] ;  /* 0x06288000027a7984 */ /* 0x000fe80000000800 */
[----:B------:R-:W-:Y:S01]  /*33ef0*/  LDS R121, [R0+0x62080] ;  /* 0x0620800000797984 */ /* 0x000fe20000000800 */
[C---:B-1----:R-:W-:Y:S03]  /*33f00*/  HMMA.1688.F32.TF32 R20, R40.reuse, R26, R112 ;  /* 0x0000001a2814723c */ /* 0x042fe60000081070 */
[----:B------:R-:W-:Y:S04]  /*33f10*/  STL.64 [R1+0x190], R56 ;  /* 0x0001903801007387 */ /* 0x000fe80000100a00 */
[----:B------:R-:W-:Y:S01]  /*33f20*/  STL.64 [R1+0x198], R58 ;  /* 0x0001983a01007387 */ /* 0x000fe20000100a00 */
[----:B------:R-:W-:Y:S03]  /*33f30*/  HMMA.1688.F32.TF32 R40, R40, R246, R92 ;  /* 0x000000f62828723c */ /* 0x000fe6000008105c */
[----:B------:R-:W-:Y:S04]  /*33f40*/  STL.64 [R1+0x180], R44 ;  /* 0x0001802c01007387 */ /* 0x000fe80000100a00 */
[----:B------:R-:W-:Y:S01]  /*33f50*/  STL.64 [R1+0x188], R46 ;  /* 0x0001882e01007387 */ /* 0x000fe20000100a00 */
[----:B------:R-:W-:Y:S03]  /*33f60*/  HMMA.1688.F32.TF32 R204, R8, R38, R140 ;  /* 0x0000002608cc723c */ /* 0x000fe6000008108c */
[----:B------:R-:W-:Y:S04]  /*33f70*/  LDS R56, [R2+0x62000] ;  /* 0x0620000002387984 */ /* 0x000fe80000000800 */
[----:B------:R-:W-:Y:S01]  /*33f80*/  LDS R58, [R2+0x62800] ;  /* 0x06280000023a7984 */ /* 0x000fe20000000800 */
[----:B------:R-:W-:-:S03]  /*33f90*/  IMAD.MOV.U32 R252, RZ, RZ, R21 ;  /* 0x000000fffffc7224 */ /* 0x000fc600078e0015 */
[----:B------:R1:W-:Y:S01]  /*33fa0*/  STL [R1+0x170], R20 ;  /* 0x0001701401007387 */ /* 0x0003e20000100800 */
[----:B------:R-:W-:Y:S02]  /*33fb0*/  IMAD.MOV.U32 R6, RZ, RZ, R22 ;  /* 0x000000ffff067224 */ /* 0x000fe400078e0016 */
[----:B------:R-:W-:Y:S01]  /*33fc0*/  IMAD.MOV.U32 R3, RZ, RZ, R23 ;  /* 0x000000ffff037224 */ /* 0x000fe200078e0017 */
[----:B------:R-:W-:Y:S01]  /*33fd0*/  HMMA.1688.F32.TF32 R212, R8, R30, R48 ;  /* 0x0000001e08d4723c */ /* 0x000fe20000081030 */
[----:B------:R-:W-:Y:S04]  /*33fe0*/  LDS R57, [R0+0x62000] ;  /* 0x0620000000397984 */ /* 0x000fe80000000800 */
[----:B------:R-:W-:Y:S03]  /*33ff0*/  LDS R59, [R0+0x62800] ;  /* 0x06280000003b7984 */ /* 0x000fe60000000800 */
[C---:B-1----:R-:W-:Y:S01]  /*34000*/  HMMA.1688.F32.TF32 R20, R16.reuse, R86, R96 ;  /* 0x000000561014723c */ /* 0x042fe20000081060 */
[----:B------:R-:W-:Y:S04]  /*34010*/  STL [R1+0x1f58], R3 ;  /* 0x001f580301007387 */ /* 0x000fe80000100800 */
[----:B------:R-:W-:Y:S03]  /*34020*/  STL [R1+0x1f54], R6 ;  /* 0x001f540601007387 */ /* 0x000fe60000100800 */
[C---:B------:R-:W-:Y:S01]  /*34030*/  HMMA.1688.F32.TF32 R44, R16.reuse, R82, R100 ;  /* 0x00000052102c723c */ /* 0x040fe20000081064 */
[----:B------:R-:W-:Y:S04]  /*34040*/  STL [R1+0x1f50], R252 ;  /* 0x001f50fc01007387 */ /* 0x000fe80000100800 */
[----:B------:R-:W-:Y:S04]  /*34050*/  STL.64 [R1+0x160], R40 ;  /* 0x0001602801007387 */ /* 0x000fe80000100a00 */
[----:B------:R1:W-:Y:S04]  /*34060*/  STL.64 [R1+0x168], R42 ;  /* 0x0001682a01007387 */ /* 0x0003e80000100a00 */
[----:B------:R-:W-:Y:S04]  /*34070*/  LDS R123, [R0+0x62880] ;  /* 0x06288000007b7984 */ /* 0x000fe80000000800 */
[----:B------:R-:W-:Y:S01]  /*34080*/  STL.64 [R1+0x150], R20 ;  /* 0x0001501401007387 */ /* 0x000fe20000100a00 */
[C---:B-1----:R-:W-:Y:S03]  /*34090*/  HMMA.1688.F32.TF32 R40, R16.reuse, R90, R104 ;  /* 0x0000005a1028723c */ /* 0x042fe60000081068 */
[----:B------:R1:W-:Y:S04]  /*340a0*/  STL.64 [R1+0x158], R22 ;  /* 0x0001581601007387 */ /* 0x0003e80000100a00 */
[----:B------:R-:W-:Y:S04]  /*340b0*/  LDS R90, [R4+0x62800] ;  /* 0x06280000045a7984 */ /* 0x000fe80000000800 */
[----:B------:R-:W-:Y:S01]  /*340c0*/  LDS R91, [R5+0x62800] ;  /* 0x06280000055b7984 */ /* 0x000fe20000000800 */
[C---:B-1----:R-:W-:Y:S03]  /*340d0*/  HMMA.1688.F32.TF32 R20, R16.reuse, R38, R108 ;  /* 0x000000261014723c */ /* 0x042fe6000008106c */
[----:B------:R-:W-:Y:S04]  /*340e0*/  STL.64 [R1+0x140], R44 ;  /* 0x0001402c01007387 */ /* 0x000fe80000100a00 */
[----:B------:R-:W-:Y:S04]  /*340f0*/  STL.64 [R1+0x148], R46 ;  /* 0x0001482e01007387 */ /* 0x000fe80000100a00 */
[----:B------:R-:W-:Y:S04]  /*34100*/  LDS R160, [R2+0x62100] ;  /* 0x0621000002a07984 */ /* 0x000fe80000000800 */
[----:B------:R-:W-:Y:S04]  /*34110*/  STL.64 [R1+0x130], R40 ;  /* 0x0001302801007387 */ /* 0x000fe80000100a00 */
[----:B------:R-:W-:Y:S04]  /*34120*/  STL.64 [R1+0x138], R42 ;  /* 0x0001382a01007387 */ /* 0x000fe80000100a00 */
[----:B------:R-:W-:Y:S04]  /*34130*/  STL.64 [R1+0x1ea8], R178 ;  /* 0x001ea8b201007387 */ /* 0x000fe80000100a00 */
[----:B------:R-:W-:Y:S04]  /*34140*/  STL.64 [R1+0x120], R20 ;  /* 0x0001201401007387 */ /* 0x000fe80000100a00 */
[----:B------:R1:W-:Y:S04]  /*34150*/  STL.64 [R1+0x128], R22 ;  /* 0x0001281601007387 */ /* 0x0003e80000100a00 */
[----:B------:R-:W-:Y:S04]  /*34160*/  LDS R162, [R2+0x62900] ;  /* 0x0629000002a27984 */ /* 0x000fe80000000800 */
[----:B------:R-:W-:Y:S01]  /*34170*/  LDS R161, [R0+0x62100] ;  /* 0x0621000000a17984 */ /* 0x000fe20000000800 */
[C---:B-1----:R-:W-:Y:S03]  /*34180*/  HMMA.1688.F32.TF32 R20, R16.reuse, R30, R132 ;  /* 0x0000001e1014723c */ /* 0x042fe60000081084 */
[----:B------:R1:W-:Y:S04]  /*34190*/  STL.64 [R1+0x1ea0], R176 ;  /* 0x001ea0b001007387 */ /* 0x0003e80000100a00 */
[----:B------:R-:W-:Y:S01]  /*341a0*/  LDS R163, [R0+0x62900] ;  /* 0x0629000000a37984 */ /* 0x000fe20000000800 */
[C---:B------:R-:W-:Y:S08]  /*341b0*/  HMMA.1688.F32.TF32 R44, R16.reuse, R26, R136 ;  /* 0x0000001a102c723c */ /* 0x040ff00000081088 */
[-C--:B------:R-:W-:Y:S01]  /*341c0*/  HMMA.1688.F32.TF32 R40, R16, R246.reuse, R156 ;  /* 0x000000f61028723c */ /* 0x080fe2000008109c */
[----:B------:R-:W-:Y:S04]  /*341d0*/  LDS R156, [R4+0x62080] ;  /* 0x06208000049c7984 */ /* 0x000fe80000000800 */
[----:B------:R-:W-:Y:S03]  /*341e0*/  LDS R158, [R4+0x62880] ;  /* 0x06288000049e7984 */ /* 0x000fe60000000800 */
[----:B------:R-:W-:Y:S01]  /*341f0*/  MOV R179, R20 ;  /* 0x0000001400b37202 */ /* 0x000fe20000000f00 */
[----:B------:R-:W-:Y:S01]  /*34200*/  HMMA.1688.F32.TF32 R244, R8, R246, R12 ;  /* 0x000000f608f4723c */ /* 0x000fe2000008100c */
[----:B------:R-:W2:Y:S01]  /*34210*/  LDL R20, [R1+0xfac] ;  /* 0x000fac0001147983 */ /* 0x000ea20000100800 */
[----:B------:R-:W-:-:S02]  /*34220*/  IMAD.MOV.U32 R178, RZ, RZ, R21 ;  /* 0x000000ffffb27224 */ /* 0x000fc400078e0015 */
[----:B-1----:R-:W-:Y:S01]  /*34230*/  IMAD.MOV.U32 R177, RZ, RZ, R22 ;  /* 0x000000ffffb17224 */ /* 0x002fe200078e0016 */
[----:B------:R-:W-:Y:S04]  /*34240*/  LDS R157, [R5+0x62080] ;  /* 0x06208000059d7984 */ /* 0x000fe80000000800 */
[----:B------:R1:W-:Y:S04]  /*34250*/  STL.64 [R1+0x100], R44 ;  /* 0x0001002c01007387 */ /* 0x0003e80000100a00 */
[----:B------:R3:W-:Y:S04]  /*34260*/  STL.64 [R1+0x108], R46 ;  /* 0x0001082e01007387 */ /* 0x0007e80000100a00 */
[----:B------:R-:W-:Y:S04]  /*34270*/  STL [R1+0xf0], R40 ;  /* 0x0000f02801007387 */ /* 0x000fe80000100800 */
        /* <DEDUP_REMOVED lines=17> */
[----:B------:R-:W4:Y:S01]  /*34390*/  LDL.LU R238, [R1+0x1f88] ;  /* 0x001f880001ee7983 */ /* 0x000f220000300800 */
[----:B------:R-:W-:-:S03]  /*343a0*/  IMAD.MOV.U32 R45, RZ, RZ, R37 ;  /* 0x000000ffff2d7224 */ /* 0x000fc600078e0025 */
[----:B------:R-:W4:Y:S01]  /*343b0*/  LDL.LU R32, [R1+0x1f84] ;  /* 0x001f840001207983 */ /* 0x000f220000300800 */
[----:B---3--:R-:W-:-:S03]  /*343c0*/  IMAD.MOV.U32 R46, RZ, RZ, R33 ;  /* 0x000000ffff2e7224 */ /* 0x008fc600078e0021 */
[----:B------:R-:W3:Y:S04]  /*343d0*/  LDL.LU R36, [R1+0x1f80] ;  /* 0x001f800001247983 */ /* 0x000ee80000300800 */
[----:B------:R-:W3:Y:S04]  /*343e0*/  LDL.LU R88, [R1+0x1f7c] ;  /* 0x001f7c0001587983 */ /* 0x000ee80000300800 */
[----:B------:R-:W3:Y:S01]  /*343f0*/  LDL.LU R89, [R1+0x1f78] ;  /* 0x001f780001597983 */ /* 0x000ee20000300800 */
[----:B------:R-:W-:-:S03]  /*34400*/  IMAD.MOV.U32 R47, RZ, RZ, R239 ;  /* 0x000000ffff2f7224 */ /* 0x000fc600078e00ef */
[----:B------:R-:W3:Y:S04]  /*34410*/  LDL.LU R37, [R1+0x1f74] ;  /* 0x001f740001257983 */ /* 0x000ee80000300800 */
[----:B------:R-:W3:Y:S04]  /*34420*/  LDL.LU R33, [R1+0x1f70] ;  /* 0x001f700001217983 */ /* 0x000ee80000300800 */
[----:B------:R-:W3:Y:S04]  /*34430*/  LDL.LU R239, [R1+0x1f6c] ;  /* 0x001f6c0001ef7983 */ /* 0x000ee80000300800 */
[----:B------:R-:W3:Y:S04]  /*34440*/  LDL.LU R248, [R1+0x2b0] ;  /* 0x0002b00001f87983 */ /* 0x000ee80000300800 */
[----:B------:R-:W3:Y:S01]  /*34450*/  LDL.LU R249, [R1+0x2b4] ;  /* 0x0002b40001f97983 */ /* 0x000ee20000300800 */
[----:B------:R-:W-:-:S02]  /*34460*/  IMAD.MOV.U32 R3, RZ, RZ, R41 ;  /* 0x000000ffff037224 */ /* 0x000fc400078e0029 */
[----:B------:R-:W-:Y:S01]  /*34470*/  IMAD.MOV.U32 R6, RZ, RZ, R42 ;  /* 0x000000ffff067224 */ /* 0x000fe200078e002a */
[----:B------:R-:W-:Y:S01]  /*34480*/  LDS R159, [R5+0x62880] ;  /* 0x06288000059f7984 */ /* 0x000fe20000000800 */
[----:B------:R-:W-:Y:S02]  /*34490*/  IMAD.MOV.U32 R252, RZ, RZ, R43 ;  /* 0x000000fffffc7224 */ /* 0x000fe400078e002b */
[----:B--2---:R-:W-:-:S05]  /*344a0*/  IMAD R7, R7, 0x20000, R20 ;  /* 0x0002000007077824 */ /* 0x004fca00078e0214 */
[----:B------:R-:W-:Y:S04]  /*344b0*/  LDSM.16.M88.4 R12, [R7] ;  /* 0x00000000070c783b */ /* 0x000fe80000000200 */
[----:B------:R-:W-:Y:S04]  /*344c0*/  LDSM.16.M88.4 R8, [R7+0x4000] ;  /* 0x004000000708783b */ /* 0x000fe80000000200 */
[----:B------:R-:W1:Y:S04]  /*344d0*/  LDSM.16.M88.4 R24, [R7+0x14000] ;  /* 0x014000000718783b */ /* 0x000e680000000200 */
[----:B------:R-:W-:Y:S01]  /*344e0*/  STL [R1+0x1c6c], R7 ;  /* 0x001c6c0701007387 */ /* 0x000fe20000100800 */
[----:B------:R-:W-:-:S03]  /*344f0*/  IMAD.MOV.U32 R176, RZ, RZ, R23 ;  /* 0x000000ffffb07224 */ /* 0x000fc600078e0017 */
[----:B------:R-:W-:Y:S04]  /*34500*/  LDSM.16.M88.4 R28, [R7+0x10000] ;  /* 0x01000000071c783b */ /* 0x000fe80000000200 */
[----:B------:R-:W-:Y:S04]  /*34510*/  LDSM.16.M88.4 R20, [R7+0x18000] ;  /* 0x018000000714783b */ /* 0x000fe80000000200 */
[----:B------:R-:W-:Y:S01]  /*34520*/  LDSM.16.M88.4 R16, [R7+0x1c000] ;  /* 0x01c000000710783b */ /* 0x000fe20000000200 */
[----:B-1----:R-:W-:Y:S01]  /*34530*/  HMMA.1688.F32.TF32 R48, R56, R24, R220 ;  /* 0x000000183830723c */ /* 0x002fe200000810dc */
[----:B----4-:R-:W-:-:S02]  /*34540*/  IMAD.MOV.U32 R243, RZ, RZ, R32 ;  /* 0x000000fffff37224 */ /* 0x010fc400078e0020 */
[----:B---3--:R-:W-:Y:S02]  /*34550*/  IMAD.MOV.U32 R241, RZ, RZ, R36 ;  /* 0x000000fffff17224 */ /* 0x008fe400078e0024 */
[----:B------:R-:W-:Y:S02]  /*34560*/  IMAD.MOV.U32 R251, RZ, RZ, R88 ;  /* 0x000000fffffb7224 */ /* 0x000fe400078e0058 */
[----:B------:R-:W-:Y:S01]  /*34570*/  LDS R88, [R4+0x62000] ;  /* 0x0620000004587984 */ /* 0x000fe20000000800 */
[----:B------:R-:W-:-:S03]  /*34580*/  IMAD.MOV.U32 R250, RZ, RZ, R89 ;  /* 0x000000fffffa7224 */ /* 0x000fc600078e0059 */
[----:B------:R-:W-:Y:S01]  /*34590*/  LDS R89, [R5+0x62000] ;  /* 0x0620000005597984 */ /* 0x000fe20000000800 */
[----:B------:R-:W-:-:S03]  /*345a0*/  IMAD.MOV.U32 R240, RZ, RZ, R37 ;  /* 0x000000fffff07224 */ /* 0x000fc600078e0025 */
[----:B------:R-:W-:Y:S01]  /*345b0*/  LDSM.16.M88.4 R36, [R7+0x8000] ;  /* 0x008000000724783b */ /* 0x000fe20000000200 */
[----:B------:R-:W-:-:S03]  /*345c0*/  IMAD.MOV.U32 R242, RZ, RZ, R33 ;  /* 0x000000fffff27224 */ /* 0x000fc600078e0021 */
[----:B------:R-:W1:Y:S04]  /*345d0*/  LDSM.16.M88.4 R32, [R7+0xc000] ;  /* 0x00c000000720783b */ /* 0x000e680000000200 */
[C---:B------:R-:W-:Y:S08]  /*345e0*/  HMMA.1688.F32.TF32 R240, R56.reuse, R8, R240 ;  /* 0x0000000838f0723c */ /* 0x040ff000000810f0 */
[C---:B------:R-:W-:Y:S11]  /*345f0*/  HMMA.1688.F32.TF32 R248, R56.reuse, R12, R248 ;  /* 0x0000000c38f8723c */ /* 0x040ff600000810f8 */
[----:B------:R-:W-:Y:S11]  /*34600*/  @!UPT UIADD3 URZ, URZ, URZ, URZ ;  /* 0x0000003f3f3ff290 */ /* 0x000ff6000fffe03f */
[----:B------:R-:W-:Y:S01]  /*34610*/  @!UPT UIADD3 URZ, URZ, URZ, URZ ;  /* 0x0000003f3f3ff290 */ /* 0x000fe2000fffe03f */
[----:B------:R-:W-:Y:S04]  /*34620*/  STL.64 [R1+0x1f38], R250 ;  /* 0x001f38fa01007387 */ /* 0x000fe80000100a00 */
[----:B------:R-:W-:Y:S04]  /*34630*/  STL.64 [R1+0x1f30], R248 ;  /* 0x001f30f801007387 */ /* 0x000fe80000100a00 */
[----:B------:R-:W-:Y:S04]  /*34640*/  STL.64 [R1+0x1f48], R242 ;  /* 0x001f48f201007387 */ /* 0x000fe80000100a00 */
[----:B------:R-:W-:Y:S04]  /*34650*/  STL.64 [R1+0x1f40], R240 ;  /* 0x001f40f001007387 */ /* 0x000fe80000100a00 */
[----:B------:R-:W2:Y:S04]  /*34660*/  LDL.LU R100, [R1+0x60] ;  /* 0x0000600001647983 */ /* 0x000ea80000300800 */
[----:B------:R-:W2:Y:S04]  /*34670*/  LDL.LU R101, [R1+0x64] ;  /* 0x0000640001657983 */ /* 0x000ea80000300800 */
[----:B------:R-:W2:Y:S04]  /*34680*/  LDL.LU R102, [R1+0x68] ;  /* 0x0000680001667983 */ /* 0x000ea80000300800 */
[----:B------:R-:W2:Y:S04]  /*34690*/  LDL.LU R103, [R1+0x6c] ;  /* 0x00006c0001677983 */ /* 0x000ea80000300800 */
[----:B------:R-:W3:Y:S04]  /*346a0*/  LDL.LU R220, [R1+0xc0] ;  /* 0x0000c00001dc7983 */ /* 0x000ee80000300800 */
[----:B------:R-:W3:Y:S04]  /*346b0*/  LDL.LU R221, [R1+0xc4] ;  /* 0x0000c40001dd7983 */ /* 0x000ee80000300800 */
[----:B------:R-:W3:Y:S04]  /*346c0*/  LDL.LU R222, [R1+0xc8] ;  /* 0x0000c80001de7983 */ /* 0x000ee80000300800 */
[----:B------:R-:W3:Y:S04]  /*346d0*/  LDL.LU R223, [R1+0xcc] ;  /* 0x0000cc0001df7983 */ /* 0x000ee80000300800 */
[----:B------:R-:W4:Y:S04]  /*346e0*/  LDL.LU R68, [R1+0x260] ;  /* 0x0002600001447983 */ /* 0x000f280000300800 */
[----:B------:R-:W4:Y:S04]  /*346f0*/  LDL.LU R69, [R1+0x264] ;  /* 0x0002640001457983 */ /* 0x000f280000300800 */
[----:B------:R-:W4:Y:S04]  /*34700*/  LDL.LU R70, [R1+0x268] ;  /* 0x0002680001467983 */ /* 0x000f280000300800 */
[----:B------:R-:W4:Y:S04]  /*34710*/  LDL.LU R71, [R1+0x26c] ;  /* 0x00026c0001477983 */ /* 0x000f280000300800 */
[----:B------:R-:W2:Y:S04]  /*34720*/  LDL.LU R64, [R1+0x1f0] ;  /* 0x0001f00001407983 */ /* 0x000ea80000300800 */
[----:B------:R-:W2:Y:S04]  /*34730*/  LDL.LU R65, [R1+0x1f4] ;  /* 0x0001f40001417983 */ /* 0x000ea80000300800 */
[----:B------:R-:W2:Y:S04]  /*34740*/  LDL.LU R66, [R1+0x1f8] ;  /* 0x0001f80001427983 */ /* 0x000ea80000300800 */
[----:B------:R-:W2:Y:S01]  /*34750*/  LDL.LU R67, [R1+0x1fc] ;  /* 0x0001fc0001437983 */ /* 0x000ea20000300800 */
[C---:B-1----:R-:W-:Y:S03]  /*34760*/  HMMA.1688.F32.TF32 R40, R56.reuse, R32, R60 ;  /* 0x000000203828723c */ /* 0x042fe6000008103c */
[----:B------:R-:W3:Y:S04]  /*34770*/  LDL.LU R116, [R1+0xe0] ;  /* 0x0000e00001747983 */ /* 0x000ee80000300800 */
        /* <DEDUP_REMOVED lines=31> */
[----:B------:R-:W3:Y:S01]  /*34970*/  LDL.LU R112, [R1+0x30] ;  /* 0x0000300001707983 */ /* 0x000ee20000300800 */
[C---:B------:R-:W-:Y:S03]  /*34980*/  HMMA.1688.F32.TF32 R236, R56.reuse, R36, R236 ;  /* 0x0000002438ec723c */ /* 0x040fe600000810ec */
[----:B------:R-:W3:Y:S04]  /*34990*/  LDL.LU R113, [R1+0x34] ;  /* 0x0000340001717983 */ /* 0x000ee80000300800 */
[----:B------:R-:W3:Y:S01]  /*349a0*/  LDL.LU R114, [R1+0x38] ;  /* 0x0000380001727983 */ /* 0x000ee20000300800 */
[----:B------:R-:W-:Y:S03]  /*349b0*/  HMMA.1688.F32.TF32 R44, R56, R28, R44 ;  /* 0x0000001c382c723c */ /* 0x000fe6000008102c */
[----:B------:R-:W3:Y:S01]  /*349c0*/  LDL.LU R115, [R1+0x3c] ;  /* 0x00003c0001737983 */ /* 0x000ee20000300800 */
[----:B------:R-:W-:-:S02]  /*349d0*/  IMAD.MOV.U32 R228, RZ, RZ, R232 ;  /* 0x000000ffffe47224 */ /* 0x000fc400078e00e8 */
[----:B------:R-:W-:Y:S02]  /*349e0*/  IMAD.MOV.U32 R229, RZ, RZ, R233 ;  /* 0x000000ffffe57224 */ /* 0x000fe400078e00e9 */
[----:B------:R-:W-:Y:S02]  /*349f0*/  IMAD.MOV.U32 R230, RZ, RZ, R234 ;  /* 0x000000ffffe67224 */ /* 0x000fe400078e00ea */
[----:B------:R-:W-:Y:S01]  /*34a00*/  IMAD.MOV.U32 R231, RZ, RZ, R235 ;  /* 0x000000ffffe77224 */ /* 0x000fe200078e00eb */
[C---:B----4-:R-:W-:Y:S08]  /*34a10*/  HMMA.1688.F32.TF32 R52, R56.reuse, R20, R68 ;  /* 0x000000143834723c */ /* 0x050ff00000081044 */
[----:B--2---:R-:W-:Y:S08]  /*34a20*/  HMMA.1688.F32.TF32 R56, R56, R16, R64 ;  /* 0x000000103838723c */ /* 0x004ff00000081040 */
[----:B---3--:R-:W-:Y:S01]  /*34a30*/  HMMA.1688.F32.TF32 R64, R88, R8, R116 ;  /* 0x000000085840723c */ /* 0x008fe20000081074 */
[----:B------:R-:W2:Y:S04]  /*34a40*/  LDL.LU R116, [R1+0x10] ;  /* 0x0000100001747983 */ /* 0x000ea80000300800 */
[----:B------:R-:W2:Y:S04]  /*34a50*/  LDL.LU R117, [R1+0x14] ;  /* 0x0000140001757983 */ /* 0x000ea80000300800 */
[----:B------:R-:W2:Y:S04]  /*34a60*/  LDL.LU R118, [R1+0x18] ;  /* 0x0000180001767983 */ /* 0x000ea80000300800 */
[----:B------:R-:W2:Y:S04]  /*34a70*/  LDL.LU R119, [R1+0x1c] ;  /* 0x00001c0001777983 */ /* 0x000ea80000300800 */
[----:B------:R-:W3:Y:S04]  /*34a80*/  LDL.LU R124, [R1+0x20] ;  /* 0x00002000017c7983 */ /* 0x000ee80000300800 */
[----:B------:R-:W3:Y:S04]  /*34a90*/  LDL.LU R125, [R1+0x24] ;  /* 0x00002400017d7983 */ /* 0x000ee80000300800 */
[----:B------:R-:W3:Y:S04]  /*34aa0*/  LDL.LU R126, [R1+0x28] ;  /* 0x00002800017e7983 */ /* 0x000ee80000300800 */
[----:B------:R-:W3:Y:S01]  /*34ab0*/  LDL.LU R127, [R1+0x2c] ;  /* 0x00002c00017f7983 */ /* 0x000ee20000300800 */
[C---:B------:R-:W-:Y:S08]  /*34ac0*/  HMMA.1688.F32.TF32 R92, R120.reuse, R12, R92 ;  /* 0x0000000c785c723c */ /* 0x040ff0000008105c */
[----:B------:R-:W-:Y:S11]  /*34ad0*/  HMMA.1688.F32.TF32 R96, R120, R8, R96 ;  /* 0x000000087860723c */ /* 0x000ff60000081060 */
[----:B------:R-:W-:Y:S04]  /*34ae0*/  @!UPT UIADD3 URZ, URZ, URZ, URZ ;  /* 0x0000003f3f3ff290 */ /* 0x000fe8000fffe03f */
[----:B------:R-:W-:Y:S04]  /*34af0*/  STL [R1+0x1e98], R92 ;  /* 0x001e985c01007387 */ /* 0x000fe80000100800 */
[----:B------:R-:W-:Y:S04]  /*34b00*/  STL [R1+0x1e94], R93 ;  /* 0x001e945d01007387 */ /* 0x000fe80000100800 */
[----:B------:R-:W-:Y:S04]  /*34b10*/  STL [R1+0x1e90], R94 ;  /* 0x001e905e01007387 */ /* 0x000fe80000100800 */
[----:B------:R1:W-:Y:S04]  /*34b20*/  STL [R1+0x1e8c], R95 ;  /* 0x001e8c5f01007387 */ /* 0x0003e80000100800 */
[----:B------:R4:W-:Y:S04]  /*34b30*/  STL [R1+0x1e78], R96 ;  /* 0x001e786001007387 */ /* 0x0009e80000100800 */
[----:B------:R1:W-:Y:S04]  /*34b40*/  STL [R1+0x1e74], R97 ;  /* 0x001e746101007387 */ /* 0x0003e80000100800 */
[----:B------:R1:W-:Y:S04]  /*34b50*/  STL [R1+0x1e70], R98 ;  /* 0x001e706201007387 */ /* 0x0003e80000100800 */
[----:B------:R1:W-:Y:S04]  /*34b60*/  STL [R1+0x1e6c], R99 ;  /* 0x001e6c6301007387 */ /* 0x0003e80000100800 */
        /* <DEDUP_REMOVED lines=8> */
[C---:B------:R-:W-:Y:S07]  /*34bf0*/  HMMA.1688.F32.TF32 R68, R88.reuse, R36, R220 ;  /* 0x000000245844723c */ /* 0x040fee00000810dc */
[----:B------:R-:W-:Y:S01]  /*34c00*/  IMAD.MOV.U32 R220, RZ, RZ, R85 ;  /* 0x000000ffffdc7224 */ /* 0x000fe200078e0055 */
[----:B------:R-:W-:Y:S01]  /*34c10*/  HMMA.1688.F32.TF32 R60, R88, R12, R60 ;  /* 0x0000000c583c723c */ /* 0x000fe2000008103c */
[----:B------:R-:W-:-:S02]  /*34c20*/  IMAD.MOV.U32 R221, RZ, RZ, R84 ;  /* 0x000000ffffdd7224 */ /* 0x000fc400078e0054 */
[----:B------:R-:W-:Y:S02]  /*34c30*/  IMAD.MOV.U32 R222, RZ, RZ, R81 ;  /* 0x000000ffffde7224 */ /* 0x000fe400078e0051 */
[----:B------:R-:W-:-:S03]  /*34c40*/  IMAD.MOV.U32 R223, RZ, RZ, R80 ;  /* 0x000000ffffdf7224 */ /* 0x000fc600078e0050 */
[C---:B------:R-:W-:Y:S08]  /*34c50*/  HMMA.1688.F32.TF32 R72, R88.reuse, R32, R72 ;  /* 0x000000205848723c */ /* 0x040ff00000081048 */
[C---:B------:R-:W-:Y:S08]  /*34c60*/  HMMA.1688.F32.TF32 R76, R88.reuse, R28, R76 ;  /* 0x0000001c584c723c */ /* 0x040ff0000008104c */
[C---:B------:R-:W-:Y:S08]  /*34c70*/  HMMA.1688.F32.TF32 R80, R88.reuse, R24, R108 ;  /* 0x000000185850723c */ /* 0x040ff0000008106c */
[C---:B------:R-:W-:Y:S08]  /*34c80*/  HMMA.1688.F32.TF32 R84, R88.reuse, R20, R104 ;  /* 0x000000145854723c */ /* 0x040ff00000081068 */
[----:B------:R-:W-:Y:S08]  /*34c90*/  HMMA.1688.F32.TF32 R88, R88, R16, R100 ;  /* 0x000000105858723c */ /* 0x000ff00000081064 */
[C---:B------:R-:W-:Y:S11]  /*34ca0*/  HMMA.1688.F32.TF32 R100, R120.reuse, R36, R112 ;  /* 0x000000247864723c */ /* 0x040ff60000081070 */
[----:B------:R-:W-:Y:S11]  /*34cb0*/  @!UPT UIADD3 URZ, URZ, URZ, URZ ;  /* 0x0000003f3f3ff290 */ /* 0x000ff6000fffe03f */
[----:B------:R-:W-:Y:S01]  /*34cc0*/  @!UPT UIADD3 URZ, URZ, URZ, URZ ;  /* 0x0000003f3f3ff290 */ /* 0x000fe2000fffe03f */
[----:B------:R-:W-:Y:S04]  /*34cd0*/  STL [R1+0x1e88], R100 ;  /* 0x001e886401007387 */ /* 0x000fe80000100800 */
[----:B------:R-:W-:Y:S04]  /*34ce0*/  STL [R1+0x1e84], R101 ;  /* 0x001e846501007387 */ /* 0x000fe80000100800 */
[----:B------:R-:W-:Y:S04]  /*34cf0*/  STL [R1+0x1e80], R102 ;  /* 0x001e806601007387 */ /* 0x000fe80000100800 */
[----:B------:R1:W-:Y:S01]  /*34d00*/  STL [R1+0x1e7c], R103 ;  /* 0x001e7c6701007387 */ /* 0x0003e20000100800 */
[----:B------:R-:W-:Y:S03]  /*34d10*/  HMMA.1688.F32.TF32 R112, R120, R24, R220 ;  /* 0x000000187870723c */ /* 0x000fe600000810dc */
[----:B------:R-:W-:Y:S04]  /*34d20*/  LDS R220, [R4+0x62180] ;  /* 0x0621800004dc7984 */ /* 0x000fe80000000800 */
[----:B------:R-:W-:Y:S01]  /*34d30*/  LDS R222, [R4+0x62980] ;  /* 0x0629800004de7984 */ /* 0x000fe20000000800 */
[C---:B------:R-:W-:Y:S03]  /*34d40*/  HMMA.1688.F32.TF32 R136, R156.reuse, R32, R180 ;  /* 0x000000209c88723c */ /* 0x040fe600000810b4 */
[----:B------:R-:W-:Y:S04]  /*34d50*/  LDS R221, [R5+0x62180] ;  /* 0x0621800005dd7984 */ /* 0x000fe80000000800 */
[----:B------:R-:W-:Y:S01]  /*34d60*/  LDS R223, [R5+0x62980] ;  /* 0x0629800005df7984 */ /* 0x000fe20000000800 */
[-C--:B------:R-:W-:Y:S08]  /*34d70*/  HMMA.1688.F32.TF32 R140, R156, R28.reuse, R172 ;  /* 0x0000001c9c8c723c */ /* 0x080ff000000810ac */
[C---:B--2---:R-:W-:Y:S08]  /*34d80*/  HMMA.1688.F32.TF32 R108, R120.reuse, R28, R116 ;  /* 0x0000001c786c723c */ /* 0x044ff00000081074 */
[----:B---3--:R-:W-:Y:S08]  /*34d90*/  HMMA.1688.F32.TF32 R104, R120, R32, R124 ;  /* 0x000000207868723c */ /* 0x008ff0000008107c */
[----:B-1----:R-:W-:Y:S08]  /*34da0*/  HMMA.1688.F32.TF32 R92, R160, R8, R228 ;  /* 0x00000008a05c723c */ /* 0x002ff000000810e4 */
[----:B------:R-:W-:Y:S07]  /*34db0*/  HMMA.1688.F32.TF32 R124, R156, R12, R192 ;  /* 0x0000000c9c7c723c */ /* 0x000fee00000810c0 */
[----:B------:R-:W-:-:S02]  /*34dc0*/  IMAD.MOV.U32 R195, RZ, RZ, R176 ;  /* 0x000000ffffc37224 */ /* 0x000fc400078e00b0 */
[----:B------:R-:W-:Y:S02]  /*34dd0*/  IMAD.MOV.U32 R194, RZ, RZ, R177 ;  /* 0x000000ffffc27224 */ /* 0x000fe400078e00b1 */
[----:B------:R-:W-:Y:S02]  /*34de0*/  IMAD.MOV.U32 R193, RZ, RZ, R178 ;  /* 0x000000ffffc17224 */ /* 0x000fe400078e00b2 */
[----:B------:R-:W-:-:S03]  /*34df0*/  IMAD.MOV.U32 R192, RZ, RZ, R179 ;  /* 0x000000ffffc07224 */ /* 0x000fc600078e00b3 */
[----:B----4-:R-:W-:Y:S01]  /*34e00*/  IMAD.MOV.U32 R96, RZ, RZ, R92 ;  /* 0x000000ffff607224 */ /* 0x010fe200078e005c */
[----:B------:R-:W-:Y:S01]  /*34e10*/  MOV R97, R93 ;  /* 0x0000005d00617202 */ /* 0x000fe20000000f00 */
[----:B------:R-:W-:Y:S02]  /*34e20*/  IMAD.MOV.U32 R98, RZ, RZ, R94 ;  /* 0x000000ffff627224 */ /* 0x000fe400078e005e */
[----:B------:R-:W-:Y:S01]  /*34e30*/  IMAD.MOV.U32 R99, RZ, RZ, R95 ;  /* 0x000000ffff637224 */ /* 0x000fe200078e005f */
[----:B------:R-:W-:Y:S08]  /*34e40*/  HMMA.1688.F32.TF32 R100, R160, R12, R164 ;  /* 0x0000000ca064723c */ /* 0x000ff000000810a4 */
[C---:B------:R-:W-:Y:S08]  /*34e50*/  HMMA.1688.F32.TF32 R116, R120.reuse, R20, R232 ;  /* 0x000000147874723c */ /* 0x040ff000000810e8 */
[----:B------:R-:W-:Y:S07]  /*34e60*/  HMMA.1688.F32.TF32 R120, R120, R16, R196 ;  /* 0x000000107878723c */ /* 0x000fee00000810c4 */
        /* <DEDUP_REMOVED lines=70> */
[C---:B------:R-:W-:Y:S08]  /*352d0*/  HMMA.1688.F32.TF32 R128, R156.reuse, R8, R188 ;  /* 0x000000089c80723c */ /* 0x040ff000000810bc */
[C---:B------:R-:W-:Y:S01]  /*352e0*/  HMMA.1688.F32.TF32 R132, R156.reuse, R36, R184 ;  /* 0x000000249c84723c */ /* 0x040fe200000810b8 */
[----:B------:R-:W4:Y:S07]  /*352f0*/  LDL.LU R184, [R1+0x120] ;  /* 0x0001200001b87983 */ /* 0x000f2e0000300800 */
[C---:B------:R-:W-:Y:S01]  /*35300*/  HMMA.1688.F32.TF32 R144, R156.reuse, R24, R144 ;  /* 0x000000189c90723c */ /* 0x040fe20000081090 */
[----:B------:R-:W4:Y:S07]  /*35310*/  LDL.LU R185, [R1+0x124] ;  /* 0x0001240001b97983 */ /* 0x000f2e0000300800 */
[C---:B------:R-:W-:Y:S01]  /*35320*/  HMMA.1688.F32.TF32 R148, R156.reuse, R20, R148 ;  /* 0x000000149c94723c */ /* 0x040fe20000081094 */
[----:B------:R-:W4:Y:S07]  /*35330*/  LDL.LU R186, [R1+0x128] ;  /* 0x0001280001ba7983 */ /* 0x000f2e0000300800 */
[----:B------:R-:W-:Y:S01]  /*35340*/  HMMA.1688.F32.TF32 R152, R156, R16, R152 ;  /* 0x000000109c98723c */ /* 0x000fe20000081098 */
[----:B------:R-:W-:Y:S04]  /*35350*/  LDS R156, [R4+0x62100] ;  /* 0x06210000049c7984 */ /* 0x000fe80000000800 */
[----:B------:R-:W-:Y:S04]  /*35360*/  LDS R158, [R4+0x62900] ;  /* 0x06290000049e7984 */ /* 0x000fe80000000800 */
[----:B------:R-:W-:Y:S04]  /*35370*/  LDS R157, [R5+0x62100] ;  /* 0x06210000059d7984 */ /* 0x000fe80000000800 */
[----:B------:R-:W2:Y:S01]  /*35380*/  LDS R159, [R5+0x62900] ;  /* 0x06290000059f7984 */ /* 0x000ea20000000800 */
[----:B------:R-:W-:-:S03]  /*35390*/  IMAD.MOV.U32 R233, RZ, RZ, R3 ;  /* 0x000000ffffe97224 */ /* 0x000fc600078e0003 */
[----:B------:R-:W4:Y:S01]  /*353a0*/  LDL.LU R187, [R1+0x12c] ;  /* 0x00012c0001bb7983 */ /* 0x000f220000300800 */
[----:B------:R-:W-:-:S03]  /*353b0*/  IMAD.MOV.U32 R234, RZ, RZ, R6 ;  /* 0x000000ffffea7224 */ /* 0x000fc600078e0006 */
[----:B------:R-:W4:Y:S01]  /*353c0*/  LDL.LU R232, [R1+0xf0] ;  /* 0x0000f00001e87983 */ /* 0x000f220000300800 */
[----:B------:R-:W-:-:S03]  /*353d0*/  IMAD.MOV.U32 R235, RZ, RZ, R252 ;  /* 0x000000ffffeb7224 */ /* 0x000fc600078e00fc */
[----:B------:R-:W4:Y:S04]  /*353e0*/  LDL.LU R3, [R1+0x1f58] ;  /* 0x001f580001037983 */ /* 0x000f280000300800 */
[----:B------:R-:W4:Y:S04]  /*353f0*/  LDL.LU R6, [R1+0x1f54] ;  /* 0x001f540001067983 */ /* 0x000f280000300800 */
[----:B------:R-:W4:Y:S04]  /*35400*/  LDL.LU R252, [R1+0x1f50] ;  /* 0x001f500001fc7983 */ /* 0x000f280000300800 */
[----:B------:R-:W-:Y:S04]  /*35410*/  LDS R188, [R2+0x62180] ;  /* 0x0621800002bc7984 */ /* 0x000fe80000000800 */
[----:B------:R-:W-:Y:S04]  /*35420*/  LDS R190, [R2+0x62980] ;  /* 0x0629800002be7984 */ /* 0x000fe80000000800 */
[----:B------:R-:W-:Y:S04]  /*35430*/  LDS R189, [R0+0x62180] ;  /* 0x0621800000bd7984 */ /* 0x000fe80000000800 */
[----:B------:R-:W1:Y:S01]  /*35440*/  LDS R191, [R0+0x62980] ;  /* 0x0629800000bf7984 */ /* 0x000e620000000800 */
[C---:B--2---:R-:W-:Y:S08]  /*35450*/  HMMA.1688.F32.TF32 R224, R156.reuse, R32, R224 ;  /* 0x000000209ce0723c */ /* 0x044ff000000810e0 */
[----:B---3--:R-:W-:Y:S08]  /*35460*/  HMMA.1688.F32.TF32 R200, R156, R36, R200 ;  /* 0x000000249cc8723c */ /* 0x008ff000000810c8 */
[C---:B----4-:R-:W-:Y:S08]  /*35470*/  HMMA.1688.F32.TF32 R216, R160.reuse, R20, R216 ;  /* 0x00000014a0d8723c */ /* 0x050ff000000810d8 */
[C---:B------:R-:W-:Y:S08]  /*35480*/  HMMA.1688.F32.TF32 R92, R160.reuse, R36, R92 ;  /* 0x00000024a05c723c */ /* 0x040ff0000008105c */
[C---:B------:R-:W-:Y:S08]  /*35490*/  HMMA.1688.F32.TF32 R240, R160.reuse, R32, R240 ;  /* 0x00000020a0f0723c */ /* 0x040ff000000810f0 */
[C---:B------:R-:W-:Y:S08]  /*354a0*/  HMMA.1688.F32.TF32 R244, R160.reuse, R24, R244 ;  /* 0x00000018a0f4723c */ /* 0x040ff000000810f4 */
[----:B------:R-:W-:Y:S01]  /*354b0*/  HMMA.1688.F32.TF32 R248, R160, R28, R248 ;  /* 0x0000001ca0f8723c */ /* 0x000fe200000810f8 */
[----:B------:R-:W-:Y:S01]  /*354c0*/  MOV R102, R94 ;  /* 0x0000005e00667202 */ /* 0x000fe20000000f00 */
[----:B------:R-:W-:-:S06]  /*354d0*/  IMAD.MOV.U32 R103, RZ, RZ, R95 ;  /* 0x000000ffff677224 */ /* 0x000fcc00078e005f */
[----:B------:R-:W-:Y:S01]  /*354e0*/  HMMA.1688.F32.TF32 R160, R160, R16, R212 ;  /* 0x00000010a0a0723c */ /* 0x000fe200000810d4 */
[----:B------:R-:W-:Y:S02]  /*354f0*/  IMAD.MOV.U32 R100, RZ, RZ, R92 ;  /* 0x000000ffff647224 */ /* 0x000fe400078e005c */
[----:B------:R-:W-:Y:S02]  /*35500*/  IMAD.MOV.U32 R101, RZ, RZ, R93 ;  /* 0x000000ffff657224 */ /* 0x000fe400078e005d */
[----:B------:R-:W-:Y:S02]  /*35510*/  IMAD.MOV.U32 R94, RZ, RZ, R242 ;  /* 0x000000ffff5e7224 */ /* 0x000fe400078e00f2 */
[----:B------:R-:W-:Y:S02]  /*35520*/  IMAD.MOV.U32 R95, RZ, RZ, R243 ;  /* 0x000000ffff5f7224 */ /* 0x000fe400078e00f3 */
[----:B------:R-:W-:Y:S01]  /*35530*/  IMAD.MOV.U32 R92, RZ, RZ, R240 ;  /* 0x000000ffff5c7224 */ /* 0x000fe200078e00f0 */
[----:B------:R-:W2:Y:S01]  /*35540*/  LDL.LU.64 R242, [R1+0x1f48] ;  /* 0x001f480001f27983 */ /* 0x000ea20000300a00 */
[----:B------:R-:W-:-:S03]  /*35550*/  IMAD.MOV.U32 R93, RZ, RZ, R241 ;  /* 0x000000ffff5d7224 */ /* 0x000fc600078e00f1 */
[----:B------:R-:W2:Y:S04]  /*35560*/  LDL.LU.64 R240, [R1+0x1f40] ;  /* 0x001f400001f07983 */ /* 0x000ea80000300a00 */
[----:B------:R-:W-:Y:S04]  /*35570*/  STL.64 [R1+0xa0], R248 ;  /* 0x0000a0f801007387 */ /* 0x000fe80000100a00 */
[----:B------:R3:W-:Y:S01]  /*35580*/  STL.64 [R1+0xa8], R250 ;  /* 0x0000a8fa01007387 */ /* 0x0007e20000100a00 */
[C---:B------:R-:W-:Y:S03]  /*35590*/  HMMA.1688.F32.TF32 R208, R156.reuse, R12, R208 ;  /* 0x0000000c9cd0723c */ /* 0x040fe600000810d0 */
[----:B---3--:R-:W3:Y:S05]  /*355a0*/  LDL.LU.64 R250, [R1+0x1f38] ;  /* 0x001f380001fa7983 */ /* 0x008eea0000300a00 */
[C---:B------:R-:W-:Y:S01]  /*355b0*/  HMMA.1688.F32.TF32 R204, R156.reuse, R8, R204 ;  /* 0x000000089ccc723c */ /* 0x040fe200000810cc */
[----:B------:R-:W3:Y:S04]  /*355c0*/  LDL.LU.64 R248, [R1+0x1f30] ;  /* 0x001f300001f87983 */ /* 0x000ee80000300a00 */
[----:B------:R-:W-:Y:S04]  /*355d0*/  STL.64 [R1+0x90], R244 ;  /* 0x000090f401007387 */ /* 0x000fe80000100a00 */
[----:B------:R4:W-:Y:S01]  /*355e0*/  STL.64 [R1+0x98], R246 ;  /* 0x000098f601007387 */ /* 0x0009e20000100a00 */
[C---:B------:R-:W-:Y:S03]  /*355f0*/  HMMA.1688.F32.TF32 R228, R156.reuse, R28, R228 ;  /* 0x0000001c9ce4723c */ /* 0x040fe600000810e4 */
[----:B----4-:R-:W4:Y:S04]  /*35600*/  LDL.LU.64 R246, [R1+0x1f28] ;  /* 0x001f280001f67983 */ /* 0x010f280000300a00 */
[----:B------:R-:W4:Y:S04]  /*35610*/  LDL.LU.64 R244, [R1+0x1f20] ;  /* 0x001f200001f47983 */ /* 0x000f280000300a00 */
[----:B------:R-:W-:Y:S04]  /*35620*/  STL.64 [R1+0x80], R216 ;  /* 0x000080d801007387 */ /* 0x000fe80000100a00 */
[----:B------:R1:W-:Y:S04]  /*35630*/  STL.64 [R1+0x88], R218 ;  /* 0x000088da01007387 */ /* 0x0003e80000100a00 */
[----:B-1----:R-:W2:Y:S04]  /*35640*/  LDL.LU.64 R218, [R1+0x1f18] ;  /* 0x001f180001da7983 */ /* 0x002ea80000300a00 */
[----:B------:R-:W2:Y:S04]  /*35650*/  LDL.LU.64 R216, [R1+0x1f10] ;  /* 0x001f100001d87983 */ /* 0x000ea80000300a00 */
[----:B------:R-:W2:Y:S04]  /*35660*/  LDL.LU.64 R214, [R1+0x1f08] ;  /* 0x001f080001d67983 */ /* 0x000ea80000300a00 */
[----:B------:R-:W2:Y:S04]  /*35670*/  LDL.LU.64 R212, [R1+0x1f00] ;  /* 0x001f000001d47983 */ /* 0x000ea80000300a00 */
[----:B------:R1:W-:Y:S04]  /*35680*/  STL.64 [R1+0x70], R160 ;  /* 0x000070a001007387 */ /* 0x0003e80000100a00 */
[----:B------:R-:W-:Y:S04]  /*35690*/  STL.64 [R1+0x78], R162 ;  /* 0x000078a201007387 */ /* 0x000fe80000100a00 */
[----:B-1----:R-:W2:Y:S04]  /*356a0*/  LDL.LU R160, [R1+0x170] ;  /* 0x0001700001a07983 */ /* 0x002ea80000300800 */
[----:B------:R-:W-:Y:S04]  /*356b0*/  STL.64 [R1+0x60], R208 ;  /* 0x000060d001007387 */ /* 0x000fe80000100a00 */
[----:B------:R1:W-:Y:S04]  /*356c0*/  STL.64 [R1+0x68], R210 ;  /* 0x000068d201007387 */ /* 0x0003e80000100a00 */
[----:B-1----:R-:W3:Y:S04]  /*356d0*/  LDL.LU.64 R210, [R1+0x1ef8] ;  /* 0x001ef80001d27983 */ /* 0x002ee80000300a00 */
[----:B------:R-:W3:Y:S04]  /*356e0*/  LDL.LU.64 R208, [R1+0x1ef0] ;  /* 0x001ef00001d07983 */ /* 0x000ee80000300a00 */
        /* <DEDUP_REMOVED lines=15> */
[----:B------:R-:W3:Y:S01]  /*357e0*/  LDL.LU.64 R228, [R1+0x1eb0] ;  /* 0x001eb00001e47983 */ /* 0x000ee20000300a00 */
[----:B------:R-:W-:Y:S11]  /*357f0*/  HMMA.1688.F32.TF32 R176, R156, R24, R176 ;  /* 0x000000189cb0723c */ /* 0x000ff600000810b0 */
[----:B------:R-:W-:Y:S11]  /*35800*/  @!UPT UIADD3 URZ, URZ, URZ, URZ ;  /* 0x0000003f3f3ff290 */ /* 0x000ff6000fffe03f */
[----:B------:R-:W-:Y:S01]  /*35810*/  @!UPT UIADD3 URZ, URZ, URZ, URZ ;  /* 0x0000003f3f3ff290 */ /* 0x000fe2000fffe03f */
[----:B------:R-:W-:Y:S04]  /*35820*/  STL.64 [R1+0x10], R176 ;  /* 0x000010b001007387 */ /* 0x000fe80000100a00 */
[----:B------:R1:W-:Y:S04]  /*35830*/  STL.64 [R1+0x18], R178 ;  /* 0x000018b201007387 */ /* 0x0003e80000100a00 */
[----:B-1----:R-:W3:Y:S04]  /*35840*/  LDL.LU.64 R178, [R1+0x1ea8] ;  /* 0x001ea80001b27983 */ /* 0x002ee80000300a00 */
[----:B------:R-:W3:Y:S01]  /*35850*/  LDL.LU.64 R176, [R1+0x1ea0] ;  /* 0x001ea00001b07983 */ /* 0x000ee20000300a00 */
[----:B------:R-:W-:-:S02]  /*35860*/  IMAD.MOV.U32 R161, RZ, RZ, R252 ;  /* 0x000000ffffa17224 */ /* 0x000fc400078e00fc */
[----:B------:R-:W-:Y:S02]  /*35870*/  IMAD.MOV.U32 R162, RZ, RZ, R6 ;  /* 0x000000ffffa27224 */ /* 0x000fe400078e0006 */
[----:B------:R-:W-:Y:S01]  /*35880*/  IMAD.MOV.U32 R163, RZ, RZ, R3 ;  /* 0x000000ffffa37224 */ /* 0x000fe200078e0003 */
[----:B----4-:R-:W-:Y:S08]  /*35890*/  HMMA.1688.F32.TF32 R244, R220, R16, R244 ;  /* 0x00000010dcf4723c */ /* 0x010ff000000810f4 */
[C---:B--2---:R-:W-:Y:S08]  /*358a0*/  HMMA.1688.F32.TF32 R160, R156.reuse, R20, R160 ;  /* 0x000000149ca0723c */ /* 0x044ff000000810a0 */
[----:B------:R-:W-:Y:S08]  /*358b0*/  HMMA.1688.F32.TF32 R156, R156, R16, R172 ;  /* 0x000000109c9c723c */ /* 0x000ff000000810ac */
[C---:B------:R-:W-:Y:S07]  /*358c0*/  HMMA.1688.F32.TF32 R172, R188.reuse, R32, R184 ;  /* 0x00000020bcac723c */ /* 0x040fee00000810b8 */
[----:B------:R-:W-:Y:S01]  /*358d0*/  STL.64 [R1], R160 ;  /* 0x000000a001007387 */ /* 0x000fe20000100a00 */
[----:B------:R-:W-:Y:S01]  /*358e0*/  IMAD.MOV.U32 R6, RZ, RZ, R163 ;  /* 0x000000ffff067224 */ /* 0x000fe200078e00a3 */
[----:B------:R-:W-:Y:S02]  /*358f0*/  HMMA.1688.F32.TF32 R184, R188, R20, R196 ;  /* 0x00000014bcb8723c */ /* 0x000fe400000810c4 */
[----:B------:R1:W-:Y:S06]  /*35900*/  STL [R1+0x8], R162 ;  /* 0x000008a201007387 */ /* 0x0003ec0000100800 */
[----:B---3--:R-:W-:Y:S08]  /*35910*/  HMMA.1688.F32.TF32 R208, R220, R28, R208 ;  /* 0x0000001cdcd0723c */ /* 0x008ff000000810d0 */
[C---:B-1----:R-:W-:Y:S08]  /*35920*/  HMMA.1688.F32.TF32 R160, R188.reuse, R12, R180 ;  /* 0x0000000cbca0723c */ /* 0x042ff000000810b4 */
[----:B------:R-:W-:Y:S08]  /*35930*/  HMMA.1688.F32.TF32 R180, R188, R24, R192 ;  /* 0x00000018bcb4723c */ /* 0x000ff000000810c0 */
[C---:B------:R-:W-:Y:S08]  /*35940*/  HMMA.1688.F32.TF32 R204, R220.reuse, R32, R204 ;  /* 0x00000020dccc723c */ /* 0x040ff000000810cc */
[C---:B------:R-:W-:Y:S08]  /*35950*/  HMMA.1688.F32.TF32 R212, R220.reuse, R24, R212 ;  /* 0x00000018dcd4723c */ /* 0x040ff000000810d4 */
[C---:B------:R-:W-:Y:S08]  /*35960*/  HMMA.1688.F32.TF32 R200, R220.reuse, R36, R200 ;  /* 0x00000024dcc8723c */ /* 0x040ff000000810c8 */
[C---:B------:R-:W-:Y:S08]  /*35970*/  HMMA.1688.F32.TF32 R216, R220.reuse, R20, R216 ;  /* 0x00000014dcd8723c */ /* 0x040ff000000810d8 */
[C---:B------:R-:W-:Y:S01]  /*35980*/  HMMA.1688.F32.TF32 R196, R220.reuse, R8, R224 ;  /* 0x00000008dcc4723c */ /* 0x040fe200000810e0 */
[----:B------:R-:W-:Y:S04]  /*35990*/  LDS R224, [R4+0x63000] ;  /* 0x0630000004e07984 */ /* 0x000fe80000000800 */
[----:B------:R-:W-:Y:S04]  /*359a0*/  LDS R226, [R4+0x63800] ;  /* 0x0638000004e27984 */ /* 0x000fe80000000800 */
[----:B------:R-:W-:Y:S04]  /*359b0*/  LDS R225, [R5+0x63000] ;  /* 0x0630000005e17984 */ /* 0x000fe80000000800 */
[----:B------:R-:W-:Y:S01]  /*359c0*/  LDS R227, [R5+0x63800] ;  /* 0x0638000005e37984 */ /* 0x000fe20000000800 */
[----:B------:R-:W-:Y:S03]  /*359d0*/  HMMA.1688.F32.TF32 R192, R220, R12, R228 ;  /* 0x0000000cdcc0723c */ /* 0x000fe600000810e4 */
[----:B------:R-:W-:Y:S04]  /*359e0*/  LDS R220, [R2+0x63000] ;  /* 0x0630000002dc7984 */ /* 0x000fe80000000800 */
[----:B------:R-:W-:Y:S04]  /*359f0*/  LDS R222, [R2+0x63800] ;  /* 0x0638000002de7984 */ /* 0x000fe80000000800 */
[----:B------:R-:W-:Y:S04]  /*35a00*/  LDS R221, [R0+0x63000] ;  /* 0x0630000000dd7984 */ /* 0x000fe80000000800 */
[----:B------:R-:W1:Y:S01]  /*35a10*/  LDS R223, [R0+0x63800] ;  /* 0x0638000000df7984 */ /* 0x000e620000000800 */
[----:B------:R-:W-:Y:S03]  /*35a20*/  HMMA.1688.F32.TF32 R164, R188, R8, R164 ;  /* 0x00000008bca4723c */ /* 0x000fe600000810a4 */
[----:B------:R-:W-:Y:S04]  /*35a30*/  LDS R228, [R2+0x63080] ;  /* 0x0630800002e47984 */ /* 0x000fe80000000800 */
[----:B------:R-:W-:Y:S04]  /*35a40*/  LDS R230, [R2+0x63880] ;  /* 0x0638800002e67984 */ /* 0x000fe80000000800 */
[----:B------:R-:W-:Y:S04]  /*35a50*/  LDS R229, [R0+0x63080] ;  /* 0x0630800000e57984 */ /* 0x000fe80000000800 */
[----:B------:R-:W2:Y:S01]  /*35a60*/  LDS R231, [R0+0x63880] ;  /* 0x0638800000e77984 */ /* 0x000ea20000000800 */
[----:B-1----:R-:W-:Y:S08]  /*35a70*/  HMMA.1688.F32.TF32 R236, R220, R38, R236 ;  /* 0x00000026dcec723c */ /* 0x002ff000000810ec */
[----:B------:R-:W-:Y:S08]  /*35a80*/  HMMA.1688.F32.TF32 R176, R188, R28, R176 ;  /* 0x0000001cbcb0723c */ /* 0x000ff000000810b0 */
[----:B------:R-:W-:Y:S08]  /*35a90*/  HMMA.1688.F32.TF32 R44, R220, R30, R44 ;  /* 0x0000001edc2c723c */ /* 0x000ff0000008102c */
[----:B------:R-:W-:-:S02]  /*35aa0*/  IMAD.MOV.U32 R29, RZ, RZ, R236 ;  /* 0x000000ffff1d7224 */ /* 0x000fc400078e00ec */
[----:B------:R-:W-:Y:S02]  /*35ab0*/  IMAD.MOV.U32 R28, RZ, RZ, R237 ;  /* 0x000000ffff1c7224 */ /* 0x000fe400078e00ed */
[----:B------:R-:W-:Y:S02]  /*35ac0*/  IMAD.MOV.U32 R25, RZ, RZ, R238 ;  /* 0x000000ffff197224 */ /* 0x000fe400078e00ee */
[----:B------:R-:W-:Y:S02]  /*35ad0*/  IMAD.MOV.U32 R24, RZ, RZ, R239 ;  /* 0x000000ffff187224 */ /* 0x000fe400078e00ef */
[C---:B------:R-:W-:Y:S08]  /*35ae0*/  HMMA.1688.F32.TF32 R236, R220.reuse, R34, R40 ;  /* 0x00000022dcec723c */ /* 0x040ff00000081028 */
        /* <DEDUP_REMOVED lines=8> */
[----:B-1----:R-:W-:Y:S08]  /*35b70*/  HMMA.1688.F32.TF32 R44, R220, R18, R56 ;  /* 0x00000012dc2c723c */ /* 0x002ff00000081038 */
[C---:B---3--:R-:W-:Y:S01]  /*35b80*/  HMMA.1688.F32.TF32 R40, R224.reuse, R14, R60 ;  /* 0x0000000ee028723c */ /* 0x048fe2000008103c */
[----:B------:R-:W-:Y:S04]  /*35b90*/  STL.64 [R1+0x200], R48 ;  /* 0x0002003001007387 */ /* 0x000fe80000100a00 */
[----:B------:R1:W-:Y:S10]  /*35ba0*/  STL.64 [R1+0x208], R50 ;  /* 0x0002083201007387 */ /* 0x0003f40000100a00 */
[----:B------:R-:W-:Y:S01]  /*35bb0*/  STL.64 [R1+0x180], R44 ;  /* 0x0001802c01007387 */ /* 0x000fe20000100a00 */
[C---:B-1----:R-:W-:Y:S03]  /*35bc0*/  HMMA.1688.F32.TF32 R48, R224.reuse, R10, R64 ;  /* 0x0000000ae030723c */ /* 0x042fe60000081040 */
[----:B------:R1:W-:Y:S04]  /*35bd0*/  STL.64 [R1+0x188], R46 ;  /* 0x0001882e01007387 */ /* 0x0003e80000100a00 */
[----:B------:R-:W-:Y:S04]  /*35be0*/  STL.64 [R1+0x170], R40 ;  /* 0x0001702801007387 */ /* 0x000fe80000100a00 */
[----:B------:R3:W-:Y:S01]  /*35bf0*/  STL.64 [R1+0x178], R42 ;  /* 0x0001782a01007387 */ /* 0x0007e20000100a00 */
[C---:B-1----:R-:W-:Y:S08]  /*35c00*/  HMMA.1688.F32.TF32 R44, R224.reuse, R38, R68 ;  /* 0x00000026e02c723c */ /* 0x042ff00000081044 */
[----:B---3--:R-:W-:Y:S03]  /*35c10*/  HMMA.1688.F32.TF32 R40, R224, R34, R72 ;  /* 0x00000022e028723c */ /* 0x008fe60000081048 */
[----:B------:R-:W-:Y:S04]  /*35c20*/  STL.64 [R1+0x160], R48 ;  /* 0x0001603001007387 */ /* 0x000fe80000100a00 */
[----:B------:R1:W-:Y:S01]  /*35c30*/  STL.64 [R1+0x168], R50 ;  /* 0x0001683201007387 */ /* 0x0003e20000100a00 */
[----:B------:R-:W-:Y:S07]  /*35c40*/  HMMA.1688.F32.TF32 R248, R220, R14, R248 ;  /* 0x0000000edcf8723c */ /* 0x000fee00000810f8 */
[----:B------:R-:W-:Y:S01]  /*35c50*/  STL.64 [R1+0x150], R44 ;  /* 0x0001502c01007387 */ /* 0x000fe20000100a00 */
[C---:B-1----:R-:W-:Y:S03]  /*35c60*/  HMMA.1688.F32.TF32 R48, R224.reuse, R30, R76 ;  /* 0x0000001ee030723c */ /* 0x042fe6000008104c */
[----:B------:R1:W-:Y:S04]  /*35c70*/  STL.64 [R1+0x158], R46 ;  /* 0x0001582e01007387 */ /* 0x0003e80000100a00 */
[----:B------:R-:W-:Y:S04]  /*35c80*/  STL.64 [R1+0x140], R40 ;  /* 0x0001402801007387 */ /* 0x000fe80000100a00 */
[----:B------:R3:W-:Y:S01]  /*35c90*/  STL.64 [R1+0x148], R42 ;  /* 0x0001482a01007387 */ /* 0x0007e20000100a00 */
[C---:B-1----:R-:W-:Y:S08]  /*35ca0*/  HMMA.1688.F32.TF32 R44, R224.reuse, R26, R80 ;  /* 0x0000001ae02c723c */ /* 0x042ff00000081050 */
[----:B---3--:R-:W-:Y:S03]  /*35cb0*/  HMMA.1688.F32.TF32 R40, R224, R22, R84 ;  /* 0x00000016e028723c */ /* 0x008fe60000081054 */
[----:B------:R-:W-:Y:S01]  /*35cc0*/  STL.64 [R1+0x130], R48 ;  /* 0x0001303001007387 */ /* 0x000fe20000100a00 */
[----:B------:R-:W-:-:S03]  /*35cd0*/  IMAD.MOV.U32 R13, RZ, RZ, R248 ;  /* 0x000000ffff0d7224 */ /* 0x000fc600078e00f8 */
[----:B------:R-:W-:Y:S01]  /*35ce0*/  STL.64 [R1+0x138], R50 ;  /* 0x0001383201007387 */ /* 0x000fe20000100a00 */
[----:B------:R-:W-:Y:S01]  /*35cf0*/  IMAD.MOV.U32 R12, RZ, RZ, R249 ;  /* 0x000000ffff0c7224 */ /* 0x000fe200078e00f9 */
[----:B------:R-:W-:Y:S01]  /*35d00*/  MOV R9, R250 ;  /* 0x000000fa00097202 */ /* 0x000fe20000000f00 */
[----:B------:R-:W-:Y:S02]  /*35d10*/  IMAD.MOV.U32 R248, RZ, RZ, R92 ;  /* 0x000000fffff87224 */ /* 0x000fe400078e005c */
[----:B------:R-:W-:-:S03]  /*35d20*/  IMAD.MOV.U32 R249, RZ, RZ, R93 ;  /* 0x000000fffff97224 */ /* 0x000fc600078e005d */
[----:B------:R-:W-:Y:S01]  /*35d30*/  STL.64 [R1+0x120], R44 ;  /* 0x0001202c01007387 */ /* 0x000fe20000100a00 */
[----:B------:R-:W-:-:S03]  /*35d40*/  IMAD.MOV.U32 R8, RZ, RZ, R251 ;  /* 0x000000ffff087224 */ /* 0x000fc600078e00fb */
[----:B------:R-:W-:Y:S01]  /*35d50*/  STL.64 [R1+0x128], R46 ;  /* 0x0001282e01007387 */ /* 0x000fe20000100a00 */
[----:B------:R-:W-:-:S03]  /*35d60*/  IMAD.MOV.U32 R250, RZ, RZ, R94 ;  /* 0x000000fffffa7224 */ /* 0x000fc600078e005e */
[----:B------:R-:W-:Y:S01]  /*35d70*/  STL [R1+0x110], R40 ;  /* 0x0001102801007387 */ /* 0x000fe20000100800 */
[----:B------:R-:W-:-:S03]  /*35d80*/  IMAD.MOV.U32 R251, RZ, RZ, R95 ;  /* 0x000000fffffb7224 */ /* 0x000fc600078e005f */
[----:B------:R-:W2:Y:S04]  /*35d90*/  LDL.LU R92, [R1+0x1e98] ;  /* 0x001e9800015c7983 */ /* 0x000ea80000300800 */
[----:B------:R-:W2:Y:S04]  /*35da0*/  LDL.LU R93, [R1+0x1e94] ;  /* 0x001e9400015d7983 */ /* 0x000ea80000300800 */
[----:B------:R-:W2:Y:S04]  /*35db0*/  LDL.LU R94, [R1+0x1e90] ;  /* 0x001e9000015e7983 */ /* 0x000ea80000300800 */
[----:B------:R-:W2:Y:S01]  /*35dc0*/  LDL.LU R95, [R1+0x1e8c] ;  /* 0x001e8c00015f7983 */ /* 0x000ea20000300800 */
[----:B------:R-:W-:Y:S08]  /*35dd0*/  HMMA.1688.F32.TF32 R240, R220, R10, R240 ;  /* 0x0000000adcf0723c */ /* 0x000ff000000810f0 */
[C---:B------:R-:W-:Y:S01]  /*35de0*/  HMMA.1688.F32.TF32 R168, R188.reuse, R36, R168 ;  /* 0x00000024bca8723c */ /* 0x040fe200000810a8 */
[----:B------:R-:W-:Y:S01]  /*35df0*/  IMAD.MOV.U32 R252, RZ, RZ, R41 ;  /* 0x000000fffffc7224 */ /* 0x000fe200078e0029 */
[----:B------:R-:W-:Y:S01]  /*35e00*/  MOV R3, R43 ;  /* 0x0000002b00037202 */ /* 0x000fe20000000f00 */
[----:B------:R-:W-:Y:S01]  /*35e10*/  IMAD.MOV.U32 R7, RZ, RZ, R42 ;  /* 0x000000ffff077224 */ /* 0x000fe200078e002a */
[----:B------:R-:W-:Y:S04]  /*35e20*/  LDS R220, [R4+0x63180] ;  /* 0x0631800004dc7984 */ /* 0x000fe80000000800 */
[----:B------:R-:W-:Y:S01]  /*35e30*/  HMMA.1688.F32.TF32 R188, R188, R16, R232 ;  /* 0x00000010bcbc723c */ /* 0x000fe200000810e8 */
[----:B------:R-:W-:Y:S04]  /*35e40*/  LDS R232, [R4+0x63080] ;  /* 0x0630800004e87984 */ /* 0x000fe80000000800 */
[----:B------:R-:W-:Y:S03]  /*35e50*/  LDS R234, [R4+0x63880] ;  /* 0x0638800004ea7984 */ /* 0x000fe60000000800 */
[----:B------:R-:W-:Y:S01]  /*35e60*/  IMAD.MOV.U32 R21, RZ, RZ, R240 ;  /* 0x000000ffff157224 */ /* 0x000fe200078e00f0 */
[----:B------:R-:W-:Y:S01]  /*35e70*/  LDS R233, [R5+0x63080] ;  /* 0x0630800005e97984 */ /* 0x000fe20000000800 */
[----:B------:R-:W-:-:S02]  /*35e80*/  IMAD.MOV.U32 R20, RZ, RZ, R241 ;  /* 0x000000ffff147224 */ /* 0x000fc400078e00f1 */
[----:B------:R-:W-:Y:S01]  /*35e90*/  IMAD.MOV.U32 R17, RZ, RZ, R242 ;  /* 0x000000ffff117224 */ /* 0x000fe200078e00f2 */
[----:B------:R-:W1:Y:S01]  /*35ea0*/  LDS R235, [R5+0x63880] ;  /* 0x0638800005eb7984 */ /* 0x000e620000000800 */
[----:B------:R-:W-:Y:S02]  /*35eb0*/  IMAD.MOV.U32 R16, RZ, RZ, R243 ;  /* 0x000000ffff107224 */ /* 0x000fe400078e00f3 */
[----:B------:R-:W-:Y:S01]  /*35ec0*/  HMMA.1688.F32.TF32 R240, R224, R18, R88 ;  /* 0x00000012e0f0723c */ /* 0x000fe20000081058 */
[----:B------:R-:W-:Y:S04]  /*35ed0*/  LDS R88, [R2+0x63100] ;  /* 0x0631000002587984 */ /* 0x000fe80000000800 */
[----:B------:R-:W-:Y:S04]  /*35ee0*/  LDS R90, [R2+0x63900] ;  /* 0x06390000025a7984 */ /* 0x000fe80000000800 */
[----:B------:R-:W-:Y:S04]  /*35ef0*/  LDS R89, [R0+0x63100] ;  /* 0x0631000000597984 */ /* 0x000fe80000000800 */
[----:B------:R-:W3:Y:S01]  /*35f00*/  LDS R91, [R0+0x63900] ;  /* 0x06390000005b7984 */ /* 0x000ee20000000800 */
[----:B--2---:R-:W-:Y:S09]  /*35f10*/  HMMA.1688.F32.TF32 R236, R228, R14, R92 ;  /* 0x0000000ee4ec723c */ /* 0x004ff2000008105c */
[----:B------:R2:W-:Y:S04]  /*35f20*/  STL.64 [R1+0x1e30], R242 ;  /* 0x001e30f201007387 */ /* 0x0005e80000100a00 */
[----:B------:R4:W-:Y:S01]  /*35f30*/  STL.64 [R1+0x1e28], R240 ;  /* 0x001e28f001007387 */ /* 0x0009e20000100a00 */
[----:B------:R-:W-:-:S02]  /*35f40*/  IMAD.MOV.U32 R92, RZ, RZ, R96 ;  /* 0x000000ffff5c7224 */ /* 0x000fc400078e0060 */
[----:B------:R-:W-:Y:S01]  /*35f50*/  IMAD.MOV.U32 R93, RZ, RZ, R97 ;  /* 0x000000ffff5d7224 */ /* 0x000fe200078e0061 */
[----:B------:R-:W-:Y:S01]  /*35f60*/  HMMA.1688.F32.TF32 R104, R228, R34, R104 ;  /* 0x00000022e468723c */ /* 0x000fe20000081068 */
[----:B------:R-:W-:Y:S01]  /*35f70*/  LDS R224, [R2+0x63180] ;  /* 0x0631800002e07984 */ /* 0x000fe20000000800 */
[----:B--2---:R-:W-:-:S03]  /*35f80*/  IMAD.MOV.U32 R242, RZ, RZ, R102 ;  /* 0x000000fffff27224 */ /* 0x004fc600078e0066 */
[----:B------:R-:W-:Y:S01]  /*35f90*/  LDS R226, [R2+0x63980] ;  /* 0x0639800002e27984 */ /* 0x000fe20000000800 */
[----:B----4-:R-:W-:-:S03]  /*35fa0*/  IMAD.MOV.U32 R240, RZ, RZ, R100 ;  /* 0x000000fffff07224 */ /* 0x010fc600078e0064 */
[----:B------:R-:W2:Y:S01]  /*35fb0*/  LDL.LU R100, [R1+0x1e88] ;  /* 0x001e880001647983 */ /* 0x000ea20000300800 */
[----:B------:R-:W-:Y:S02]  /*35fc0*/  IMAD.MOV.U32 R241, RZ, RZ, R101 ;  /* 0x000000fffff17224 */ /* 0x000fe400078e0065 */
[----:B------:R-:W-:Y:S01]  /*35fd0*/  IMAD.MOV.U32 R243, RZ, RZ, R103 ;  /* 0x000000fffff37224 */ /* 0x000fe200078e0067 */
[----:B------:R-:W2:Y:S01]  /*35fe0*/  LDL.LU R101, [R1+0x1e84] ;  /* 0x001e840001657983 */ /* 0x000ea20000300800 */
[----:B------:R-:W-:-:S03]  /*35ff0*/  IMAD.MOV.U32 R94, RZ, RZ, R98 ;  /* 0x000000ffff5e7224 */ /* 0x000fc600078e0062 */
[----:B------:R-:W2:Y:S01]  /*36000*/  LDL.LU R102, [R1+0x1e80] ;  /* 0x001e800001667983 */ /* 0x000ea20000300800 */
[----:B------:R-:W-:-:S03]  /*36010*/  MOV R95, R99 ;  /* 0x00000063005f7202 */ /* 0x000fc60000000f00 */
[----:B------:R-:W2:Y:S04]  /*36020*/  LDL.LU R103, [R1+0x1e7c] ;  /* 0x001e7c0001677983 */ /* 0x000ea80000300800 */
[----:B------:R-:W4:Y:S04]  /*36030*/  LDL.LU R96, [R1+0x1e78] ;  /* 0x001e780001607983 */ /* 0x000f280000300800 */
[----:B------:R-:W4:Y:S04]  /*36040*/  LDL.LU R97, [R1+0x1e74] ;  /* 0x001e740001617983 */ /* 0x000f280000300800 */
[----:B------:R-:W4:Y:S04]  /*36050*/  LDL.LU R98, [R1+0x1e70] ;  /* 0x001e700001627983 */ /* 0x000f280000300800 */
[----:B------:R-:W4:Y:S04]  /*36060*/  LDL.LU R99, [R1+0x1e6c] ;  /* 0x001e6c0001637983 */ /* 0x000f280000300800 */
[----:B------:R1:W-:Y:S04]  /*36070*/  STL [R1+0x1e18], R236 ;  /* 0x001e18ec01007387 */ /* 0x0003e80000100800 */
[----:B------:R1:W-:Y:S04]  /*36080*/  STL [R1+0x1e14], R237 ;  /* 0x001e14ed01007387 */ /* 0x0003e80000100800 */
[----:B------:R3:W-:Y:S04]  /*36090*/  STL [R1+0x1e10], R238 ;  /* 0x001e10ee01007387 */ /* 0x0007e80000100800 */
[----:B------:R3:W-:Y:S04]  /*360a0*/  STL [R1+0x1e0c], R239 ;  /* 0x001e0cef01007387 */ /* 0x0007e80000100800 */
[----:B-1----:R-:W4:Y:S04]  /*360b0*/  LDL.LU R236, [R1+0xe0] ;  /* 0x0000e00001ec7983 */ /* 0x002f280000300800 */
[----:B------:R-:W4:Y:S04]  /*360c0*/  LDL.LU R237, [R1+0xe4] ;  /* 0x0000e40001ed7983 */ /* 0x000f280000300800 */
[----:B---3--:R-:W3:Y:S04]  /*360d0*/  LDL.LU R238, [R1+0xe8] ;  /* 0x0000e80001ee7983 */ /* 0x008ee80000300800 */
[----:B------:R-:W3:Y:S01]  /*360e0*/  LDL.LU R239, [R1+0xec] ;  /* 0x0000ec0001ef7983 */ /* 0x000ee20000300800 */
[C---:B------:R-:W-:Y:S03]  /*360f0*/  HMMA.1688.F32.TF32 R40, R228.reuse, R30, R108 ;  /* 0x0000001ee428723c */ /* 0x040fe6000008106c */
[----:B------:R-:W-:Y:S04]  /*36100*/  LDS R225, [R0+0x63180] ;  /* 0x0631800000e17984 */ /* 0x000fe80000000800 */
[----:B------:R-:W1:Y:S01]  /*36110*/  LDS R227, [R0+0x63980] ;  /* 0x0639800000e37984 */ /* 0x000e620000000800 */
[C---:B------:R-:W-:Y:S03]  /*36120*/  HMMA.1688.F32.TF32 R44, R228.reuse, R26, R112 ;  /* 0x0000001ae42c723c */ /* 0x040fe60000081070 */
[----:B------:R-:W-:Y:S04]  /*36130*/  LDS R222, [R4+0x63980] ;  /* 0x0639800004de7984 */ /* 0x000fe80000000800 */
[----:B------:R-:W-:Y:S01]  /*36140*/  LDS R221, [R5+0x63180] ;  /* 0x0631800005dd7984 */ /* 0x000fe20000000800 */
[C---:B------:R-:W-:Y:S03]  /*36150*/  HMMA.1688.F32.TF32 R48, R228.reuse, R22, R116 ;  /* 0x00000016e430723c */ /* 0x040fe60000081074 */
[----:B------:R-:W1:Y:S04]  /*36160*/  LDS R223, [R5+0x63980] ;  /* 0x0639800005df7984 */ /* 0x000e680000000800 */
[----:B------:R-:W-:Y:S01]  /*36170*/  LDS R36, [R2+0x64000] ;  /* 0x0640000002247984 */ /* 0x000fe20000000800 */
[----:B------:R-:W-:Y:S03]  /*36180*/  HMMA.1688.F32.TF32 R52, R228, R18, R120 ;  /* 0x00000012e434723c */ /* 0x000fe60000081078 */
[----:B------:R-:W-:Y:S05]  /*36190*/  LDS R37, [R0+0x64000] ;  /* 0x0640000000257984 */ /* 0x000fea0000000800 */
[C---:B------:R-:W-:Y:S08]  /*361a0*/  HMMA.1688.F32.TF32 R56, R232.reuse, R14, R124 ;  /* 0x0000000ee838723c */ /* 0x040ff0000008107c */
[C---:B------:R-:W-:Y:S08]  /*361b0*/  HMMA.1688.F32.TF32 R60, R232.reuse, R10, R128 ;  /* 0x0000000ae83c723c */ /* 0x040ff00000081080 */
[C---:B------:R-:W-:Y:S08]  /*361c0*/  HMMA.1688.F32.TF32 R64, R232.reuse, R38, R132 ;  /* 0x00000026e840723c */ /* 0x040ff00000081084 */
[----:B------:R-:W-:Y:S08]  /*361d0*/  HMMA.1688.F32.TF32 R68, R232, R34, R136 ;  /* 0x00000022e844723c */ /* 0x000ff00000081088 */
[C---:B--2---:R-:W-:Y:S08]  /*361e0*/  HMMA.1688.F32.TF32 R100, R228.reuse, R38, R100 ;  /* 0x00000026e464723c */ /* 0x044ff00000081064 */
[-C--:B----4-:R-:W-:Y:S01]  /*361f0*/  HMMA.1688.F32.TF32 R96, R228, R10.reuse, R96 ;  /* 0x0000000ae460723c */ /* 0x090fe20000081060 */
[----:B------:R-:W-:Y:S04]  /*36200*/  LDS R228, [R4+0x63100] ;  /* 0x0631000004e47984 */ /* 0x000fe80000000800 */
[----:B------:R-:W-:Y:S04]  /*36210*/  LDS R230, [R4+0x63900] ;  /* 0x0639000004e67984 */ /* 0x000fe80000000800 */
[----:B------:R-:W-:Y:S04]  /*36220*/  LDS R229, [R5+0x63100] ;  /* 0x0631000005e57984 */ /* 0x000fe80000000800 */
[----:B------:R-:W2:Y:S10]  /*36230*/  LDS R231, [R5+0x63900] ;  /* 0x0639000005e77984 */ /* 0x000eb40000000800 */
        /* <DEDUP_REMOVED lines=19> */
[----:B------:R4:W-:Y:S02]  /*36370*/  STL [R1+0x1de0], R47 ;  /* 0x001de02f01007387 */ /* 0x0009e40000100800 */
[----:B----4-:R-:W-:Y:S02]  /*36380*/  HMMA.1688.F32.TF32 R44, R88, R10, R92 ;  /* 0x0000000a582c723c */ /* 0x010fe4000008105c */
[----:B------:R-:W-:Y:S04]  /*36390*/  STL [R1+0x1e08], R48 ;  /* 0x001e083001007387 */ /* 0x000fe80000100800 */
[----:B------:R-:W-:Y:S04]  /*363a0*/  STL [R1+0x1e04], R49 ;  /* 0x001e043101007387 */ /* 0x000fe80000100800 */
[----:B------:R-:W-:Y:S04]  /*363b0*/  STL [R1+0x1e00], R50 ;  /* 0x001e003201007387 */ /* 0x000fe80000100800 */
[----:B------:R4:W-:Y:S04]  /*363c0*/  STL [R1+0x1dac], R51 ;  /* 0x001dac3301007387 */ /* 0x0009e80000100800 */
[----:B------:R-:W-:Y:S04]  /*363d0*/  STL [R1+0x1e24], R53 ;  /* 0x001e243501007387 */ /* 0x000fe80000100800 */
[----:B------:R-:W-:Y:S04]  /*363e0*/  STL [R1+0x1e20], R54 ;  /* 0x001e203601007387 */ /* 0x000fe80000100800 */
[----:B------:R-:W-:Y:S01]  /*363f0*/  STL [R1+0x1e1c], R55 ;  /* 0x001e1c3701007387 */ /* 0x000fe20000100800 */
[----:B------:R-:W-:-:S02]  /*36400*/  IMAD.MOV.U32 R103, RZ, RZ, R44 ;  /* 0x000000ffff677224 */ /* 0x000fc400078e002c */
[----:B------:R-:W-:Y:S01]  /*36410*/  IMAD.MOV.U32 R43, RZ, RZ, R45 ;  /* 0x000000ffff2b7224 */ /* 0x000fe200078e002d */
[----:B------:R1:W-:Y:S01]  /*36420*/  STL [R1+0x1da8], R59 ;  /* 0x001da83b01007387 */ /* 0x0003e20000100800 */
[----:B----4-:R-:W-:Y:S02]  /*36430*/  IMAD.MOV.U32 R51, RZ, RZ, R46 ;  /* 0x000000ffff337224 */ /* 0x010fe400078e002e */
[----:B-1----:R-:W-:Y:S02]  /*36440*/  IMAD.MOV.U32 R59, RZ, RZ, R47 ;  /* 0x000000ffff3b7224 */ /* 0x002fe400078e002f */
[C---:B------:R-:W-:Y:S01]  /*36450*/  HMMA.1688.F32.TF32 R44, R88.reuse, R38, R240 ;  /* 0x00000026582c723c */ /* 0x040fe200000810f0 */
[----:B------:R-:W-:Y:S04]  /*36460*/  STL.64 [R1+0x1e40], R62 ;  /* 0x001e403e01007387 */ /* 0x000fe80000100a00 */
[----:B------:R1:W-:Y:S04]  /*36470*/  STL.64 [R1+0x1e38], R60 ;  /* 0x001e383c01007387 */ /* 0x0003e80000100a00 */
[----:B------:R-:W-:Y:S11]  /*36480*/  STL.64 [R1+0x1e50], R66 ;  /* 0x001e504201007387 */ /* 0x000ff60000100a00 */
[----:B------:R-:W-:Y:S04]  /*36490*/  @!UPT UIADD3 URZ, URZ, URZ, URZ ;  /* 0x0000003f3f3ff290 */ /* 0x000fe8000fffe03f */
[----:B------:R-:W-:Y:S01]  /*364a0*/  IMAD.MOV.U32 R107, RZ, RZ, R44 ;  /* 0x000000ffff6b7224 */ /* 0x000fe200078e002c */
[----:B------:R-:W-:Y:S01]  /*364b0*/  MOV R102, R47 ;  /* 0x0000002f00667202 */ /* 0x000fe20000000f00 */
[----:B------:R-:W-:Y:S02]  /*364c0*/  IMAD.MOV.U32 R100, RZ, RZ, R45 ;  /* 0x000000ffff647224 */ /* 0x000fe400078e002d */
[----:B------:R-:W-:Y:S02]  /*364d0*/  IMAD.MOV.U32 R101, RZ, RZ, R46 ;  /* 0x000000ffff657224 */ /* 0x000fe400078e002e */
[----:B------:R-:W-:Y:S01]  /*364e0*/  HMMA.1688.F32.TF32 R44, R88, R34, R248 ;  /* 0x00000022582c723c */ /* 0x000fe200000810f8 */
[----:B------:R4:W-:Y:S04]  /*364f0*/  STL.64 [R1+0x1e48], R64 ;  /* 0x001e484001007387 */ /* 0x0009e80000100a00 */
[----:B------:R-:W-:Y:S04]  /*36500*/  STL.64 [R1+0x1e60], R70 ;  /* 0x001e604601007387 */ /* 0x000fe80000100a00 */
[----:B------:R-:W-:Y:S04]  /*36510*/  STL.64 [R1+0x1e58], R68 ;  /* 0x001e584401007387 */ /* 0x000fe80000100a00 */
[----:B------:R-:W2:Y:S04]  /*36520*/  LDL.LU R240, [R1+0x10] ;  /* 0x0000100001f07983 */ /* 0x000ea80000300800 */
[----:B------:R-:W2:Y:S04]  /*36530*/  LDL.LU R241, [R1+0x14] ;  /* 0x0000140001f17983 */ /* 0x000ea80000300800 */
[----:B------:R-:W2:Y:S04]  /*36540*/  LDL.LU R242, [R1+0x18] ;  /* 0x0000180001f27983 */ /* 0x000ea80000300800 */
[----:B------:R-:W2:Y:S01]  /*36550*/  LDL.LU R243, [R1+0x1c] ;  /* 0x00001c0001f37983 */ /* 0x000ea20000300800 */
[----:B------:R-:W-:-:S03]  /*36560*/  IMAD.MOV.U32 R42, RZ, RZ, R44 ;  /* 0x000000ffff2a7224 */ /* 0x000fc600078e002c */
[----:B------:R-:W2:Y:S01]  /*36570*/  LDL.LU R92, [R1+0x20] ;  /* 0x00002000015c7983 */ /* 0x000ea20000300800 */
[----:B------:R-:W-:-:S03]  /*36580*/  IMAD.MOV.U32 R104, RZ, RZ, R45 ;  /* 0x000000ffff687224 */ /* 0x000fc600078e002d */
[----:B------:R-:W2:Y:S01]  /*36590*/  LDL.LU R93, [R1+0x24] ;  /* 0x00002400015d7983 */ /* 0x000ea20000300800 */
[----:B------:R-:W-:-:S03]  /*365a0*/  IMAD.MOV.U32 R105, RZ, RZ, R46 ;  /* 0x000000ffff697224 */ /* 0x000fc600078e002e */
[----:B------:R-:W2:Y:S01]  /*365b0*/  LDL.LU R94, [R1+0x28] ;  /* 0x00002800015e7983 */ /* 0x000ea20000300800 */
[----:B------:R-:W-:-:S03]  /*365c0*/  IMAD.MOV.U32 R106, RZ, RZ, R47 ;  /* 0x000000ffff6a7224 */ /* 0x000fc600078e002f */
[----:B------:R-:W2:Y:S04]  /*365d0*/  LDL.LU R95, [R1+0x2c] ;  /* 0x00002c00015f7983 */ /* 0x000ea80000300800 */
[----:B------:R-:W1:Y:S04]  /*365e0*/  LDL.LU R44, [R1+0xa0] ;  /* 0x0000a000012c7983 */ /* 0x000e680000300800 */
[----:B------:R-:W1:Y:S04]  /*365f0*/  LDL.LU R45, [R1+0xa4] ;  /* 0x0000a400012d7983 */ /* 0x000e680000300800 */
[----:B------:R-:W1:Y:S04]  /*36600*/  LDL.LU R46, [R1+0xa8] ;  /* 0x0000a800012e7983 */ /* 0x000e680000300800 */
[----:B------:R-:W1:Y:S04]  /*36610*/  LDL.LU R47, [R1+0xac] ;  /* 0x0000ac00012f7983 */ /* 0x000e680000300800 */
[----:B------:R-:W2:Y:S04]  /*36620*/  LDL.LU R96, [R1+0x90] ;  /* 0x0000900001607983 */ /* 0x000ea80000300800 */
[----:B------:R-:W2:Y:S04]  /*36630*/  LDL.LU R97, [R1+0x94] ;  /* 0x0000940001617983 */ /* 0x000ea80000300800 */
[----:B------:R-:W2:Y:S04]  /*36640*/  LDL.LU R98, [R1+0x98] ;  /* 0x0000980001627983 */ /* 0x000ea80000300800 */
[----:B------:R-:W2:Y:S04]  /*36650*/  LDL.LU R99, [R1+0x9c] ;  /* 0x00009c0001637983 */ /* 0x000ea80000300800 */
[----:B------:R-:W2:Y:S01]  /*36660*/  LDL.LU R112, [R1+0x30] ;  /* 0x0000300001707983 */ /* 0x000ea20000300800 */
[----:B---3--:R-:W-:Y:S03]  /*36670*/  HMMA.1688.F32.TF32 R236, R88, R14, R236 ;  /* 0x0000000e58ec723c */ /* 0x008fe600000810ec */
[----:B------:R-:W3:Y:S04]  /*36680*/  LDL.LU R113, [R1+0x34] ;  /* 0x0000340001717983 */ /* 0x000ee80000300800 */
[----:B------:R-:W3:Y:S04]  /*36690*/  LDL.LU R114, [R1+0x38] ;  /* 0x0000380001727983 */ /* 0x000ee80000300800 */
[----:B------:R-:W3:Y:S04]  /*366a0*/  LDL.LU R115, [R1+0x3c] ;  /* 0x00003c0001737983 */ /* 0x000ee80000300800 */
[----:B------:R-:W3:Y:S04]  /*366b0*/  LDL.LU R124, [R1+0x80] ;  /* 0x00008000017c7983 */ /* 0x000ee80000300800 */
[----:B------:R-:W3:Y:S04]  /*366c0*/  LDL.LU R125, [R1+0x84] ;  /* 0x00008400017d7983 */ /* 0x000ee80000300800 */
[----:B------:R-:W3:Y:S04]  /*366d0*/  LDL.LU R126, [R1+0x88] ;  /* 0x00008800017e7983 */ /* 0x000ee80000300800 */
[----:B------:R-:W3:Y:S01]  /*366e0*/  LDL.LU R127, [R1+0x8c] ;  /* 0x00008c00017f7983 */ /* 0x000ee20000300800 */
[----:B------:R-:W-:-:S02]  /*366f0*/  IMAD.MOV.U32 R131, RZ, RZ, R236 ;  /* 0x000000ffff837224 */ /* 0x000fc400078e00ec */
[----:B------:R-:W-:Y:S01]  /*36700*/  IMAD.MOV.U32 R130, RZ, RZ, R237 ;  /* 0x000000ffff827224 */ /* 0x000fe200078e00ed */
[----:B------:R-:W3:Y:S01]  /*36710*/  LDL.LU R236, [R1+0x70] ;  /* 0x0000700001ec7983 */ /* 0x000ee20000300800 */
[----:B------:R-:W-:Y:S02]  /*36720*/  IMAD.MOV.U32 R129, RZ, RZ, R238 ;  /* 0x000000ffff817224 */ /* 0x000fe400078e00ee */
[----:B------:R-:W-:Y:S01]  /*36730*/  IMAD.MOV.U32 R128, RZ, RZ, R239 ;  /* 0x000000ffff807224 */ /* 0x000fe200078e00ef */
        /* <DEDUP_REMOVED lines=14> */
[----:B------:R-:W-:-:S03]  /*36820*/  IMAD.MOV.U32 R251, RZ, RZ, R6 ;  /* 0x000000fffffb7224 */ /* 0x000fc600078e0006 */
[----:B------:R-:W4:Y:S04]  /*36830*/  LDL.LU R111, [R1+0x4c] ;  /* 0x00004c00016f7983 */ /* 0x000f280000300800 */
[----:B------:R-:W4:Y:S04]  /*36840*/  LDL.LU R248, [R1] ;  /* 0x0000000001f87983 */ /* 0x000f280000300800 */
[----:B------:R-:W4:Y:S04]  /*36850*/  LDL.LU R249, [R1+0x4] ;  /* 0x0000040001f97983 */ /* 0x000f280000300800 */
[----:B------:R-:W4:Y:S04]  /*36860*/  LDL.LU R250, [R1+0x8] ;  /* 0x0000080001fa7983 */ /* 0x000f280000300800 */
[----:B------:R-:W4:Y:S01]  /*36870*/  LDL.LU R6, [R1+0x1e68] ;  /* 0x001e680001067983 */ /* 0x000f220000300800 */
[C---:B------:R-:W-:Y:S08]  /*36880*/  HMMA.1688.F32.TF32 R72, R232.reuse, R30, R140 ;  /* 0x0000001ee848723c */ /* 0x040ff0000008108c */
[C---:B------:R-:W-:Y:S08]  /*36890*/  HMMA.1688.F32.TF32 R76, R232.reuse, R26, R144 ;  /* 0x0000001ae84c723c */ /* 0x040ff00000081090 */
[C---:B------:R-:W-:Y:S08]  /*368a0*/  HMMA.1688.F32.TF32 R80, R232.reuse, R22, R148 ;  /* 0x00000016e850723c */ /* 0x040ff00000081094 */
[----:B------:R-:W-:Y:S08]  /*368b0*/  HMMA.1688.F32.TF32 R84, R232, R18, R152 ;  /* 0x00000012e854723c */ /* 0x000ff00000081098 */
[C---:B------:R-:W-:Y:S08]  /*368c0*/  HMMA.1688.F32.TF32 R144, R224.reuse, R34, R172 ;  /* 0x00000022e090723c */ /* 0x040ff000000810ac */
[C---:B------:R-:W-:Y:S08]  /*368d0*/  HMMA.1688.F32.TF32 R140, R224.reuse, R38, R168 ;  /* 0x00000026e08c723c */ /* 0x040ff000000810a8 */
[----:B------:R-:W-:Y:S08]  /*368e0*/  HMMA.1688.F32.TF32 R148, R224, R30, R176 ;  /* 0x0000001ee094723c */ /* 0x000ff000000810b0 */
[----:B------:R-:W-:Y:S08]  /*368f0*/  HMMA.1688.F32.TF32 R172, R220, R38, R200 ;  /* 0x00000026dcac723c */ /* 0x000ff000000810c8 */
[C---:B-1----:R-:W-:Y:S11]  /*36900*/  HMMA.1688.F32.TF32 R60, R88.reuse, R30, R44 ;  /* 0x0000001e583c723c */ /* 0x042ff6000008102c */
[----:B------:R-:W-:Y:S11]  /*36910*/  @!UPT UIADD3 URZ, URZ, URZ, URZ ;  /* 0x0000003f3f3ff290 */ /* 0x000ff6000fffe03f */
[----:B------:R-:W-:Y:S02]  /*36920*/  @!UPT UIADD3 URZ, URZ, URZ, URZ ;  /* 0x0000003f3f3ff290 */ /* 0x000fe4000fffe03f */
[----:B------:R-:W-:Y:S02]  /*36930*/  IMAD.MOV.U32 R46, RZ, RZ, R60 ;  /* 0x000000ffff2e7224 */ /* 0x000fe400078e003c */
[----:B------:R-:W-:Y:S02]  /*36940*/  IMAD.MOV.U32 R47, RZ, RZ, R61 ;  /* 0x000000ffff2f7224 */ /* 0x000fe400078e003d */
[----:B------:R-:W-:Y:S02]  /*36950*/  IMAD.MOV.U32 R40, RZ, RZ, R62 ;  /* 0x000000ffff287224 */ /* 0x000fe400078e003e */
[----:B------:R-:W-:Y:S02]  /*36960*/  IMAD.MOV.U32 R41, RZ, RZ, R63 ;  /* 0x000000ffff297224 */ /* 0x000fe400078e003f */
[C---:B--2---:R-:W-:Y:S11]  /*36970*/  HMMA.1688.F32.TF32 R60, R88.reuse, R26, R96 ;  /* 0x0000001a583c723c */ /* 0x044ff60000081060 */
[----:B------:R-:W-:Y:S11]  /*36980*/  @!UPT UIADD3 URZ, URZ, URZ, URZ ;  /* 0x0000003f3f3ff290 */ /* 0x000ff6000fffe03f */
[----:B------:R-:W-:Y:S02]  /*36990*/  @!UPT UIADD3 URZ, URZ, URZ, URZ ;  /* 0x0000003f3f3ff290 */ /* 0x000fe4000fffe03f */
[----:B------:R-:W-:Y:S01]  /*369a0*/  IMAD.MOV.U32 R97, RZ, RZ, R60 ;  /* 0x000000ffff617224 */ /* 0x000fe200078e003c */
[----:B------:R-:W-:Y:S01]  /*369b0*/  MOV R99, R62 ;  /* 0x0000003e00637202 */ /* 0x000fe20000000f00 */
[----:B------:R-:W-:Y:S02]  /*369c0*/  IMAD.MOV.U32 R98, RZ, RZ, R61 ;  /* 0x000000ffff627224 */ /* 0x000fe400078e003d */
[----:B------:R-:W-:Y:S02]  /*369d0*/  IMAD.MOV.U32 R45, RZ, RZ, R63 ;  /* 0x000000ffff2d7224 */ /* 0x000fe400078e003f */
[C---:B---3--:R-:W-:Y:S11]  /*369e0*/  HMMA.1688.F32.TF32 R60, R88.reuse, R22, R124 ;  /* 0x00000016583c723c */ /* 0x048ff6000008107c */
[----:B------:R-:W-:Y:S11]  /*369f0*/  @!UPT UIADD3 URZ, URZ, URZ, URZ ;  /* 0x0000003f3f3ff290 */ /* 0x000ff6000fffe03f */
[----:B------:R-:W-:Y:S02]  /*36a00*/  @!UPT UIADD3 URZ, URZ, URZ, URZ ;  /* 0x0000003f3f3ff290 */ /* 0x000fe4000fffe03f */
[----:B------:R-:W-:Y:S02]  /*36a10*/  IMAD.MOV.U32 R49, RZ, RZ, R60 ;  /* 0x000000ffff317224 */ /* 0x000fe400078e003c */
[----:B------:R-:W-:Y:S02]  /*36a20*/  IMAD.MOV.U32 R50, RZ, RZ, R61 ;  /* 0x000000ffff327224 */ /* 0x000fe400078e003d */
[----:B------:R-:W-:Y:S02]  /*36a30*/  IMAD.MOV.U32 R44, RZ, RZ, R62 ;  /* 0x000000ffff2c7224 */ /* 0x000fe400078e003e */
[----:B------:R-:W-:Y:S02]  /*36a40*/  IMAD.MOV.U32 R96, RZ, RZ, R63 ;  /* 0x000000ffff607224 */ /* 0x000fe400078e003f */
[----:B----4-:R-:W-:Y:S08]  /*36a50*/  HMMA.1688.F32.TF32 R60, R88, R18, R236 ;  /* 0x00000012583c723c */ /* 0x010ff000000810ec */
[----:B------:R-:W-:Y:S08]  /*36a60*/  HMMA.1688.F32.TF32 R232, R228, R10, R116 ;  /* 0x0000000ae4e8723c */ /* 0x000ff00000081074 */
[----:B------:R-:W-:Y:S08]  /*36a70*/  HMMA.1688.F32.TF32 R208, R220, R30, R208 ;  /* 0x0000001edcd0723c */ /* 0x000ff000000810d0 */
[----:B------:R-:W-:Y:S01]  /*36a80*/  HMMA.1688.F32.TF32 R108, R228, R38, R108 ;  /* 0x00000026e46c723c */ /* 0x000fe2000008106c */
[----:B------:R-:W-:Y:S01]  /*36a90*/  IMAD.MOV.U32 R237, RZ, RZ, R60 ;  /* 0x000000ffffed7224 */ /* 0x000fe200078e003c */
[----:B------:R-:W-:Y:S01]  /*36aa0*/  LDS R38, [R2+0x64800] ;  /* 0x0648000002267984 */ /* 0x000fe20000000800 */
[----:B------:R-:W-:-:S02]  /*36ab0*/  IMAD.MOV.U32 R238, RZ, RZ, R61 ;  /* 0x000000ffffee7224 */ /* 0x000fc400078e003d */
[----:B------:R-:W-:Y:S01]  /*36ac0*/  IMAD.MOV.U32 R239, RZ, RZ, R62 ;  /* 0x000000ffffef7224 */ /* 0x000fe200078e003e */
[----:B------:R-:W-:Y:S01]  /*36ad0*/  LDS R39, [R0+0x64800] ;  /* 0x0648000000277984 */ /* 0x000fe20000000800 */
[----:B------:R-:W-:Y:S02]  /*36ae0*/  IMAD.MOV.U32 R48, RZ, RZ, R63 ;  /* 0x000000ffff307224 */ /* 0x000fe400078e003f */
[----:B------:R-:W-:Y:S01]  /*36af0*/  HMMA.1688.F32.TF32 R60, R228, R14, R120 ;  /* 0x0000000ee43c723c */ /* 0x000fe20000081078 */
[----:B------:R-:W-:Y:S07]  /*36b00*/  LDSM.16.M88.4 R200, [R6+0xc080] ;  /* 0x00c0800006c8783b */ /* 0x000fee0000000200 */
[-C--:B------:R-:W-:Y:S08]  /*36b10*/  HMMA.1688.F32.TF32 R152, R224, R26.reuse, R180 ;  /* 0x0000001ae098723c */ /* 0x080ff000000810b4 */
[----:B------:R-:W-:Y:S01]  /*36b20*/  HMMA.1688.F32.TF32 R212, R220, R26, R212 ;  /* 0x0000001adcd4723c */ /* 0x000fe200000810d4 */
[----:B------:R-:W-:-:S07]  /*36b30*/  IMAD.MOV.U32 R64, RZ, RZ, R13 ;  /* 0x000000ffff407224 */ /* 0x000fce00078e000d */
[----:B------:R-:W-:Y:S01]  /*36b40*/  HMMA.1688.F32.TF32 R112, R228, R34, R112 ;  /* 0x00000022e470723c */ /* 0x000fe20000081070 */
[----:B------:R-:W-:-:S07]  /*36b50*/  IMAD.MOV.U32 R65, RZ, RZ, R12 ;  /* 0x000000ffff417224 */ /* 0x000fce00078e000c */
[----:B------:R-:W-:Y:S01]  /*36b60*/  HMMA.1688.F32.TF32 R204, R220, R34, R204 ;  /* 0x00000022dccc723c */ /* 0x000fe200000810cc */
[----:B------:R-:W-:Y:S01]  /*36b70*/  MOV R66, R9 ;  /* 0x0000000900427202 */ /* 0x000fe20000000f00 */
[----:B------:R-:W-:Y:S01]  /*36b80*/  IMAD.MOV.U32 R67, RZ, RZ, R8 ;  /* 0x000000ffff437224 */ /* 0x000fe200078e0008 */
[----:B------:R-:W-:Y:S05]  /*36b90*/  LDSM.16.M88.4 R32, [R6+0x8080] ;  /* 0x008080000620783b */ /* 0x000fea0000000200 */
[C---:B------:R-:W-:Y:S08]  /*36ba0*/  HMMA.1688.F32.TF32 R136, R224.reuse, R10, R164 ;  /* 0x0000000ae088723c */ /* 0x040ff000000810a4 */
[----:B------:R-:W-:Y:S08]  /*36bb0*/  HMMA.1688.F32.TF32 R132, R224, R14, R160 ;  /* 0x0000000ee084723c */ /* 0x000ff000000810a0 */
[----:B------:R-:W-:Y:S01]  /*36bc0*/  HMMA.1688.F32.TF32 R168, R220, R10, R196 ;  /* 0x0000000adca8723c */ /* 0x000fe200000810c4 */
[----:B------:R-:W-:Y:S04]  /*36bd0*/  STL [R1+0x1d88], R172 ;  /* 0x001d88ac01007387 */ /* 0x000fe80000100800 */
[----:B------:R-:W-:Y:S03]  /*36be0*/  LDS R88, [R4+0x64080] ;  /* 0x0640800004587984 */ /* 0x000fe60000000800 */
[C---:B------:R-:W-:Y:S01]  /*36bf0*/  HMMA.1688.F32.TF32 R120, R228.reuse, R26, R240 ;  /* 0x0000001ae478723c */ /* 0x040fe200000810f0 */
[----:B------:R-:W-:Y:S04]  /*36c00*/  LDS R90, [R4+0x64880] ;  /* 0x06488000045a7984 */ /* 0x000fe80000000800 */
[----:B------:R-:W-:Y:S02]  /*36c10*/  LDS R89, [R5+0x64080] ;  /* 0x0640800005597984 */ /* 0x000fe40000000800 */
[----:B------:R-:W-:Y:S01]  /*36c20*/  IMAD.MOV.U32 R240, RZ, RZ, R29 ;  /* 0x000000fffff07224 */ /* 0x000fe200078e001d */
[----:B------:R-:W-:Y:S01]  /*36c30*/  HMMA.1688.F32.TF32 R116, R228, R30, R92 ;  /* 0x0000001ee474723c */ /* 0x000fe2000008105c */
[----:B------:R-:W-:Y:S01]  /*36c40*/  IMAD.MOV.U32 R241, RZ, RZ, R28 ;  /* 0x000000fffff17224 */ /* 0x000fe200078e001c */
[----:B------:R-:W-:Y:S01]  /*36c50*/  MOV R55, R62 ;  /* 0x0000003e00377202 */ /* 0x000fe20000000f00 */
[----:B------:R-:W1:Y:S01]  /*36c60*/  LDSM.16.M88.4 R28, [R6+0x4080] ;  /* 0x00408000061c783b */ /* 0x000e620000000200 */
[----:B------:R-:W-:-:S02]  /*36c70*/  IMAD.MOV.U32 R242, RZ, RZ, R25 ;  /* 0x000000fffff27224 */ /* 0x000fc400078e0019 */
[----:B------:R-:W-:Y:S01]  /*36c80*/  IMAD.MOV.U32 R243, RZ, RZ, R24 ;  /* 0x000000fffff37224 */ /* 0x000fe200078e0018 */
[----:B------:R-:W-:Y:S04]  /*36c90*/  LDSM.16.M88.4 R8, [R6+0x18080] ;  /* 0x018080000608783b */ /* 0x000fe80000000200 */
[----:B------:R-:W2:Y:S01]  /*36ca0*/  LDSM.16.M88.4 R24, [R6+0x80] ;  /* 0x000080000618783b */ /* 0x000ea20000000200 */
[----:B------:R-:W-:Y:S01]  /*36cb0*/  HMMA.1688.F32.TF32 R124, R228, R22, R248 ;  /* 0x00000016e47c723c */ /* 0x000fe200000810f8 */
[----:B------:R-:W-:Y:S02]  /*36cc0*/  IMAD.MOV.U32 R53, RZ, RZ, R60 ;  /* 0x000000ffff357224 */ /* 0x000fe400078e003c */
[----:B------:R-:W-:Y:S01]  /*36cd0*/  IMAD.MOV.U32 R54, RZ, RZ, R61 ;  /* 0x000000ffff367224 */ /* 0x000fe200078e003d */
[----:B------:R-:W-:Y:S01]  /*36ce0*/  LDS R91, [R5+0x64880] ;  /* 0x06488000055b7984 */ /* 0x000fe20000000800 */
[----:B------:R-:W-:-:S02]  /*36cf0*/  IMAD.MOV.U32 R60, RZ, RZ, R21 ;  /* 0x000000ffff3c7224 */ /* 0x000fc400078e0015 */
[----:B------:R-:W-:Y:S01]  /*36d00*/  IMAD.MOV.U32 R61, RZ, RZ, R20 ;  /* 0x000000ffff3d7224 */ /* 0x000fe200078e0014 */
[----:B------:R-:W-:Y:S01]  /*36d10*/  HMMA.1688.F32.TF32 R228, R228, R18, R156 ;  /* 0x00000012e4e4723c */ /* 0x000fe2000008109c */
[----:B------:R-:W-:-:S07]  /*36d20*/  IMAD.MOV.U32 R236, RZ, RZ, R63 ;  /* 0x000000ffffec7224 */ /* 0x000fce00078e003f */
[----:B------:R-:W-:Y:S01]  /*36d30*/  HMMA.1688.F32.TF32 R164, R220, R14, R192 ;  /* 0x0000000edca4723c */ /* 0x000fe200000810c0 */
[----:B------:R-:W-:Y:S01]  /*36d40*/  IMAD.MOV.U32 R62, RZ, RZ, R17 ;  /* 0x000000ffff3e7224 */ /* 0x000fe200078e0011 */
[----:B------:R-:W-:Y:S01]  /*36d50*/  LDSM.16.M88.4 R12, [R6+0x14080] ;  /* 0x01408000060c783b */ /* 0x000fe20000000200 */
[----:B------:R-:W-:-:S03]  /*36d60*/  IMAD.MOV.U32 R63, RZ, RZ, R16 ;  /* 0x000000ffff3f7224 */ /* 0x000fc600078e0010 */
[----:B------:R-:W-:Y:S02]  /*36d70*/  STL [R1+0x1d84], R173 ;  /* 0x001d84ad01007387 */ /* 0x000fe40000100800 */
[-C--:B------:R-:W-:Y:S01]  /*36d80*/  HMMA.1688.F32.TF32 R156, R224, R22.reuse, R184 ;  /* 0x00000016e09c723c */ /* 0x080fe200000810b8 */
[----:B------:R-:W-:Y:S01]  /*36d90*/  IMAD.MOV.U32 R162, RZ, RZ, R7 ;  /* 0x000000ffffa27224 */ /* 0x000fe200078e0007 */
[----:B------:R-:W-:Y:S04]  /*36da0*/  LDS R248, [R4+0x64000] ;  /* 0x0640000004f87984 */ /* 0x000fe80000000800 */
[----:B------:R-:W-:Y:S02]  /*36db0*/  LDS R250, [R4+0x64800] ;  /* 0x0648000004fa7984 */ /* 0x000fe40000000800 */
[----:B------:R-:W-:Y:S02]  /*36dc0*/  HMMA.1688.F32.TF32 R20, R220, R22, R216 ;  /* 0x00000016dc14723c */ /* 0x000fe400000810d8 */
[----:B------:R-:W-:Y:S04]  /*36dd0*/  LDSM.16.M88.4 R216, [R6+0x1c080] ;  /* 0x01c0800006d8783b */ /* 0x000fe80000000200 */
[----:B------:R-:W-:Y:S02]  /*36de0*/  LDS R249, [R5+0x64000] ;  /* 0x0640000005f97984 */ /* 0x000fe40000000800 */
[----:B------:R-:W-:Y:S02]  /*36df0*/  HMMA.1688.F32.TF32 R224, R224, R18, R188 ;  /* 0x00000012e0e0723c */ /* 0x000fe400000810bc */
[----:B------:R-:W-:Y:S01]  /*36e00*/  LDS R251, [R5+0x64800] ;  /* 0x0648000005fb7984 */ /* 0x000fe20000000800 */
[----:B------:R-:W-:Y:S01]  /*36e10*/  IMAD.MOV.U32 R161, RZ, RZ, R252 ;  /* 0x000000ffffa17224 */ /* 0x000fe200078e00fc */
[----:B------:R-:W-:-:S02]  /*36e20*/  MOV R163, R3 ;  /* 0x0000000300a37202 */ /* 0x000fc40000000f00 */
[----:B------:R-:W-:Y:S02]  /*36e30*/  LDS R92, [R2+0x64080] ;  /* 0x06408000025c7984 */ /* 0x000fe40000000800 */
[----:B------:R-:W-:Y:S02]  /*36e40*/  HMMA.1688.F32.TF32 R220, R220, R18, R244 ;  /* 0x00000012dcdc723c */ /* 0x000fe400000810f4 */
[----:B------:R-:W3:Y:S04]  /*36e50*/  LDSM.16.M88.4 R16, [R6+0x10080] ;  /* 0x010080000610783b */ /* 0x000ee80000000200 */
[----:B------:R-:W-:Y:S02]  /*36e60*/  LDS R94, [R2+0x64880] ;  /* 0x06488000025e7984 */ /* 0x000fe40000000800 */
[C---:B-1----:R-:W-:Y:S02]  /*36e70*/  HMMA.1688.F32.TF32 R60, R36.reuse, R28, R60 ;  /* 0x0000001c243c723c */ /* 0x042fe4000008103c */
[----:B------:R1:W-:Y:S04]  /*36e80*/  STL [R1+0x1d80], R174 ;  /* 0x001d80ae01007387 */ /* 0x0003e80000100800 */
[----:B------:R4:W-:Y:S02]  /*36e90*/  STL [R1+0x1d7c], R175 ;  /* 0x001d7caf01007387 */ /* 0x0009e40000100800 */
[----:B--2---:R-:W-:Y:S02]  /*36ea0*/  HMMA.1688.F32.TF32 R64, R36, R24, R64 ;  /* 0x000000182440723c */ /* 0x004fe40000081040 */
[----:B------:R-:W-:Y:S04]  /*36eb0*/  STL [R1+0x1d94], R204 ;  /* 0x001d94cc01007387 */ /* 0x000fe80000100800 */
[----:B------:R-:W-:Y:S04]  /*36ec0*/  STL [R1+0x1d90], R205 ;  /* 0x001d90cd01007387 */ /* 0x000fe80000100800 */
[----:B------:R-:W-:Y:S04]  /*36ed0*/  STL [R1+0x1d8c], R206 ;  /* 0x001d8cce01007387 */ /* 0x000fe80000100800 */
        /* <DEDUP_REMOVED lines=11> */
[----:B---3--:R-:W-:Y:S04]  /*36f90*/  STL [R1+0x1d64], R18 ;  /* 0x001d641201007387 */ /* 0x008fe80000100800 */
[----:B------:R-:W-:Y:S01]  /*36fa0*/  STL [R1+0x1d50], R19 ;  /* 0x001d501301007387 */ /* 0x000fe20000100800 */
[----:B------:R-:W-:-:S03]  /*36fb0*/  IMAD.MOV.U32 R173, RZ, RZ, R60 ;  /* 0x000000ffffad7224 */ /* 0x000fc600078e003c */
[----:B------:R-:W-:Y:S01]  /*36fc0*/  STL [R1+0x1d74], R14 ;  /* 0x001d740e01007387 */ /* 0x000fe20000100800 */
[----:B-1----:R-:W-:-:S03]  /*36fd0*/  IMAD.MOV.U32 R174, RZ, RZ, R61 ;  /* 0x000000ffffae7224 */ /* 0x002fc600078e003d */
[----:B------:R-:W-:Y:S01]  /*36fe0*/  STL [R1+0x1d70], R15 ;  /* 0x001d700f01007387 */ /* 0x000fe20000100800 */
[----:B----4-:R-:W-:Y:S02]  /*36ff0*/  IMAD.MOV.U32 R175, RZ, RZ, R62 ;  /* 0x000000ffffaf7224 */ /* 0x010fe400078e003e */
[----:B--2---:R-:W-:Y:S01]  /*37000*/  IMAD.MOV.U32 R207, RZ, RZ, R63 ;  /* 0x000000ffffcf7224 */ /* 0x004fe200078e003f */
[----:B------:R-:W-:Y:S01]  /*37010*/  STL [R1+0x1d4c], R10 ;  /* 0x001d4c0a01007387 */ /* 0x000fe20000100800 */
[----:B------:R-:W-:Y:S03]  /*37020*/  HMMA.1688.F32.TF32 R60, R36, R32, R240 ;  /* 0x00000020243c723c */ /* 0x000fe600000810f0 */
[----:B------:R-:W-:Y:S04]  /*37030*/  STL [R1+0x1d48], R11 ;  /* 0x001d480b01007387 */ /* 0x000fe80000100800 */
[----:B------:R-:W-:Y:S04]  /*37040*/  STL [R1+0x1d44], R218 ;  /* 0x001d44da01007387 */ /* 0x000fe80000100800 */
[----:B------:R-:W-:Y:S04]  /*37050*/  STL [R1+0x1d40], R219 ;  /* 0x001d40db01007387 */ /* 0x000fe80000100800 */
[----:B------:R-:W-:Y:S04]  /*37060*/  STL [R1+0x1b38], R6 ;  /* 0x001b380601007387 */ /* 0x000fe80000100800 */
[----:B------:R1:W-:Y:S04]  /*37070*/  STL.64 [R1+0xe0], R64 ;  /* 0x0000e04001007387 */ /* 0x0003e80000100a00 */
[----:B------:R2:W-:Y:S04]  /*37080*/  STL.64 [R1+0xe8], R66 ;  /* 0x0000e84201007387 */ /* 0x0005e80000100a00 */
        /* <DEDUP_REMOVED lines=16> */
[----:B------:R-:W-:-:S03]  /*37190*/  IMAD.MOV.U32 R204, RZ, RZ, R60 ;  /* 0x000000ffffcc7224 */ /* 0x000fc600078e003c */
[----:B-1----:R-:W4:Y:S01]  /*371a0*/  LDL.LU R64, [R1+0x220] ;  /* 0x0002200001407983 */ /* 0x002f220000300800 */
[----:B------:R-:W-:-:S03]  /*371b0*/  IMAD.MOV.U32 R205, RZ, RZ, R61 ;  /* 0x000000ffffcd7224 */ /* 0x000fc600078e003d */
[----:B------:R-:W4:Y:S01]  /*371c0*/  LDL.LU R65, [R1+0x224] ;  /* 0x0002240001417983 */ /* 0x000f220000300800 */
[----:B------:R-:W-:-:S03]  /*371d0*/  IMAD.MOV.U32 R206, RZ, RZ, R62 ;  /* 0x000000ffffce7224 */ /* 0x000fc600078e003e */
[----:B--2---:R-:W4:Y:S01]  /*371e0*/  LDL.LU R66, [R1+0x228] ;  /* 0x0002280001427983 */ /* 0x004f220000300800 */
[----:B------:R-:W-:-:S03]  /*371f0*/  IMAD.MOV.U32 R172, RZ, RZ, R63 ;  /* 0x000000ffffac7224 */ /* 0x000fc600078e003f */
        /* <DEDUP_REMOVED lines=26> */
[----:B------:R-:W-:Y:S04]  /*373a0*/  LDS R93, [R0+0x64080] ;  /* 0x06408000005d7984 */ /* 0x000fe80000000800 */
[----:B------:R-:W-:Y:S01]  /*373b0*/  LDS R95, [R0+0x64880] ;  /* 0x06488000005f7984 */ /* 0x000fe20000000800 */
[C---:B---3--:R-:W-:Y:S08]  /*373c0*/  HMMA.1688.F32.TF32 R68, R36.reuse, R200, R68 ;  /* 0x000000c82444723c */ /* 0x048ff00000081044 */
[C---:B----4-:R-:W-:Y:S08]  /*373d0*/  HMMA.1688.F32.TF32 R64, R36.reuse, R16, R64 ;  /* 0x000000102440723c */ /* 0x050ff00000081040 */
[----:B--2---:R-:W-:Y:S08]  /*373e0*/  HMMA.1688.F32.TF32 R60, R36, R12, R60 ;  /* 0x0000000c243c723c */ /* 0x004ff0000008103c */
[----:B------:R-:W-:-:S02]  /*373f0*/  IMAD.MOV.U32 R210, RZ, RZ, R70 ;  /* 0x000000ffffd27224 */ /* 0x000fc400078e0046 */
[----:B------:R-:W-:Y:S02]  /*37400*/  IMAD.MOV.U32 R211, RZ, RZ, R71 ;  /* 0x000000ffffd37224 */ /* 0x000fe400078e0047 */
[----:B------:R-:W-:Y:S01]  /*37410*/  IMAD.MOV.U32 R208, RZ, RZ, R68 ;  /* 0x000000ffffd07224 */ /* 0x000fe200078e0044 */
[----:B------:R-:W2:Y:S01]  /*37420*/  LDL.LU.64 R70, [R1+0x1e60] ;  /* 0x001e600001467983 */ /* 0x000ea20000300a00 */
[----:B------:R-:W-:Y:S02]  /*37430*/  IMAD.MOV.U32 R209, RZ, RZ, R69 ;  /* 0x000000ffffd17224 */ /* 0x000fe400078e0045 */
[----:B------:R-:W-:Y:S01]  /*37440*/  IMAD.MOV.U32 R15, RZ, RZ, R66 ;  /* 0x000000ffff0f7224 */ /* 0x000fe200078e0042 */
[----:B------:R-:W2:Y:S01]  /*37450*/  LDL.LU.64 R68, [R1+0x1e58] ;  /* 0x001e580001447983 */ /* 0x000ea20000300a00 */
[----:B------:R-:W-:Y:S01]  /*37460*/  IMAD.MOV.U32 R30, RZ, RZ, R67 ;  /* 0x000000ffff1e7224 */ /* 0x000fe200078e0043 */
[----:B------:R-:W-:Y:S02]  /*37470*/  HMMA.1688.F32.TF32 R240, R36, R8, R240 ;  /* 0x0000000824f0723c */ /* 0x000fe400000810f0 */
[----:B------:R1:W-:Y:S01]  /*37480*/  STL [R1+0xa0], R64 ;  /* 0x0000a04001007387 */ /* 0x0003e20000100800 */
[----:B------:R-:W-:-:S02]  /*37490*/  IMAD.MOV.U32 R14, RZ, RZ, R65 ;  /* 0x000000ffff0e7224 */ /* 0x000fc400078e0041 */
[----:B------:R-:W-:Y:S01]  /*374a0*/  IMAD.MOV.U32 R34, RZ, RZ, R62 ;  /* 0x000000ffff227224 */ /* 0x000fe200078e003e */
[----:B------:R-:W3:Y:S01]  /*374b0*/  LDL.LU.64 R66, [R1+0x1e50] ;  /* 0x001e500001427983 */ /* 0x000ee20000300a00 */
[----:B------:R-:W-:Y:S02]  /*374c0*/  IMAD.MOV.U32 R35, RZ, RZ, R63 ;  /* 0x000000ffff237224 */ /* 0x000fe400078e003f */
[----:B------:R-:W-:Y:S02]  /*374d0*/  IMAD.MOV.U32 R31, RZ, RZ, R60 ;  /* 0x000000ffff1f7224 */ /* 0x000fe400078e003c */
[----:B------:R-:W-:Y:S01]  /*374e0*/  IMAD.MOV.U32 R18, RZ, RZ, R61 ;  /* 0x000000ffff127224 */ /* 0x000fe200078e003d */
[----:B-1----:R-:W3:Y:S04]  /*374f0*/  LDL.LU.64 R64, [R1+0x1e48] ;  /* 0x001e480001407983 */ /* 0x002ee80000300a00 */
[----:B------:R-:W4:Y:S04]  /*37500*/  LDL.LU.64 R62, [R1+0x1e40] ;  /* 0x001e4000013e7983 */ /* 0x000f280000300a00 */
[----:B------:R-:W4:Y:S04]  /*37510*/  LDL.LU.64 R60, [R1+0x1e38] ;  /* 0x001e3800013c7983 */ /* 0x000f280000300a00 */
[----:B------:R-:W-:Y:S01]  /*37520*/  IMAD.MOV.U32 R19, RZ, RZ, R242 ;  /* 0x000000ffff137224 */ /* 0x000fe200078e00f2 */
[----:B------:R-:W-:Y:S01]  /*37530*/  MOV R202, R240 ;  /* 0x000000f000ca7202 */ /* 0x000fe20000000f00 */
[----:B------:R-:W-:-:S02]  /*37540*/  IMAD.MOV.U32 R7, RZ, RZ, R243 ;  /* 0x000000ffff077224 */ /* 0x000fc400078e00f3 */
[----:B------:R-:W-:Y:S01]  /*37550*/  IMAD.MOV.U32 R203, RZ, RZ, R241 ;  /* 0x000000ffffcb7224 */ /* 0x000fe200078e00f1 */
[----:B------:R-:W2:Y:S04]  /*37560*/  LDL.LU.64 R242, [R1+0x1e30] ;  /* 0x001e300001f27983 */ /* 0x000ea80000300a00 */
[----:B------:R-:W2:Y:S01]  /*37570*/  LDL.LU.64 R240, [R1+0x1e28] ;  /* 0x001e280001f07983 */ /* 0x000ea20000300a00 */
[----:B------:R-:W-:Y:S08]  /*37580*/  HMMA.1688.F32.TF32 R36, R36, R216, R244 ;  /* 0x000000d82424723c */ /* 0x000ff000000810f4 */
[C---:B------:R-:W-:Y:S11]  /*37590*/  HMMA.1688.F32.TF32 R196, R248.reuse, R24, R196 ;  /* 0x00000018f8c4723c */ /* 0x040ff600000810c4 */
[----:B------:R-:W-:Y:S04]  /*375a0*/  @!UPT UIADD3 URZ, URZ, URZ, URZ ;  /* 0x0000003f3f3ff290 */ /* 0x000fe8000fffe03f */
[----:B------:R1:W-:Y:S01]  /*375b0*/  STL.64 [R1+0x70], R36 ;  /* 0x0000702401007387 */ /* 0x0003e20000100a00 */
[----:B------:R-:W-:Y:S02]  /*375c0*/  IMAD.MOV.U32 R10, RZ, RZ, R38 ;  /* 0x000000ffff0a7224 */ /* 0x000fe400078e0026 */
[----:B------:R-:W-:Y:S02]  /*375d0*/  IMAD.MOV.U32 R11, RZ, RZ, R39 ;  /* 0x000000ffff0b7224 */ /* 0x000fe400078e0027 */
[C---:B-1----:R-:W-:Y:S03]  /*375e0*/  HMMA.1688.F32.TF32 R36, R248.reuse, R28, R192 ;  /* 0x0000001cf824723c */ /* 0x042fe600000810c0 */
[----:B------:R-:W-:Y:S04]  /*375f0*/  STL.64 [R1+0x60], R196 ;  /* 0x000060c401007387 */ /* 0x000fe80000100a00 */
[----:B------:R-:W-:Y:S01]  /*37600*/  STL.64 [R1+0x68], R198 ;  /* 0x000068c601007387 */ /* 0x000fe20000100a00 */
[C---:B------:R-:W-:Y:S03]  /*37610*/  HMMA.1688.F32.TF32 R188, R248.reuse, R32, R188 ;  /* 0x00000020f8bc723c */ /* 0x040fe600000810bc */
[----:B------:R-:W-:Y:S04]  /*37620*/  LDS R196, [R4+0x64180] ;  /* 0x0641800004c47984 */ /* 0x000fe80000000800 */
[----:B------:R-:W-:Y:S01]  /*37630*/  LDS R198, [R4+0x64980] ;  /* 0x0649800004c67984 */ /* 0x000fe20000000800 */
[C---:B------:R-:W-:Y:S03]  /*37640*/  HMMA.1688.F32.TF32 R184, R248.reuse, R200, R184 ;  /* 0x000000c8f8b8723c */ /* 0x040fe600000810b8 */
[----:B------:R-:W-:Y:S04]  /*37650*/  LDS R197, [R5+0x64180] ;  /* 0x0641800005c57984 */ /* 0x000fe80000000800 */
[----:B------:R-:W1:Y:S04]  /*37660*/  LDS R199, [R5+0x64980] ;  /* 0x0649800005c77984 */ /* 0x000e680000000800 */
[----:B------:R-:W-:Y:S04]  /*37670*/  STL.64 [R1+0x50], R36 ;  /* 0x0000502401007387 */ /* 0x000fe80000100a00 */
[----:B------:R1:W-:Y:S02]  /*37680*/  STL.64 [R1+0x58], R38 ;  /* 0x0000582601007387 */ /* 0x0003e40000100a00 */
[C---:B-1----:R-:W-:Y:S02]  /*37690*/  HMMA.1688.F32.TF32 R36, R248.reuse, R16, R180 ;  /* 0x00000010f824723c */ /* 0x042fe400000810b4 */
[----:B------:R-:W-:Y:S04]  /*376a0*/  STL.64 [R1+0x40], R188 ;  /* 0x000040bc01007387 */ /* 0x000fe80000100a00 */
[----:B------:R-:W-:Y:S04]  /*376b0*/  STL.64 [R1+0x48], R190 ;  /* 0x000048be01007387 */ /* 0x000fe80000100a00 */
[----:B------:R-:W-:Y:S01]  /*376c0*/  STL.64 [R1+0x30], R184 ;  /* 0x000030b801007387 */ /* 0x000fe20000100a00 */
[----:B------:R-:W-:Y:S03]  /*376d0*/  HMMA.1688.F32.TF32 R176, R248, R12, R176 ;  /* 0x0000000cf8b0723c */ /* 0x000fe600000810b0 */
[----:B------:R-:W-:Y:S09]  /*376e0*/  STL.64 [R1+0x38], R186 ;  /* 0x000038ba01007387 */ /* 0x000ff20000100a00 */
[----:B------:R-:W-:Y:S01]  /*376f0*/  STL [R1+0x20], R36 ;  /* 0x0000202401007387 */ /* 0x000fe20000100800 */
[----:B------:R-:W-:-:S02]  /*37700*/  IMAD.MOV.U32 R218, RZ, RZ, R37 ;  /* 0x000000ffffda7224 */ /* 0x000fc400078e0025 */
[----:B------:R-:W-:Y:S01]  /*37710*/  IMAD.MOV.U32 R219, RZ, RZ, R38 ;  /* 0x000000ffffdb7224 */ /* 0x000fe200078e0026 */
[----:B------:R1:W-:Y:S02]  /*37720*/  STL [R1+0x2c], R39 ;  /* 0x00002c2701007387 */ /* 0x0003e40000100800 */
[----:B-1----:R-:W-:Y:S05]  /*37730*/  HMMA.1688.F32.TF32 R36, R248, R8, R160 ;  /* 0x00000008f824723c */ /* 0x002fea00000810a0 */
[----:B------:R-:W-:Y:S01]  /*37740*/  STL.64 [R1+0x10], R176 ;  /* 0x000010b001007387 */ /* 0x000fe20000100a00 */
[----:B------:R-:W-:Y:S01]  /*37750*/  IMAD.MOV.U32 R188, RZ, RZ, R53 ;  /* 0x000000ffffbc7224 */ /* 0x000fe200078e0035 */
[----:B------:R-:W-:-:S02]  /*37760*/  MOV R189, R54 ;  /* 0x0000003600bd7202 */ /* 0x000fc40000000f00 */
[----:B------:R-:W-:Y:S01]  /*37770*/  STL.64 [R1+0x18], R178 ;  /* 0x000018b201007387 */ /* 0x000fe20000100a00 */
[----:B------:R-:W-:Y:S02]  /*37780*/  IMAD.MOV.U32 R190, RZ, RZ, R55 ;  /* 0x000000ffffbe7224 */ /* 0x000fe400078e0037 */
[----:B------:R-:W-:Y:S01]  /*37790*/  IMAD.MOV.U32 R191, RZ, RZ, R236 ;  /* 0x000000ffffbf7224 */ /* 0x000fe200078e00ec */
[----:B------:R-:W-:Y:S01]  /*377a0*/  HMMA.1688.F32.TF32 R164, R196, R24, R164 ;  /* 0x00000018c4a4723c */ /* 0x000fe200000810a4 */
[----:B------:R-:W-:Y:S01]  /*377b0*/  IMAD.MOV.U32 R184, RZ, RZ, R49 ;  /* 0x000000ffffb87224 */ /* 0x000fe200078e0031 */
[----:B------:R-:W-:Y:S01]  /*377c0*/  LDS R160, [R2+0x64180] ;  /* 0x0641800002a07984 */ /* 0x000fe20000000800 */
[----:B------:R-:W-:Y:S02]  /*377d0*/  IMAD.MOV.U32 R185, RZ, RZ, R50 ;  /* 0x000000ffffb97224 */ /* 0x000fe400078e0032 */
[----:B------:R-:W-:Y:S01]  /*377e0*/  IMAD.MOV.U32 R186, RZ, RZ, R44 ;  /* 0x000000ffffba7224 */ /* 0x000fe200078e002c */
[----:B------:R-:W-:Y:S01]  /*377f0*/  LDS R162, [R2+0x64980] ;  /* 0x0649800002a27984 */ /* 0x000fe20000000800 */
[----:B------:R-:W-:-:S02]  /*37800*/  IMAD.MOV.U32 R187, RZ, RZ, R96 ;  /* 0x000000ffffbb7224 */ /* 0x000fc400078e0060 */
[----:B------:R-:W-:Y:S01]  /*37810*/  IMAD.MOV.U32 R180, RZ, RZ, R46 ;  /* 0x000000ffffb47224 */ /* 0x000fe200078e002e */
[----:B------:R-:W-:Y:S01]  /*37820*/  HMMA.1688.F32.TF32 R168, R196, R28, R168 ;  /* 0x0000001cc4a8723c */ /* 0x000fe200000810a8 */
[----:B------:R-:W-:Y:S01]  /*37830*/  IMAD.MOV.U32 R181, RZ, RZ, R47 ;  /* 0x000000ffffb57224 */ /* 0x000fe200078e002f */
[----:B------:R-:W-:Y:S04]  /*37840*/  LDS R161, [R0+0x64180] ;  /* 0x0641800000a17984 */ /* 0x000fe80000000800 */
[----:B------:R-:W-:Y:S04]  /*37850*/  STL [R1], R36 ;  /* 0x0000002401007387 */ /* 0x000fe80000100800 */
[----:B------:R-:W3:Y:S04]  /*37860*/  LDL.LU R53, [R1+0x1e24] ;  /* 0x001e240001357983 */ /* 0x000ee80000300800 */
[----:B------:R-:W3:Y:S04]  /*37870*/  LDL.LU R54, [R1+0x1e20] ;  /* 0x001e200001367983 */ /* 0x000ee80000300800 */
[----:B------:R-:W3:Y:S04]  /*37880*/  LDL.LU R55, [R1+0x1e1c] ;  /* 0x001e1c0001377983 */ /* 0x000ee80000300800 */
[----:B------:R-:W3:Y:S01]  /*37890*/  LDL.LU R236, [R1+0x1e18] ;  /* 0x001e180001ec7983 */ /* 0x000ee20000300800 */
[----:B--2---:R-:W-:Y:S01]  /*378a0*/  HMMA.1688.F32.TF32 R248, R248, R216, R240 ;  /* 0x000000d8f8f8723c */ /* 0x004fe200000810f0 */
[----:B------:R-:W-:-:S02]  /*378b0*/  IMAD.MOV.U32 R182, RZ, RZ, R40 ;  /* 0x000000ffffb67224 */ /* 0x000fc400078e0028 */
[----:B------:R-:W-:Y:S11]  /*378c0*/  LDS R163, [R0+0x64980] ;  /* 0x0649800000a37984 */ /* 0x000ff60000000800 */
[----:B------:R-:W-:Y:S09]  /*378d0*/  @!UPT UIADD3 URZ, URZ, URZ, URZ ;  /* 0x0000003f3f3ff290 */ /* 0x000ff2000fffe03f */
[----:B------:R1:W-:Y:S04]  /*378e0*/  STL.64 [R1+0x1d18], R250 ;  /* 0x001d18fa01007387 */ /* 0x0003e80000100a00 */
[----:B------:R2:W-:Y:S01]  /*378f0*/  STL.64 [R1+0x1d10], R248 ;  /* 0x001d10f801007387 */ /* 0x0005e20000100a00 */
[----:B-1----:R-:W-:Y:S02]  /*37900*/  IMAD.MOV.U32 R250, RZ, RZ, R239 ;  /* 0x000000fffffa7224 */ /* 0x002fe400078e00ef */
[----:B--2---:R-:W-:Y:S02]  /*37910*/  IMAD.MOV.U32 R248, RZ, RZ, R237 ;  /* 0x000000fffff87224 */ /* 0x004fe400078e00ed */
[----:B------:R-:W3:Y:S01]  /*37920*/  LDL.LU R237, [R1+0x1e14] ;  /* 0x001e140001ed7983 */ /* 0x000ee20000300800 */
[----:B------:R-:W-:-:S03]  /*37930*/  IMAD.MOV.U32 R249, RZ, RZ, R238 ;  /* 0x000000fffff97224 */ /* 0x000fc600078e00ee */
[----:B------:R-:W3:Y:S04]  /*37940*/  LDL.LU R238, [R1+0x1e10] ;  /* 0x001e100001ee7983 */ /* 0x000ee80000300800 */
[----:B------:R-:W3:Y:S01]  /*37950*/  LDL.LU R239, [R1+0x1e0c] ;  /* 0x001e0c0001ef7983 */ /* 0x000ee20000300800 */
[----:B------:R-:W-:-:S03]  /*37960*/  IMAD.MOV.U32 R251, RZ, RZ, R48 ;  /* 0x000000fffffb7224 */ /* 0x000fc600078e0030 */
[----:B------:R-:W2:Y:S04]  /*37970*/  LDL.LU R48, [R1+0x1e08] ;  /* 0x001e080001307983 */ /* 0x000ea80000300800 */
[----:B------:R-:W2:Y:S04]  /*37980*/  LDL.LU R49, [R1+0x1e04] ;  /* 0x001e040001317983 */ /* 0x000ea80000300800 */
[----:B------:R-:W2:Y:S04]  /*37990*/  LDL.LU R50, [R1+0x1e00] ;  /* 0x001e000001327983 */ /* 0x000ea80000300800 */
[----:B------:R-:W2:Y:S04]  /*379a0*/  LDL.LU R44, [R1+0x1dfc] ;  /* 0x001dfc00012c7983 */ /* 0x000ea80000300800 */
[----:B------:R-:W2:Y:S01]  /*379b0*/  LDL.LU R96, [R1+0x1df8] ;  /* 0x001df80001607983 */ /* 0x000ea20000300800 */
[----:B---3--:R-:W-:Y:S11]  /*379c0*/  HMMA.1688.F32.TF32 R244, R92, R24, R236 ;  /* 0x000000185cf4723c */ /* 0x008ff600000810ec */
[----:B------:R-:W-:Y:S11]  /*379d0*/  @!UPT UIADD3 URZ, URZ, URZ, URZ ;  /* 0x0000003f3f3ff290 */ /* 0x000ff6000fffe03f */
[----:B------:R-:W-:Y:S01]  /*379e0*/  @!UPT UIADD3 URZ, URZ, URZ, URZ ;  /* 0x0000003f3f3ff290 */ /* 0x000fe2000fffe03f */
[----:B------:R1:W-:Y:S04]  /*379f0*/  STL.64 [R1+0x1d28], R246 ;  /* 0x001d28f601007387 */ /* 0x0003e80000100a00 */
[----:B------:R3:W-:Y:S01]  /*37a00*/  STL.64 [R1+0x1d20], R244 ;  /* 0x001d20f401007387 */ /* 0x0007e20000100a00 */
[----:B-1----:R-:W-:Y:S02]  /*37a10*/  IMAD.MOV.U32 R246, RZ, RZ, R99 ;  /* 0x000000fffff67224 */ /* 0x002fe400078e0063 */
[----:B---3--:R-:W-:Y:S01]  /*37a20*/  IMAD.MOV.U32 R244, RZ, RZ, R97 ;  /* 0x000000fffff47224 */ /* 0x008fe200078e0061 */
[----:B------:R-:W-:Y:S01]  /*37a30*/  MOV R245, R98 ;  /* 0x0000006200f57202 */ /* 0x000fe20000000f00 */
[----:B------:R-:W2:Y:S04]  /*37a40*/  LDL.LU R97, [R1+0x1df4] ;  /* 0x001df40001617983 */ /* 0x000ea80000300800 */
[----:B------:R-:W2:Y:S04]  /*37a50*/  LDL.LU R98, [R1+0x1df0] ;  /* 0x001df00001627983 */ /* 0x000ea80000300800 */
[----:B------:R-:W2:Y:S01]  /*37a60*/  LDL.LU R99, [R1+0x1dec] ;  /* 0x001dec0001637983 */ /* 0x000ea20000300800 */
[----:B------:R-:W-:-:S03]  /*37a70*/  IMAD.MOV.U32 R247, RZ, RZ, R45 ;  /* 0x000000fffff77224 */ /* 0x000fc600078e002d */
[----:B------:R-:W3:Y:S01]  /*37a80*/  LDL.LU R45, [R1+0x1de8] ;  /* 0x001de800012d7983 */ /* 0x000ee20000300800 */
[----:B------:R-:W-:-:S03]  /*37a90*/  IMAD.MOV.U32 R183, RZ, RZ, R41 ;  /* 0x000000ffffb77224 */ /* 0x000fc600078e0029 */
[----:B------:R-:W3:Y:S04]  /*37aa0*/  LDL.LU R46, [R1+0x1de4] ;  /* 0x001de400012e7983 */ /* 0x000ee80000300800 */
[----:B------:R-:W3:Y:S04]  /*37ab0*/  LDL.LU R47, [R1+0x1de0] ;  /* 0x001de000012f7983 */ /* 0x000ee80000300800 */
[----:B------:R-:W3:Y:S04]  /*37ac0*/  LDL.LU R40, [R1+0x1ddc] ;  /* 0x001ddc0001287983 */ /* 0x000ee80000300800 */
[----:B------:R-:W3:Y:S01]  /*37ad0*/  LDL.LU R41, [R1+0x1dd8] ;  /* 0x001dd80001297983 */ /* 0x000ee20000300800 */
[----:B------:R-:W-:Y:S01]  /*37ae0*/  IMAD.MOV.U32 R176, RZ, RZ, R107 ;  /* 0x000000ffffb07224 */ /* 0x000fe200078e006b */
[----:B------:R-:W-:Y:S01]  /*37af0*/  MOV R177, R100 ;  /* 0x0000006400b17202 */ /* 0x000fe20000000f00 */
[----:B------:R-:W-:-:S02]  /*37b00*/  IMAD.MOV.U32 R178, RZ, RZ, R101 ;  /* 0x000000ffffb27224 */ /* 0x000fc400078e0065 */
[----:B------:R-:W-:Y:S01]  /*37b10*/  IMAD.MOV.U32 R179, RZ, RZ, R102 ;  /* 0x000000ffffb37224 */ /* 0x000fe200078e0066 */
[----:B--2---:R-:W-:Y:S07]  /*37b20*/  HMMA.1688.F32.TF32 R240, R92, R28, R96 ;  /* 0x0000001c5cf0723c */ /* 0x004fee0000081060 */
[----:B------:R-:W-:Y:S02]  /*37b30*/  IMAD.MOV.U32 R96, RZ, RZ, R42 ;  /* 0x000000ffff607224 */ /* 0x000fe400078e002a */
[----:B------:R-:W2:Y:S01]  /*37b40*/  LDL.LU R42, [R1+0x1dd4] ;  /* 0x001dd400012a7983 */ /* 0x000ea20000300800 */
[----:B------:R-:W-:-:S02]  /*37b50*/  IMAD.MOV.U32 R97, RZ, RZ, R104 ;  /* 0x000000ffff617224 */ /* 0x000fc400078e0068 */
[----:B------:R-:W-:Y:S01]  /*37b60*/  IMAD.MOV.U32 R98, RZ, RZ, R105 ;  /* 0x000000ffff627224 */ /* 0x000fe200078e0069 */
        /* <DEDUP_REMOVED lines=8> */
[----:B------:R-:W-:Y:S04]  /*37bf0*/  STL.64 [R1+0x1d38], R242 ;  /* 0x001d38f201007387 */ /* 0x000fe80000100a00 */
[----:B------:R1:W-:Y:S02]  /*37c00*/  STL.64 [R1+0x1d30], R240 ;  /* 0x001d30f001007387 */ /* 0x0003e40000100a00 */
[----:B-1----:R-:W-:-:S02]  /*37c10*/  IMAD.MOV.U32 R240, RZ, RZ, R103 ;  /* 0x000000fffff07224 */ /* 0x002fc400078e0067 */
[----:B------:R-:W2:Y:S01]  /*37c20*/  LDL.LU R103, [R1+0x1db4] ;  /* 0x001db40001677983 */ /* 0x000ea20000300800 */
[----:B------:R-:W-:Y:S02]  /*37c30*/  IMAD.MOV.U32 R241, RZ, RZ, R43 ;  /* 0x000000fffff17224 */ /* 0x000fe400078e002b */
[----:B------:R-:W-:Y:S01]  /*37c40*/  IMAD.MOV.U32 R242, RZ, RZ, R51 ;  /* 0x000000fffff27224 */ /* 0x000fe200078e0033 */
[----:B------:R-:W2:Y:S04]  /*37c50*/  LDL.LU R43, [R1+0x1db0] ;  /* 0x001db000012b7983 */ /* 0x000ea80000300800 */
[----:B------:R-:W2:Y:S01]  /*37c60*/  LDL.LU R51, [R1+0x1dac] ;  /* 0x001dac0001337983 */ /* 0x000ea20000300800 */
[----:B------:R-:W-:-:S03]  /*37c70*/  IMAD.MOV.U32 R243, RZ, RZ, R59 ;  /* 0x000000fffff37224 */ /* 0x000fc600078e003b */
[----:B------:R-:W2:Y:S04]  /*37c80*/  LDL.LU R59, [R1+0x1da8] ;  /* 0x001da800013b7983 */ /* 0x000ea80000300800 */
[----:B------:R1:W-:Y:S04]  /*37c90*/  STL [R1+0x1c7c], R164 ;  /* 0x001c7ca401007387 */ /* 0x0003e80000100800 */
[----:B------:R3:W-:Y:S04]  /*37ca0*/  STL [R1+0x1c78], R165 ;  /* 0x001c78a501007387 */ /* 0x0007e80000100800 */
[----:B------:R4:W-:Y:S01]  /*37cb0*/  STL [R1+0x1c74], R166 ;  /* 0x001c74a601007387 */ /* 0x0009e20000100800 */
[----:B-1----:R-:W-:-:S03]  /*37cc0*/  IMAD.MOV.U32 R164, RZ, RZ, R208 ;  /* 0x000000ffffa47224 */ /* 0x002fc600078e00d0 */
[----:B------:R1:W-:Y:S01]  /*37cd0*/  STL [R1+0x1c70], R167 ;  /* 0x001c70a701007387 */ /* 0x0003e20000100800 */
[----:B---3--:R-:W-:-:S03]  /*37ce0*/  MOV R165, R209 ;  /* 0x000000d100a57202 */ /* 0x008fc60000000f00 */
[----:B------:R-:W3:Y:S01]  /*37cf0*/  LDL.LU R208, [R1+0x1da4] ;  /* 0x001da40001d07983 */ /* 0x000ee20000300800 */
[----:B----4-:R-:W-:-:S03]  /*37d00*/  IMAD.MOV.U32 R166, RZ, RZ, R210 ;  /* 0x000000ffffa67224 */ /* 0x010fc600078e00d2 */
[----:B------:R-:W3:Y:S01]  /*37d10*/  LDL.LU R209, [R1+0x1da0] ;  /* 0x001da00001d17983 */ /* 0x000ee20000300800 */
[----:B-1----:R-:W-:-:S03]  /*37d20*/  IMAD.MOV.U32 R167, RZ, RZ, R211 ;  /* 0x000000ffffa77224 */ /* 0x002fc600078e00d3 */
[----:B------:R-:W3:Y:S04]  /*37d30*/  LDL.LU R210, [R1+0x1d9c] ;  /* 0x001d9c0001d27983 */ /* 0x000ee80000300800 */
[----:B------:R-:W3:Y:S01]  /*37d40*/  LDL.LU R211, [R1+0x1d98] ;  /* 0x001d980001d37983 */ /* 0x000ee20000300800 */
[----:B------:R-:W-:-:S03]  /*37d50*/  IMAD.MOV.U32 R252, RZ, RZ, R37 ;  /* 0x000000fffffc7224 */ /* 0x000fc600078e0025 */
[----:B------:R1:W-:Y:S01]  /*37d60*/  STL [R1+0x1c8c], R168 ;  /* 0x001c8ca801007387 */ /* 0x0003e20000100800 */
[----:B------:R-:W-:-:S03]  /*37d70*/  IMAD.MOV.U32 R6, RZ, RZ, R38 ;  /* 0x000000ffff067224 */ /* 0x000fc600078e0026 */
[----:B------:R4:W-:Y:S01]  /*37d80*/  STL [R1+0x1c88], R169 ;  /* 0x001c88a901007387 */ /* 0x0009e20000100800 */
[----:B------:R-:W-:Y:S01]  /*37d90*/  IMAD.MOV.U32 R3, RZ, RZ, R39 ;  /* 0x000000ffff037224 */ /* 0x000fe200078e0027 */
[----:B------:R-:W-:Y:S02]  /*37da0*/  HMMA.1688.F32.TF32 R44, R92, R12, R44 ;  /* 0x0000000c5c2c723c */ /* 0x000fe4000008102c */
[----:B------:R4:W-:Y:S01]  /*37db0*/  STL [R1+0x1c84], R170 ;  /* 0x001c84aa01007387 */ /* 0x0009e20000100800 */
[----:B-1----:R-:W-:-:S03]  /*37dc0*/  IMAD.MOV.U32 R168, RZ, RZ, R204 ;  /* 0x000000ffffa87224 */ /* 0x002fc600078e00cc */
[----:B------:R1:W-:Y:S02]  /*37dd0*/  STL [R1+0x1c80], R171 ;  /* 0x001c80ab01007387 */ /* 0x0003e40000100800 */
[----:B------:R-:W-:Y:S01]  /*37de0*/  HMMA.1688.F32.TF32 R52, R92, R216, R52 ;  /* 0x000000d85c34723c */ /* 0x000fe20000081034 */
[----:B----4-:R-:W-:Y:S01]  /*37df0*/  IMAD.MOV.U32 R169, RZ, RZ, R205 ;  /* 0x000000ffffa97224 */ /* 0x010fe200078e00cd */
[----:B------:R-:W4:Y:S01]  /*37e00*/  LDL.LU R204, [R1+0x1d94] ;  /* 0x001d940001cc7983 */ /* 0x000f220000300800 */
[----:B------:R-:W-:-:S03]  /*37e10*/  IMAD.MOV.U32 R170, RZ, RZ, R206 ;  /* 0x000000ffffaa7224 */ /* 0x000fc600078e00ce */
[----:B------:R-:W4:Y:S01]  /*37e20*/  LDL.LU R205, [R1+0x1d90] ;  /* 0x001d900001cd7983 */ /* 0x000f220000300800 */
[----:B-1----:R-:W-:-:S03]  /*37e30*/  IMAD.MOV.U32 R171, RZ, RZ, R172 ;  /* 0x000000ffffab7224 */ /* 0x002fc600078e00ac */
[----:B------:R-:W4:Y:S04]  /*37e40*/  LDL.LU R206, [R1+0x1d8c] ;  /* 0x001d8c0001ce7983 */ /* 0x000f280000300800 */
[----:B------:R-:W3:Y:S01]  /*37e50*/  LDL.LU R172, [R1+0x1d88] ;  /* 0x001d880001ac7983 */ /* 0x000ee20000300800 */
[----:B------:R-:W-:Y:S02]  /*37e60*/  IMAD.MOV.U32 R192, RZ, RZ, R131 ;  /* 0x000000ffffc07224 */ /* 0x000fe400078e0083 */
[----:B------:R-:W-:Y:S02]  /*37e70*/  IMAD.MOV.U32 R193, RZ, RZ, R130 ;  /* 0x000000ffffc17224 */ /* 0x000fe400078e0082 */
[----:B------:R-:W-:Y:S02]  /*37e80*/  IMAD.MOV.U32 R194, RZ, RZ, R129 ;  /* 0x000000ffffc27224 */ /* 0x000fe400078e0081 */
[----:B------:R-:W-:Y:S01]  /*37e90*/  IMAD.MOV.U32 R195, RZ, RZ, R128 ;  /* 0x000000ffffc37224 */ /* 0x000fe200078e0080 */
[C---:B------:R-:W-:Y:S01]  /*37ea0*/  HMMA.1688.F32.TF32 R60, R88.reuse, R28, R60 ;  /* 0x0000001c583c723c */ /* 0x040fe2000008103c */
[----:B------:R-:W-:Y:S04]  /*37eb0*/  LDS R128, [R4+0x64100] ;  /* 0x0641000004807984 */ /* 0x000fe80000000800 */
[----:B------:R-:W-:Y:S03]  /*37ec0*/  LDS R130, [R4+0x64900] ;  /* 0x0649000004827984 */ /* 0x000fe60000000800 */
[C---:B------:R-:W-:Y:S01]  /*37ed0*/  HMMA.1688.F32.TF32 R64, R88.reuse, R32, R64 ;  /* 0x000000205840723c */ /* 0x040fe20000081040 */
[----:B------:R-:W-:Y:S04]  /*37ee0*/  LDS R129, [R5+0x64100] ;  /* 0x0641000005817984 */ /* 0x000fe80000000800 */
[----:B------:R-:W-:Y:S03]  /*37ef0*/  LDS R131, [R5+0x64900] ;  /* 0x0649000005837984 */ /* 0x000fe60000000800 */
[C---:B------:R-:W-:Y:S08]  /*37f00*/  HMMA.1688.F32.TF32 R68, R88.reuse, R200, R68 ;  /* 0x000000c85844723c */ /* 0x040ff00000081044 */
[C---:B------:R-:W-:Y:S08]  /*37f10*/  HMMA.1688.F32.TF32 R72, R88.reuse, R16, R72 ;  /* 0x000000105848723c */ /* 0x040ff00000081048 */
[C---:B------:R-:W-:Y:S08]  /*37f20*/  HMMA.1688.F32.TF32 R76, R88.reuse, R12, R76 ;  /* 0x0000000c584c723c */ /* 0x040ff0000008104c */
[C---:B------:R-:W-:Y:S08]  /*37f30*/  HMMA.1688.F32.TF32 R80, R88.reuse, R8, R80 ;  /* 0x000000085850723c */ /* 0x040ff00000081050 */
[----:B------:R-:W-:Y:S08]  /*37f40*/  HMMA.1688.F32.TF32 R84, R88, R216, R84 ;  /* 0x000000d85854723c */ /* 0x000ff00000081054 */
[C---:B--2---:R-:W-:Y:S01]  /*37f50*/  HMMA.1688.F32.TF32 R236, R92.reuse, R32, R100 ;  /* 0x000000205cec723c */ /* 0x044fe20000081064 */
[----:B------:R-:W-:Y:S04]  /*37f60*/  LDS R100, [R2+0x64100] ;  /* 0x0641000002647984 */ /* 0x000fe80000000800 */
[----:B------:R-:W-:Y:S04]  /*37f70*/  LDS R102, [R2+0x64900] ;  /* 0x0649000002667984 */ /* 0x000fe80000000800 */
[----:B------:R-:W-:Y:S04]  /*37f80*/  LDS R101, [R0+0x64100] ;  /* 0x0641000000657984 */ /* 0x000fe80000000800 */
[----:B------:R-:W1:Y:S01]  /*37f90*/  LDS R103, [R0+0x64900] ;  /* 0x0649000000677984 */ /* 0x000e620000000800 */
[C---:B------:R-:W-:Y:S08]  /*37fa0*/  HMMA.1688.F32.TF32 R36, R92.reuse, R200, R104 ;  /* 0x000000c85c24723c */ /* 0x040ff00000081068 */
[C---:B------:R-:W-:Y:S08]  /*37fb0*/  HMMA.1688.F32.TF32 R40, R92.reuse, R16, R40 ;  /* 0x000000105c28723c */ /* 0x040ff00000081028 */
[----:B------:R-:W-:Y:S08]  /*37fc0*/  HMMA.1688.F32.TF32 R48, R92, R8, R48 ;  /* 0x000000085c30723c */ /* 0x000ff00000081030 */
[C---:B-1----:R-:W-:Y:S08]  /*37fd0*/  HMMA.1688.F32.TF32 R92, R100.reuse, R200, R96 ;  /* 0x000000c8645c723c */ /* 0x042ff00000081060 */
[----:B------:R-:W-:Y:S07]  /*37fe0*/  HMMA.1688.F32.TF32 R96, R100, R12, R244 ;  /* 0x0000000c6460723c */ /* 0x000fee00000810f4 */
        /* <DEDUP_REMOVED lines=8> */
[-C--:B------:R-:W-:Y:S08]  /*38070*/  HMMA.1688.F32.TF32 R56, R88, R24.reuse, R56 ;  /* 0x000000185838723c */ /* 0x080ff00000081038 */
[C---:B------:R-:W-:Y:S08]  /*38080*/  HMMA.1688.F32.TF32 R192, R100.reuse, R24, R192 ;  /* 0x0000001864c0723c */ /* 0x040ff000000810c0 */
[C---:B------:R-:W-:Y:S08]  /*38090*/  HMMA.1688.F32.TF32 R88, R100.reuse, R28, R240 ;  /* 0x0000001c6458723c */ /* 0x040ff000000810f0 */
[C---:B------:R-:W-:Y:S08]  /*380a0*/  HMMA.1688.F32.TF32 R176, R100.reuse, R32, R176 ;  /* 0x0000002064b0723c */ /* 0x040ff000000810b0 */
[C---:B------:R-:W-:Y:S08]  /*380b0*/  HMMA.1688.F32.TF32 R180, R100.reuse, R16, R180 ;  /* 0x0000001064b4723c */ /* 0x040ff000000810b4 */
[C---:B------:R-:W-:Y:S08]  /*380c0*/  HMMA.1688.F32.TF32 R184, R100.reuse, R8, R184 ;  /* 0x0000000864b8723c */ /* 0x040ff000000810b8 */
[----:B------:R-:W-:Y:S01]  /*380d0*/  HMMA.1688.F32.TF32 R100, R100, R216, R248 ;  /* 0x000000d86464723c */ /* 0x000fe200000810f8 */
[----:B------:R-:W4:Y:S04]  /*380e0*/  LDL.LU R248, [R1+0xe0] ;  /* 0x0000e00001f87983 */ /* 0x000f280000300800 */
[----:B------:R-:W4:Y:S04]  /*380f0*/  LDL.LU R249, [R1+0xe4] ;  /* 0x0000e40001f97983 */ /* 0x000f280000300800 */
[----:B------:R-:W4:Y:S04]  /*38100*/  LDL.LU R250, [R1+0xe8] ;  /* 0x0000e80001fa7983 */ /* 0x000f280000300800 */
[----:B------:R-:W4:Y:S01]  /*38110*/  LDL.LU R251, [R1+0xec] ;  /* 0x0000ec0001fb7983 */ /* 0x000f220000300800 */
[C---:B---3--:R-:W-:Y:S08]  /*38120*/  HMMA.1688.F32.TF32 R208, R196.reuse, R16, R208 ;  /* 0x00000010c4d0723c */ /* 0x048ff000000810d0 */
[C---:B------:R-:W-:Y:S08]  /*38130*/  HMMA.1688.F32.TF32 R212, R196.reuse, R12, R212 ;  /* 0x0000000cc4d4723c */ /* 0x040ff000000810d4 */
[C---:B------:R-:W-:Y:S08]  /*38140*/  HMMA.1688.F32.TF32 R20, R196.reuse, R8, R20 ;  /* 0x00000008c414723c */ /* 0x040ff00000081014 */
[----:B------:R-:W-:Y:S08]  /*38150*/  HMMA.1688.F32.TF32 R220, R196, R216, R220 ;  /* 0x000000d8c4dc723c */ /* 0x000ff000000810dc */
[-C--:B------:R-:W-:Y:S08]  /*38160*/  HMMA.1688.F32.TF32 R120, R128, R12.reuse, R120 ;  /* 0x0000000c8078723c */ /* 0x080ff00000081078 */
[----:B------:R-:W-:Y:S08]  /*38170*/  HMMA.1688.F32.TF32 R152, R160, R12, R152 ;  /* 0x0000000ca098723c */ /* 0x000ff00000081098 */
[C---:B--2---:R-:W-:Y:S08]  /*38180*/  HMMA.1688.F32.TF32 R172, R196.reuse, R32, R172 ;  /* 0x00000020c4ac723c */ /* 0x044ff000000810ac */
[----:B----4-:R-:W-:Y:S01]  /*38190*/  HMMA.1688.F32.TF32 R204, R196, R200, R204 ;  /* 0x000000c8c4cc723c */ /* 0x010fe200000810cc */
[----:B------:R-:W-:Y:S04]  /*381a0*/  LDS R196, [R2+0x65000] ;  /* 0x0650000002c47984 */ /* 0x000fe80000000800 */
[----:B------:R-:W-:Y:S04]  /*381b0*/  LDS R198, [R2+0x65800] ;  /* 0x0658000002c67984 */ /* 0x000fe80000000800 */
[----:B------:R-:W-:Y:S04]  /*381c0*/  LDS R197, [R0+0x65000] ;  /* 0x0650000000c57984 */ /* 0x000fe80000000800 */
[----:B------:R-:W1:Y:S04]  /*381d0*/  LDS R199, [R0+0x65800] ;  /* 0x0658000000c77984 */ /* 0x000e680000000800 */
        /* <DEDUP_REMOVED lines=9> */
[----:B-1----:R-:W-:Y:S03]  /*38270*/  HMMA.1688.F32.TF32 R240, R196, R26, R248 ;  /* 0x0000001ac4f0723c */ /* 0x002fe600000810f8 */
        /* <DEDUP_REMOVED lines=10> */
[----:B------:R1:W-:Y:S04]  /*38320*/  STL [R1+0x1cd0], R23 ;  /* 0x001cd01701007387 */ /* 0x0003e80000100800 */
[----:B------:R-:W-:Y:S01]  /*38330*/  STL [R1+0x1cec], R220 ;  /* 0x001cecdc01007387 */ /* 0x000fe20000100800 */
[----:B------:R-:W-:-:S03]  /*38340*/  IMAD.MOV.U32 R249, RZ, RZ, R14 ;  /* 0x000000fffff97224 */ /* 0x000fc600078e000e */
[----:B------:R-:W-:Y:S01]  /*38350*/  STL [R1+0x1ce8], R221 ;  /* 0x001ce8dd01007387 */ /* 0x000fe20000100800 */
[----:B------:R-:W-:-:S03]  /*38360*/  IMAD.MOV.U32 R250, RZ, RZ, R15 ;  /* 0x000000fffffa7224 */ /* 0x000fc600078e000f */
[----:B------:R-:W-:Y:S01]  /*38370*/  STL [R1+0x1ce4], R222 ;  /* 0x001ce4de01007387 */ /* 0x000fe20000100800 */
[----:B------:R-:W-:-:S03]  /*38380*/  IMAD.MOV.U32 R13, RZ, RZ, R240 ;  /* 0x000000ffff0d7224 */ /* 0x000fc600078e00f0 */
[----:B------:R2:W-:Y:S01]  /*38390*/  STL [R1+0x1ce0], R223 ;  /* 0x001ce0df01007387 */ /* 0x0005e20000100800 */
[----:B------:R-:W-:-:S03]  /*383a0*/  IMAD.MOV.U32 R251, RZ, RZ, R30 ;  /* 0x000000fffffb7224 */ /* 0x000fc600078e001e */
[----:B------:R-:W3:Y:S01]  /*383b0*/  LDL.LU R248, [R1+0xa0] ;  /* 0x0000a00001f87983 */ /* 0x000ee20000300800 */
[----:B------:R-:W-:-:S03]  /*383c0*/  IMAD.MOV.U32 R240, RZ, RZ, R31 ;  /* 0x000000fffff07224 */ /* 0x000fc600078e001f */
[----:B------:R-:W4:Y:S04]  /*383d0*/  LDL.LU R14, [R1+0x1d74] ;  /* 0x001d7400010e7983 */ /* 0x000f280000300800 */
[----:B------:R-:W4:Y:S04]  /*383e0*/  LDL.LU R15, [R1+0x1d70] ;  /* 0x001d7000010f7983 */ /* 0x000f280000300800 */
[----:B------:R-:W1:Y:S04]  /*383f0*/  LDL.LU R30, [R1+0x1d6c] ;  /* 0x001d6c00011e7983 */ /* 0x000e680000300800 */
[----:B------:R-:W1:Y:S01]  /*38400*/  LDL.LU R31, [R1+0x1d68] ;  /* 0x001d6800011f7983 */ /* 0x000e620000300800 */
[----:B------:R-:W-:Y:S01]  /*38410*/  HMMA.1688.F32.TF32 R124, R128, R8, R124 ;  /* 0x00000008807c723c */ /* 0x000fe2000008107c */
[----:B------:R-:W-:Y:S01]  /*38420*/  MOV R12, R241 ;  /* 0x000000f1000c7202 */ /* 0x000fe20000000f00 */
[----:B------:R-:W-:-:S02]  /*38430*/  IMAD.MOV.U32 R241, RZ, RZ, R18 ;  /* 0x000000fffff17224 */ /* 0x000fc400078e0012 */
[----:B------:R-:W3:Y:S04]  /*38440*/  LDL.LU R18, [R1+0x1d64] ;  /* 0x001d640001127983 */ /* 0x000ee80000300800 */
[----:B------:R-:W-:Y:S07]  /*38450*/  HMMA.1688.F32.TF32 R156, R160, R8, R156 ;  /* 0x00000008a09c723c */ /* 0x000fee000008109c */
[----:B------:R-:W-:-:S02]  /*38460*/  IMAD.MOV.U32 R9, RZ, RZ, R242 ;  /* 0x000000ffff097224 */ /* 0x000fc400078e00f2 */
[----:B------:R-:W-:Y:S02]  /*38470*/  IMAD.MOV.U32 R8, RZ, RZ, R243 ;  /* 0x000000ffff087224 */ /* 0x000fe400078e00f3 */
[----:B------:R-:W-:Y:S02]  /*38480*/  IMAD.MOV.U32 R242, RZ, RZ, R34 ;  /* 0x000000fffff27224 */ /* 0x000fe400078e0022 */
[----:B------:R-:W2:Y:S01]  /*38490*/  LDL.LU R34, [R1+0x1d60] ;  /* 0x001d600001227983 */ /* 0x000ea20000300800 */
[----:B------:R-:W-:-:S03]  /*384a0*/  IMAD.MOV.U32 R243, RZ, RZ, R35 ;  /* 0x000000fffff37224 */ /* 0x000fc600078e0023 */
[----:B------:R-:W2:Y:S04]  /*384b0*/  LDL.LU R35, [R1+0x1d5c] ;  /* 0x001d5c0001237983 */ /* 0x000ea80000300800 */
[----:B------:R-:W-:Y:S04]  /*384c0*/  STL [R1+0x1cfc], R8 ;  /* 0x001cfc0801007387 */ /* 0x000fe80000100800 */
[----:B------:R-:W-:Y:S04]  /*384d0*/  STL [R1+0x1cf8], R9 ;  /* 0x001cf80901007387 */ /* 0x000fe80000100800 */
[----:B------:R-:W-:Y:S04]  /*384e0*/  STL [R1+0x1cf4], R12 ;  /* 0x001cf40c01007387 */ /* 0x000fe80000100800 */
[----:B------:R-:W-:Y:S01]  /*384f0*/  STL [R1+0x1cf0], R13 ;  /* 0x001cf00d01007387 */ /* 0x000fe20000100800 */
[----:B-1----:R-:W-:Y:S07]  /*38500*/  HMMA.1688.F32.TF32 R20, R196, R30, R244 ;  /* 0x0000001ec414723c */ /* 0x002fee00000810f4 */
[----:B------:R-:W-:-:S02]  /*38510*/  IMAD.MOV.U32 R244, RZ, RZ, R202 ;  /* 0x000000fffff47224 */ /* 0x000fc400078e00ca */
[----:B------:R-:W3:Y:S01]  /*38520*/  LDL.LU R202, [R1+0x1d58] ;  /* 0x001d580001ca7983 */ /* 0x000ee20000300800 */
[----:B------:R-:W-:-:S03]  /*38530*/  IMAD.MOV.U32 R245, RZ, RZ, R203 ;  /* 0x000000fffff57224 */ /* 0x000fc600078e00cb */
[----:B------:R-:W3:Y:S01]  /*38540*/  LDL.LU R203, [R1+0x1d54] ;  /* 0x001d540001cb7983 */ /* 0x000ee20000300800 */
[----:B------:R-:W-:-:S03]  /*38550*/  IMAD.MOV.U32 R246, RZ, RZ, R19 ;  /* 0x000000fffff67224 */ /* 0x000fc600078e0013 */
[----:B------:R-:W4:Y:S01]  /*38560*/  LDL.LU R19, [R1+0x1d50] ;  /* 0x001d500001137983 */ /* 0x000f220000300800 */
[C---:B------:R-:W-:Y:S08]  /*38570*/  HMMA.1688.F32.TF32 R188, R128.reuse, R24, R188 ;  /* 0x0000001880bc723c */ /* 0x040ff000000810bc */
[----:B------:R-:W-:Y:S08]  /*38580*/  HMMA.1688.F32.TF32 R116, R128, R16, R116 ;  /* 0x000000108074723c */ /* 0x000ff00000081074 */
[C---:B------:R-:W-:Y:S07]  /*38590*/  HMMA.1688.F32.TF32 R132, R160.reuse, R24, R132 ;  /* 0x00000018a084723c */ /* 0x040fee0000081084 */
[----:B------:R-:W-:Y:S01]  /*385a0*/  IMAD.MOV.U32 R25, RZ, RZ, R20 ;  /* 0x000000ffff197224 */ /* 0x000fe200078e0014 */
[----:B------:R-:W-:Y:S01]  /*385b0*/  HMMA.1688.F32.TF32 R148, R160, R16, R148 ;  /* 0x00000010a094723c */ /* 0x000fe20000081094 */
[----:B------:R-:W-:-:S06]  /*385c0*/  IMAD.MOV.U32 R24, RZ, RZ, R21 ;  /* 0x000000ffff187224 */ /* 0x000fcc00078e0015 */
[----:B------:R-:W-:Y:S01]  /*385d0*/  MOV R17, R22 ;  /* 0x0000001600117202 */ /* 0x000fe20000000f00 */
[----:B------:R-:W-:Y:S02]  /*385e0*/  IMAD.MOV.U32 R16, RZ, RZ, R23 ;  /* 0x000000ffff107224 */ /* 0x000fe400078e0017 */
[----:B--2---:R-:W-:Y:S08]  /*385f0*/  HMMA.1688.F32.TF32 R20, R196, R34, R168 ;  /* 0x00000022c414723c */ /* 0x004ff000000810a8 */
[C---:B------:R-:W-:Y:S08]  /*38600*/  HMMA.1688.F32.TF32 R104, R128.reuse, R28, R232 ;  /* 0x0000001c8068723c */ /* 0x040ff000000810e8 */
[----:B------:R-:W-:Y:S08]  /*38610*/  HMMA.1688.F32.TF32 R108, R128, R32, R108 ;  /* 0x00000020806c723c */ /* 0x000ff0000008106c */
[C---:B------:R-:W-:Y:S08]  /*38620*/  HMMA.1688.F32.TF32 R136, R160.reuse, R28, R136 ;  /* 0x0000001ca088723c */ /* 0x040ff00000081088 */
[----:B------:R-:W-:Y:S01]  /*38630*/  HMMA.1688.F32.TF32 R140, R160, R32, R140 ;  /* 0x00000020a08c723c */ /* 0x000fe2000008108c */
[----:B------:R-:W-:Y:S01]  /*38640*/  IMAD.MOV.U32 R29, RZ, RZ, R22 ;  /* 0x000000ffff1d7224 */ /* 0x000fe200078e0016 */
[----:B------:R-:W-:Y:S01]  /*38650*/  STL [R1+0x1d08], R17 ;  /* 0x001d081101007387 */ /* 0x000fe20000100800 */
[----:B------:R-:W-:-:S05]  /*38660*/  IMAD.MOV.U32 R28, RZ, RZ, R23 ;  /* 0x000000ffff1c7224 */ /* 0x000fca00078e0017 */
[----:B------:R-:W-:Y:S01]  /*38670*/  HMMA.1688.F32.TF32 R112, R128, R200, R112 ;  /* 0x000000c88070723c */ /* 0x000fe20000081070 */
[----:B------:R-:W-:Y:S01]  /*38680*/  IMAD.MOV.U32 R33, RZ, RZ, R20 ;  /* 0x000000ffff217224 */ /* 0x000fe200078e0014 */
[----:B------:R-:W-:Y:S01]  /*38690*/  LDS R232, [R4+0x65080] ;  /* 0x0650800004e87984 */ /* 0x000fe20000000800 */
[----:B------:R-:W-:-:S03]  /*386a0*/  IMAD.MOV.U32 R32, RZ, RZ, R21 ;  /* 0x000000ffff207224 */ /* 0x000fc600078e0015 */
[----:B------:R-:W-:Y:S02]  /*386b0*/  STL [R1+0x1d04], R24 ;  /* 0x001d041801007387 */ /* 0x000fe40000100800 */
[----:B------:R-:W-:Y:S02]  /*386c0*/  HMMA.1688.F32.TF32 R144, R160, R200, R144 ;  /* 0x000000c8a090723c */ /* 0x000fe40000081090 */
[----:B------:R-:W-:Y:S01]  /*386d0*/  STL [R1+0x1d00], R25 ;  /* 0x001d001901007387 */ /* 0x000fe20000100800 */
[----:B------:R-:W-:-:S03]  /*386e0*/  IMAD.MOV.U32 R247, RZ, RZ, R7 ;  /* 0x000000fffff77224 */ /* 0x000fc600078e0007 */
[----:B------:R-:W-:Y:S02]  /*386f0*/  LDS R234, [R4+0x65880] ;  /* 0x0658800004ea7984 */ /* 0x000fe40000000800 */
[-C--:B------:R-:W-:Y:S02]  /*38700*/  HMMA.1688.F32.TF32 R128, R128, R216.reuse, R228 ;  /* 0x000000d88080723c */ /* 0x080fe400000810e4 */
[----:B------:R-:W-:Y:S04]  /*38710*/  LDS R228, [R2+0x65080] ;  /* 0x0650800002e47984 */ /* 0x000fe80000000800 */
[----:B------:R-:W-:Y:S02]  /*38720*/  LDS R230, [R2+0x65880] ;  /* 0x0658800002e67984 */ /* 0x000fe40000000800 */
[----:B------:R-:W-:Y:S02]  /*38730*/  HMMA.1688.F32.TF32 R160, R160, R216, R224 ;  /* 0x000000d8a0a0723c */ /* 0x000fe400000810e0 */
[----:B------:R-:W-:Y:S04]  /*38740*/  LDS R224, [R4+0x65000] ;  /* 0x0650000004e07984 */ /* 0x000fe80000000800 */
[----:B------:R-:W-:Y:S04]  /*38750*/  LDS R226, [R4+0x65800] ;  /* 0x0658000004e27984 */ /* 0x000fe80000000800 */
[----:B------:R-:W-:Y:S04]  /*38760*/  LDS R225, [R5+0x65000] ;  /* 0x0650000005e17984 */ /* 0x000fe80000000800 */
[----:B------:R-:W1:Y:S04]  /*38770*/  LDS R227, [R5+0x65800] ;  /* 0x0658000005e37984 */ /* 0x000e680000000800 */
[----:B------:R-:W-:Y:S04]  /*38780*/  LDS R229, [R0+0x65080] ;  /* 0x0650800000e57984 */ /* 0x000fe80000000800 */
[----:B------:R-:W2:Y:S04]  /*38790*/  LDS R231, [R0+0x65880] ;  /* 0x0658800000e77984 */ /* 0x000ea80000000800 */
[----:B------:R-:W-:Y:S04]  /*387a0*/  LDS R233, [R5+0x65080] ;  /* 0x0650800005e97984 */ /* 0x000fe80000000800 */
[----:B------:R-:W1:Y:S01]  /*387b0*/  LDS R235, [R5+0x65880] ;  /* 0x0658800005eb7984 */ /* 0x000e620000000800 */
[C---:B---3--:R-:W-:Y:S11]  /*387c0*/  HMMA.1688.F32.TF32 R20, R196.reuse, R202, R164 ;  /* 0x000000cac414723c */ /* 0x048ff600000810a4 */
[----:B------:R-:W-:Y:S11]  /*387d0*/  @!UPT UIADD3 URZ, URZ, URZ, URZ ;  /* 0x0000003f3f3ff290 */ /* 0x000ff6000fffe03f */
[----:B------:R-:W-:Y:S02]  /*387e0*/  @!UPT UIADD3 URZ, URZ, URZ, URZ ;  /* 0x0000003f3f3ff290 */ /* 0x000fe4000fffe03f */
[----:B------:R-:W-:Y:S01]  /*387f0*/  IMAD.MOV.U32 R217, RZ, RZ, R20 ;  /* 0x000000ffffd97224 */ /* 0x000fe200078e0014 */
[----:B------:R-:W-:Y:S01]  /*38800*/  MOV R201, R22 ;  /* 0x0000001600c97202 */ /* 0x000fe20000000f00 */
[----:B------:R-:W-:Y:S02]  /*38810*/  IMAD.MOV.U32 R216, RZ, RZ, R21 ;  /* 0x000000ffffd87224 */ /* 0x000fe400078e0015 */
[----:B------:R-:W-:Y:S02]  /*38820*/  IMAD.MOV.U32 R200, RZ, RZ, R23 ;  /* 0x000000ffffc87224 */ /* 0x000fe400078e0017 */
[----:B----4-:R-:W-:Y:S01]  /*38830*/  HMMA.1688.F32.TF32 R20, R196, R18, R248 ;  /* 0x00000012c414723c */ /* 0x010fe200000810f8 */
[----:B------:R-:W3:Y:S04]  /*38840*/  LDL.LU R248, [R1+0x70] ;  /* 0x0000700001f87983 */ /* 0x000ee80000300800 */
[----:B------:R-:W3:Y:S02]  /*38850*/  LDL.LU R249, [R1+0x74] ;  /* 0x0000740001f97983 */ /* 0x000ee40000300800 */
[----:B------:R-:W-:-:S02]  /*38860*/  IMAD.MOV.U32 R250, RZ, RZ, R10 ;  /* 0x000000fffffa7224 */ /* 0x000fc400078e000a */
[----:B------:R-:W4:Y:S01]  /*38870*/  LDL.LU R10, [R1+0x1d4c] ;  /* 0x001d4c00010a7983 */ /* 0x000f220000300800 */
[----:B------:R-:W-:-:S03]  /*38880*/  IMAD.MOV.U32 R251, RZ, RZ, R11 ;  /* 0x000000fffffb7224 */ /* 0x000fc600078e000b */
[----:B------:R-:W4:Y:S04]  /*38890*/  LDL.LU R11, [R1+0x1d48] ;  /* 0x001d4800010b7983 */ /* 0x000f280000300800 */
[----:B------:R-:W1:Y:S04]  /*388a0*/  LDL.LU R204, [R1+0x60] ;  /* 0x0000600001cc7983 */ /* 0x000e680000300800 */
[----:B------:R-:W1:Y:S03]  /*388b0*/  LDL.LU R205, [R1+0x64] ;  /* 0x0000640001cd7983 */ /* 0x000e660000300800 */
[----:B------:R-:W-:Y:S01]  /*388c0*/  IMAD.MOV.U32 R165, RZ, RZ, R20 ;  /* 0x000000ffffa57224 */ /* 0x000fe200078e0014 */
[----:B------:R-:W1:Y:S01]  /*388d0*/  LDL.LU R206, [R1+0x68] ;  /* 0x0000680001ce7983 */ /* 0x000e620000300800 */
[----:B------:R-:W-:-:S02]  /*388e0*/  IMAD.MOV.U32 R166, RZ, RZ, R21 ;  /* 0x000000ffffa67224 */ /* 0x000fc400078e0015 */
[----:B------:R-:W-:Y:S01]  /*388f0*/  IMAD.MOV.U32 R167, RZ, RZ, R22 ;  /* 0x000000ffffa77224 */ /* 0x000fe200078e0016 */
[----:B------:R-:W1:Y:S01]  /*38900*/  LDL.LU R207, [R1+0x6c] ;  /* 0x00006c0001cf7983 */ /* 0x000e620000300800 */
[----:B------:R-:W-:Y:S02]  /*38910*/  IMAD.MOV.U32 R7, RZ, RZ, R23 ;  /* 0x000000ffff077224 */ /* 0x000fe400078e0017 */
[----:B------:R-:W-:Y:S01]  /*38920*/  HMMA.1688.F32.TF32 R20, R196, R14, R240 ;  /* 0x0000000ec414723c */ /* 0x000fe200000810f0 */
[----:B------:R-:W2:Y:S04]  /*38930*/  LDL.LU R208, [R1+0x50] ;  /* 0x0000500001d07983 */ /* 0x000ea80000300800 */
[----:B------:R-:W2:Y:S04]  /*38940*/  LDL.LU R209, [R1+0x54] ;  /* 0x0000540001d17983 */ /* 0x000ea80000300800 */
[----:B------:R-:W2:Y:S04]  /*38950*/  LDL.LU R210, [R1+0x58] ;  /* 0x0000580001d27983 */ /* 0x000ea80000300800 */
[----:B------:R-:W2:Y:S04]  /*38960*/  LDL.LU R211, [R1+0x5c] ;  /* 0x00005c0001d37983 */ /* 0x000ea80000300800 */
[----:B------:R-:W2:Y:S04]  /*38970*/  LDL.LU R212, [R1+0x40] ;  /* 0x0000400001d47983 */ /* 0x000ea80000300800 */
[----:B------:R-:W2:Y:S03]  /*38980*/  LDL.LU R213, [R1+0x44] ;  /* 0x0000440001d57983 */ /* 0x000ea60000300800 */
[----:B------:R-:W-:Y:S01]  /*38990*/  IMAD.MOV.U32 R169, RZ, RZ, R20 ;  /* 0x000000ffffa97224 */ /* 0x000fe200078e0014 */
[----:B------:R-:W2:Y:S01]  /*389a0*/  LDL.LU R214, [R1+0x48] ;  /* 0x0000480001d67983 */ /* 0x000ea20000300800 */
[----:B------:R-:W-:-:S02]  /*389b0*/  IMAD.MOV.U32 R170, RZ, RZ, R21 ;  /* 0x000000ffffaa7224 */ /* 0x000fc400078e0015 */
[----:B------:R-:W-:Y:S01]  /*389c0*/  IMAD.MOV.U32 R171, RZ, RZ, R22 ;  /* 0x000000ffffab7224 */ /* 0x000fe200078e0016 */
[----:B------:R-:W2:Y:S01]  /*389d0*/  LDL.LU R215, [R1+0x4c] ;  /* 0x00004c0001d77983 */ /* 0x000ea20000300800 */
[----:B------:R-:W-:Y:S02]  /*389e0*/  IMAD.MOV.U32 R164, RZ, RZ, R23 ;  /* 0x000000ffffa47224 */ /* 0x000fe400078e0017 */
[----:B------:R-:W-:Y:S02]  /*389f0*/  IMAD.MOV.U32 R241, RZ, RZ, R218 ;  /* 0x000000fffff17224 */ /* 0x000fe400078e00da */
[----:B------:R-:W-:Y:S01]  /*38a00*/  IMAD.MOV.U32 R242, RZ, RZ, R219 ;  /* 0x000000fffff27224 */ /* 0x000fe200078e00db */
[C---:B----4-:R-:W-:Y:S11]  /*38a10*/  HMMA.1688.F32.TF32 R20, R196.reuse, R10, R244 ;  /* 0x0000000ac414723c */ /* 0x050ff600000810f4 */
[----:B------:R-:W-:Y:S11]  /*38a20*/  @!UPT UIADD3 URZ, URZ, URZ, URZ ;  /* 0x0000003f3f3ff290 */ /* 0x000ff6000fffe03f */
[----:B------:R-:W-:Y:S02]  /*38a30*/  @!UPT UIADD3 URZ, URZ, URZ, URZ ;  /* 0x0000003f3f3ff290 */ /* 0x000fe4000fffe03f */
[----:B------:R-:W-:Y:S01]  /*38a40*/  MOV R173, R20 ;  /* 0x0000001400ad7202 */ /* 0x000fe20000000f00 */
[----:B------:R-:W-:Y:S01]  /*38a50*/  IMAD.MOV.U32 R174, RZ, RZ, R21 ;  /* 0x000000ffffae7224 */ /* 0x000fe200078e0015 */
[----:B------:R-:W4:Y:S01]  /*38a60*/  LDL.LU R20, [R1+0x30] ;  /* 0x0000300001147983 */ /* 0x000f220000300800 */
[----:B------:R-:W-:Y:S02]  /*38a70*/  IMAD.MOV.U32 R175, RZ, RZ, R22 ;  /* 0x000000ffffaf7224 */ /* 0x000fe400078e0016 */
[----:B------:R-:W-:Y:S01]  /*38a80*/  IMAD.MOV.U32 R168, RZ, RZ, R23 ;  /* 0x000000ffffa87224 */ /* 0x000fe200078e0017 */
[----:B------:R-:W4:Y:S04]  /*38a90*/  LDL.LU R21, [R1+0x34] ;  /* 0x0000340001157983 */ /* 0x000f280000300800 */
[----:B------:R-:W4:Y:S04]  /*38aa0*/  LDL.LU R22, [R1+0x38] ;  /* 0x0000380001167983 */ /* 0x000f280000300800 */
[----:B------:R-:W4:Y:S04]  /*38ab0*/  LDL.LU R23, [R1+0x3c] ;  /* 0x00003c0001177983 */ /* 0x000f280000300800 */
[----:B------:R-:W2:Y:S04]  /*38ac0*/  LDL.LU R240, [R1+0x20] ;  /* 0x0000200001f07983 */ /* 0x000ea80000300800 */
[----:B------:R-:W3:Y:S04]  /*38ad0*/  LDL.LU R218, [R1+0x1d44] ;  /* 0x001d440001da7983 */ /* 0x000ee80000300800 */
[----:B------:R-:W3:Y:S04]  /*38ae0*/  LDL.LU R219, [R1+0x1d40] ;  /* 0x001d400001db7983 */ /* 0x000ee80000300800 */
[----:B------:R-:W2:Y:S04]  /*38af0*/  LDL.LU R243, [R1+0x2c] ;  /* 0x00002c0001f37983 */ /* 0x000ea80000300800 */
[----:B------:R-:W2:Y:S04]  /*38b00*/  LDL.LU R244, [R1+0x10] ;  /* 0x0000100001f47983 */ /* 0x000ea80000300800 */
[----:B------:R-:W2:Y:S04]  /*38b10*/  LDL.LU R245, [R1+0x14] ;  /* 0x0000140001f57983 */ /* 0x000ea80000300800 */
[----:B------:R-:W2:Y:S04]  /*38b20*/  LDL.LU R246, [R1+0x18] ;  /* 0x0000180001f67983 */ /* 0x000ea80000300800 */
[----:B------:R-:W2:Y:S01]  /*38b30*/  LDL.LU R247, [R1+0x1c] ;  /* 0x00001c0001f77983 */ /* 0x000ea20000300800 */
[----:B---3--:R-:W-:Y:S03]  /*38b40*/  HMMA.1688.F32.TF32 R220, R196, R218, R248 ;  /* 0x000000dac4dc723c */ /* 0x008fe600000810f8 */
[----:B------:R-:W3:Y:S11]  /*38b50*/  LDL.LU R248, [R1] ;  /* 0x0000000001f87983 */ /* 0x000ef60000300800 */
[----:B------:R-:W-:Y:S10]  /*38b60*/  @!UPT UIADD3 URZ, URZ, URZ, URZ ;  /* 0x0000003f3f3ff290 */ /* 0x000ff4000fffe03f */
[----:B------:R-:W-:Y:S02]  /*38b70*/  IMAD.MOV.U32 R199, RZ, RZ, R220 ;  /* 0x000000ffffc77224 */ /* 0x000fe400078e00dc */
[----:B------:R-:W-:Y:S02]  /*38b80*/  IMAD.MOV.U32 R198, RZ, RZ, R221 ;  /* 0x000000ffffc67224 */ /* 0x000fe400078e00dd */
[----:B------:R-:W-:Y:S02]  /*38b90*/  IMAD.MOV.U32 R197, RZ, RZ, R222 ;  /* 0x000000ffffc57224 */ /* 0x000fe400078e00de */
[----:B------:R-:W-:Y:S02]  /*38ba0*/  IMAD.MOV.U32 R196, RZ, RZ, R223 ;  /* 0x000000ffffc47224 */ /* 0x000fe400078e00df */
        /* <DEDUP_REMOVED lines=10> */
[----:B------:R-:W-:Y:S02]  /*38c50*/  IMAD.MOV.U32 R209, RZ, RZ, R220 ;  /* 0x000000ffffd17224 */ /* 0x000fe400078e00dc */
[----:B------:R-:W-:Y:S02]  /*38c60*/  IMAD.MOV.U32 R210, RZ, RZ, R221 ;  /* 0x000000ffffd27224 */ /* 0x000fe400078e00dd */
[----:B------:R-:W-:Y:S02]  /*38c70*/  IMAD.MOV.U32 R211, RZ, RZ, R222 ;  /* 0x000000ffffd37224 */ /* 0x000fe400078e00de */
[----:B------:R-:W-:Y:S02]  /*38c80*/  IMAD.MOV.U32 R204, RZ, RZ, R223 ;  /* 0x000000ffffcc7224 */ /* 0x000fe400078e00df */
[----:B------:R-:W-:Y:S01]  /*38c90*/  HMMA.1688.F32.TF32 R220, R224, R34, R212 ;  /* 0x00000022e0dc723c */ /* 0x000fe200000810d4 */
[----:B------:R-:W-:Y:S01]  /*38ca0*/  IMAD.MOV.U32 R249, RZ, RZ, R252 ;  /* 0x000000fffff97224 */ /* 0x000fe200078e00fc */
[----:B------:R-:W-:Y:S01]  /*38cb0*/  MOV R251, R3 ;  /* 0x0000000300fb7202 */ /* 0x000fe20000000f00 */
[----:B------:R-:W-:-:S05]  /*38cc0*/  IMAD.MOV.U32 R250, RZ, RZ, R6 ;  /* 0x000000fffffa7224 */ /* 0x000fca00078e0006 */
[C---:B------:R-:W-:Y:S08]  /*38cd0*/  HMMA.1688.F32.TF32 R240, R224.reuse, R18, R240 ;  /* 0x00000012e0f0723c */ /* 0x040ff000000810f0 */
[----:B------:R-:W-:Y:S08]  /*38ce0*/  HMMA.1688.F32.TF32 R244, R224, R14, R244 ;  /* 0x0000000ee0f4723c */ /* 0x000ff000000810f4 */
[----:B------:R-:W-:Y:S01]  /*38cf0*/  IMAD.MOV.U32 R213, RZ, RZ, R220 ;  /* 0x000000ffffd57224 */ /* 0x000fe200078e00dc */
[----:B------:R-:W-:Y:S01]  /*38d00*/  MOV R208, R223 ;  /* 0x000000df00d07202 */ /* 0x000fe20000000f00 */
[----:B------:R-:W-:-:S02]  /*38d10*/  IMAD.MOV.U32 R214, RZ, RZ, R221 ;  /* 0x000000ffffd67224 */ /* 0x000fc400078e00dd */
[----:B------:R-:W-:Y:S02]  /*38d20*/  IMAD.MOV.U32 R215, RZ, RZ, R222 ;  /* 0x000000ffffd77224 */ /* 0x000fe400078e00de */
[----:B----4-:R-:W-:Y:S07]  /*38d30*/  HMMA.1688.F32.TF32 R220, R224, R202, R20 ;  /* 0x000000cae0dc723c */ /* 0x010fee0000081014 */
[----:B------:R-:W-:-:S03]  /*38d40*/  IMAD.MOV.U32 R20, RZ, RZ, R243 ;  /* 0x000000ffff147224 */ /* 0x000fc600078e00f3 */
[----:B------:R-:W-:Y:S02]  /*38d50*/  IMAD.MOV.U32 R13, RZ, RZ, R246 ;  /* 0x000000ffff0d7224 */ /* 0x000fe400078e00f6 */
[----:B------:R-:W-:Y:S02]  /*38d60*/  IMAD.MOV.U32 R9, RZ, RZ, R244 ;  /* 0x000000ffff097224 */ /* 0x000fe400078e00f4 */
[----:B------:R-:W-:-:S10]  /*38d70*/  IMAD.MOV.U32 R12, RZ, RZ, R245 ;  /* 0x000000ffff0c7224 */ /* 0x000fd400078e00f5 */
[----:B------:R-:W-:Y:S02]  /*38d80*/  IMAD.MOV.U32 R212, RZ, RZ, R223 ;  /* 0x000000ffffd47224 */ /* 0x000fe400078e00df */
[----:B------:R-:W-:Y:S02]  /*38d90*/  IMAD.MOV.U32 R22, RZ, RZ, R221 ;  /* 0x000000ffff167224 */ /* 0x000fe400078e00dd */
[----:B------:R-:W-:Y:S02]  /*38da0*/  IMAD.MOV.U32 R23, RZ, RZ, R222 ;  /* 0x000000ffff177224 */ /* 0x000fe400078e00de */
[----:B------:R-:W-:Y:S02]  /*38db0*/  IMAD.MOV.U32 R223, RZ, RZ, R242 ;  /* 0x000000ffffdf7224 */ /* 0x000fe400078e00f2 */
[----:B------:R-:W-:Y:S01]  /*38dc0*/  IMAD.MOV.U32 R21, RZ, RZ, R220 ;  /* 0x000000ffff157224 */ /* 0x000fe200078e00dc */
[----:B------:R-:W2:Y:S01]  /*38dd0*/  LDL.LU.64 R242, [R1+0x1d38] ;  /* 0x001d380001f27983 */ /* 0x000ea20000300a00 */
[----:B------:R-:W-:Y:S01]  /*38de0*/  IMAD.MOV.U32 R221, RZ, RZ, R240 ;  /* 0x000000ffffdd7224 */ /* 0x000fe200078e00f0 */
[----:B------:R-:W-:Y:S01]  /*38df0*/  MOV R220, R247 ;  /* 0x000000f700dc7202 */ /* 0x000fe20000000f00 */
[----:B------:R-:W-:-:S02]  /*38e00*/  IMAD.MOV.U32 R222, RZ, RZ, R241 ;  /* 0x000000ffffde7224 */ /* 0x000fc400078e00f1 */
[----:B------:R-:W2:Y:S04]  /*38e10*/  LDL.LU.64 R240, [R1+0x1d30] ;  /* 0x001d300001f07983 */ /* 0x000ea80000300a00 */
[----:B------:R-:W4:Y:S04]  /*38e20*/  LDL.LU.64 R246, [R1+0x1d28] ;  /* 0x001d280001f67983 */ /* 0x000f280000300a00 */
[----:B------:R-:W4:Y:S01]  /*38e30*/  LDL.LU.64 R244, [R1+0x1d20] ;  /* 0x001d200001f47983 */ /* 0x000f220000300a00 */
[----:B---3--:R-:W-:Y:S11]  /*38e40*/  HMMA.1688.F32.TF32 R248, R224, R10, R248 ;  /* 0x0000000ae0f8723c */ /* 0x008ff600000810f8 */
[----:B------:R-:W-:Y:S11]  /*38e50*/  @!UPT UIADD3 URZ, URZ, URZ, URZ ;  /* 0x0000003f3f3ff290 */ /* 0x000ff6000fffe03f */
[----:B------:R-:W-:Y:S02]  /*38e60*/  @!UPT UIADD3 URZ, URZ, URZ, URZ ;  /* 0x0000003f3f3ff290 */ /* 0x000fe4000fffe03f */
[----:B------:R-:W-:Y:S02]  /*38e70*/  IMAD.MOV.U32 R25, RZ, RZ, R250 ;  /* 0x000000ffff197224 */ /* 0x000fe400078e00fa */
[----:B------:R-:W-:Y:S02]  /*38e80*/  IMAD.MOV.U32 R8, RZ, RZ, R251 ;  /* 0x000000ffff087224 */ /* 0x000fe400078e00fb */
[----:B------:R-:W-:Y:S01]  /*38e90*/  IMAD.MOV.U32 R17, RZ, RZ, R248 ;  /* 0x000000ffff117224 */ /* 0x000fe200078e00f8 */
[----:B------:R-:W3:Y:S01]  /*38ea0*/  LDL.LU.64 R250, [R1+0x1d18] ;  /* 0x001d180001fa7983 */ /* 0x000ee20000300a00 */
[----:B------:R-:W-:-:S03]  /*38eb0*/  IMAD.MOV.U32 R24, RZ, RZ, R249 ;  /* 0x000000ffff187224 */ /* 0x000fc600078e00f9 */
[----:B------:R-:W3:Y:S01]  /*38ec0*/  LDL.LU.64 R248, [R1+0x1d10] ;  /* 0x001d100001f87983 */ /* 0x000ee20000300a00 */
[C---:B------:R-:W-:Y:S08]  /*38ed0*/  HMMA.1688.F32.TF32 R236, R228.reuse, R34, R236 ;  /* 0x00000022e4ec723c */ /* 0x040ff000000810ec */
[C---:B------:R-:W-:Y:S11]  /*38ee0*/  HMMA.1688.F32.TF32 R36, R228.reuse, R202, R36 ;  /* 0x000000cae424723c */ /* 0x040ff60000081024 */
[----:B------:R-:W-:Y:S04]  /*38ef0*/  @!UPT UIADD3 URZ, URZ, URZ, URZ ;  /* 0x0000003f3f3ff290 */ /* 0x000fe8000fffe03f */
[----:B------:R-:W-:Y:S04]  /*38f00*/  STL.64 [R1+0xa0], R236 ;  /* 0x0000a0ec01007387 */ /* 0x000fe80000100a00 */
[----:B------:R-:W-:Y:S04]  /*38f10*/  STL.64 [R1+0xa8], R238 ;  /* 0x0000a8ee01007387 */ /* 0x000fe80000100a00 */
[----:B------:R-:W-:Y:S04]  /*38f20*/  STL.64 [R1+0x90], R36 ;  /* 0x0000902401007387 */ /* 0x000fe80000100a00 */
[----:B------:R1:W-:Y:S02]  /*38f30*/  STL.64 [R1+0x98], R38 ;  /* 0x0000982601007387 */ /* 0x0003e40000100a00 */
[----:B-1----:R-:W-:Y:S02]  /*38f40*/  HMMA.1688.F32.TF32 R36, R228, R10, R48 ;  /* 0x0000000ae424723c */ /* 0x002fe40000081030 */
[----:B------:R-:W-:Y:S04]  /*38f50*/  LDS R48, [R4+0x65100] ;  /* 0x0651000004307984 */ /* 0x000fe80000000800 */
[----:B------:R-:W-:Y:S04]  /*38f60*/  LDS R50, [R4+0x65900] ;  /* 0x0659000004327984 */ /* 0x000fe80000000800 */
[----:B------:R-:W-:Y:S04]  /*38f70*/  LDS R49, [R5+0x65100] ;  /* 0x0651000005317984 */ /* 0x000fe80000000800 */
[----:B------:R-:W-:Y:S01]  /*38f80*/  LDS R51, [R5+0x65900] ;  /* 0x0659000005337984 */ /* 0x000fe20000000800 */
[----:B---3--:R-:W-:Y:S11]  /*38f90*/  HMMA.1688.F32.TF32 R224, R224, R218, R248 ;  /* 0x000000dae0e0723c */ /* 0x008ff600000810f8 */
[----:B------:R-:W-:Y:S11]  /*38fa0*/  @!UPT UIADD3 URZ, URZ, URZ, URZ ;  /* 0x0000003f3f3ff290 */ /* 0x000ff6000fffe03f */
[----:B------:R-:W-:Y:S02]  /*38fb0*/  @!UPT UIADD3 URZ, URZ, URZ, URZ ;  /* 0x0000003f3f3ff290 */ /* 0x000fe4000fffe03f */
[----:B------:R-:W-:Y:S02]  /*38fc0*/  IMAD.MOV.U32 R251, RZ, RZ, R224 ;  /* 0x000000fffffb7224 */ /* 0x000fe400078e00e0 */
[----:B------:R-:W-:Y:S02]  /*38fd0*/  IMAD.MOV.U32 R250, RZ, RZ, R225 ;  /* 0x000000fffffa7224 */ /* 0x000fe400078e00e1 */
[----:B------:R-:W-:Y:S02]  /*38fe0*/  IMAD.MOV.U32 R249, RZ, RZ, R226 ;  /* 0x000000fffff97224 */ /* 0x000fe400078e00e2 */
[----:B------:R-:W-:Y:S02]  /*38ff0*/  IMAD.MOV.U32 R248, RZ, RZ, R227 ;  /* 0x000000fffff87224 */ /* 0x000fe400078e00e3 */
[C---:B----4-:R-:W-:Y:S11]  /*39000*/  HMMA.1688.F32.TF32 R224, R228.reuse, R26, R244 ;  /* 0x0000001ae4e0723c */ /* 0x050ff600000810f4 */
[----:B------:R-:W-:Y:S11]  /*39010*/  @!UPT UIADD3 URZ, URZ, URZ, URZ ;  /* 0x0000003f3f3ff290 */ /* 0x000ff6000fffe03f */
[----:B------:R-:W-:Y:S02]  /*39020*/  @!UPT UIADD3 URZ, URZ, URZ, URZ ;  /* 0x0000003f3f3ff290 */ /* 0x000fe4000fffe03f */
[----:B------:R-:W-:Y:S01]  /*39030*/  IMAD.MOV.U32 R247, RZ, RZ, R224 ;  /* 0x000000fffff77224 */ /* 0x000fe200078e00e0 */
[----:B------:R-:W-:Y:S01]  /*39040*/  MOV R244, R227 ;  /* 0x000000e300f47202 */ /* 0x000fe20000000f00 */
        /* <DEDUP_REMOVED lines=9> */
[C---:B------:R-:W-:Y:S08]  /*390e0*/  HMMA.1688.F32.TF32 R224, R228.reuse, R18, R40 ;  /* 0x00000012e4e0723c */ /* 0x040ff00000081028 */
[C---:B------:R-:W-:Y:S08]  /*390f0*/  HMMA.1688.F32.TF32 R40, R228.reuse, R14, R44 ;  /* 0x0000000ee428723c */ /* 0x040ff0000008102c */
[----:B------:R-:W-:Y:S07]  /*39100*/  HMMA.1688.F32.TF32 R44, R228, R218, R52 ;  /* 0x000000dae42c723c */ /* 0x000fee0000081034 */
[----:B------:R-:W-:Y:S04]  /*39110*/  STL.64 [R1+0x80], R224 ;  /* 0x000080e001007387 */ /* 0x000fe80000100a00 */
[----:B------:R-:W-:Y:S04]  /*39120*/  STL.64 [R1+0x88], R226 ;  /* 0x000088e201007387 */ /* 0x000fe80000100a00 */
[----:B------:R-:W-:Y:S04]  /*39130*/  STL.64 [R1+0x70], R40 ;  /* 0x0000702801007387 */ /* 0x000fe80000100a00 */
[----:B------:R1:W-:Y:S04]  /*39140*/  STL.64 [R1+0x78], R42 ;  /* 0x0000782a01007387 */ /* 0x0003e80000100a00 */
[----:B------:R-:W-:Y:S04]  /*39150*/  STL.64 [R1+0x60], R36 ;  /* 0x0000602401007387 */ /* 0x000fe80000100a00 */
[----:B------:R2:W-:Y:S01]  /*39160*/  STL.64 [R1+0x68], R38 ;  /* 0x0000682601007387 */ /* 0x0005e20000100a00 */
[C---:B-1----:R-:W-:Y:S03]  /*39170*/  HMMA.1688.F32.TF32 R40, R232.reuse, R26, R56 ;  /* 0x0000001ae828723c */ /* 0x042fe60000081038 */
[----:B------:R-:W-:Y:S04]  /*39180*/  STL.64 [R1+0x50], R44 ;  /* 0x0000502c01007387 */ /* 0x000fe80000100a00 */
[----:B------:R1:W-:Y:S01]  /*39190*/  STL.64 [R1+0x58], R46 ;  /* 0x0000582e01007387 */ /* 0x0003e20000100a00 */
[C---:B--2---:R-:W-:Y:S08]  /*391a0*/  HMMA.1688.F32.TF32 R36, R232.reuse, R30, R60 ;  /* 0x0000001ee824723c */ /* 0x044ff0000008103c */
[C---:B-1----:R-:W-:Y:S07]  /*391b0*/  HMMA.1688.F32.TF32 R44, R232.reuse, R34, R64 ;  /* 0x00000022e82c723c */ /* 0x042fee0000081040 */
[----:B------:R-:W-:Y:S04]  /*391c0*/  STL.64 [R1+0x40], R40 ;  /* 0x0000402801007387 */ /* 0x000fe80000100a00 */
[----:B------:R1:W-:Y:S04]  /*391d0*/  STL.64 [R1+0x48], R42 ;  /* 0x0000482a01007387 */ /* 0x0003e80000100a00 */
[----:B------:R-:W-:Y:S04]  /*391e0*/  STL.64 [R1+0x30], R36 ;  /* 0x0000302401007387 */ /* 0x000fe80000100a00 */
[----:B------:R2:W-:Y:S04]  /*391f0*/  STL.64 [R1+0x38], R38 ;  /* 0x0000382601007387 */ /* 0x0005e80000100a00 */
[----:B------:R-:W-:Y:S04]  /*39200*/  STL.64 [R1+0x20], R44 ;  /* 0x0000202c01007387 */ /* 0x000fe80000100a00 */
[----:B------:R-:W-:Y:S04]  /*39210*/  STL.64 [R1+0x28], R46 ;  /* 0x0000282e01007387 */ /* 0x000fe80000100a00 */
[----:B------:R-:W-:Y:S04]  /*39220*/  LDS R44, [R2+0x65100] ;  /* 0x06510000022c7984 */ /* 0x000fe80000000800 */
[----:B------:R-:W-:Y:S04]  /*39230*/  LDS R46, [R2+0x65900] ;  /* 0x06590000022e7984 */ /* 0x000fe80000000800 */
[----:B------:R-:W-:Y:S04]  /*39240*/  LDS R45, [R0+0x65100] ;  /* 0x06510000002d7984 */ /* 0x000fe80000000800 */
[----:B------:R-:W3:Y:S01]  /*39250*/  LDS R47, [R0+0x65900] ;  /* 0x06590000002f7984 */ /* 0x000ee20000000800 */
[C---:B-1----:R-:W-:Y:S08]  /*39260*/  HMMA.1688.F32.TF32 R40, R232.reuse, R202, R68 ;  /* 0x000000cae828723c */ /* 0x042ff00000081044 */
[C---:B------:R-:W-:Y:S08]  /*39270*/  HMMA.1688.F32.TF32 R228, R232.reuse, R14, R76 ;  /* 0x0000000ee8e4723c */ /* 0x040ff0000008104c */
[----:B--2---:R-:W-:Y:S07]  /*39280*/  HMMA.1688.F32.TF32 R36, R232, R18, R72 ;  /* 0x00000012e824723c */ /* 0x004fee0000081048 */
[----:B------:R-:W-:Y:S01]  /*39290*/  STL.64 [R1+0x10], R40 ;  /* 0x0000102801007387 */ /* 0x000fe20000100a00 */
[C---:B---3--:R-:W-:Y:S08]  /*392a0*/  HMMA.1688.F32.TF32 R56, R44.reuse, R26, R192 ;  /* 0x0000001a2c38723c */ /* 0x048ff000000810c0 */
[C---:B------:R-:W-:Y:S01]  /*392b0*/  HMMA.1688.F32.TF32 R52, R44.reuse, R30, R88 ;  /* 0x0000001e2c34723c */ /* 0x040fe20000081058 */
[----:B------:R-:W-:Y:S04]  /*392c0*/  STL.64 [R1+0x18], R42 ;  /* 0x0000182a01007387 */ /* 0x000fe80000100a00 */
[----:B------:R1:W-:Y:S04]  /*392d0*/  STL [R1+0x1c68], R228 ;  /* 0x001c68e401007387 */ /* 0x0003e80000100800 */
[----:B------:R-:W-:Y:S04]  /*392e0*/  STL.64 [R1], R36 ;  /* 0x0000002401007387 */ /* 0x000fe80000100a00 */
[----:B------:R-:W-:Y:S01]  /*392f0*/  STL.64 [R1+0x8], R38 ;  /* 0x0000082601007387 */ /* 0x000fe20000100a00 */
[----:B------:R-:W-:Y:S03]  /*39300*/  HMMA.1688.F32.TF32 R60, R44, R34, R176 ;  /* 0x000000222c3c723c */ /* 0x000fe600000810b0 */
[----:B------:R2:W-:Y:S04]  /*39310*/  STL [R1+0x1c64], R229 ;  /* 0x001c64e501007387 */ /* 0x0005e80000100800 */
[----:B------:R3:W-:Y:S04]  /*39320*/  STL [R1+0x1c60], R230 ;  /* 0x001c60e601007387 */ /* 0x0007e80000100800 */
[----:B------:R4:W-:Y:S01]  /*39330*/  STL [R1+0x1c5c], R231 ;  /* 0x001c5ce701007387 */ /* 0x0009e20000100800 */
[----:B-1----:R-:W-:-:S03]  /*39340*/  IMAD.MOV.U32 R228, RZ, RZ, R52 ;  /* 0x000000ffffe47224 */ /* 0x002fc600078e0034 */
[----:B------:R-:W-:Y:S01]  /*39350*/  STL.64 [R1+0x2b0], R56 ;  /* 0x0002b03801007387 */ /* 0x000fe20000100a00 */
[----:B--2---:R-:W-:-:S03]  /*39360*/  IMAD.MOV.U32 R229, RZ, RZ, R53 ;  /* 0x000000ffffe57224 */ /* 0x004fc600078e0035 */
[----:B------:R1:W-:Y:S01]  /*39370*/  STL.64 [R1+0x2b8], R58 ;  /* 0x0002b83a01007387 */ /* 0x0003e20000100a00 */
[----:B---3--:R-:W-:Y:S02]  /*39380*/  IMAD.MOV.U32 R230, RZ, RZ, R54 ;  /* 0x000000ffffe67224 */ /* 0x008fe400078e0036 */
[----:B----4-:R-:W-:Y:S01]  /*39390*/  IMAD.MOV.U32 R231, RZ, RZ, R55 ;  /* 0x000000ffffe77224 */ /* 0x010fe200078e0037 */
[----:B------:R-:W-:Y:S01]  /*393a0*/  LDS R40, [R2+0x65180] ;  /* 0x0651800002287984 */ /* 0x000fe20000000800 */
[C---:B------:R-:W-:Y:S03]  /*393b0*/  HMMA.1688.F32.TF32 R52, R44.reuse, R18, R180 ;  /* 0x000000122c34723c */ /* 0x040fe600000810b4 */
[----:B------:R-:W-:Y:S04]  /*393c0*/  LDS R42, [R2+0x65980] ;  /* 0x06598000022a7984 */ /* 0x000fe80000000800 */
[----:B------:R-:W-:Y:S01]  /*393d0*/  LDS R41, [R0+0x65180] ;  /* 0x0651800000297984 */ /* 0x000fe20000000800 */
[----:B-1----:R-:W-:Y:S03]  /*393e0*/  HMMA.1688.F32.TF32 R56, R44, R202, R92 ;  /* 0x000000ca2c38723c */ /* 0x002fe6000008105c */
[----:B------:R-:W-:Y:S04]  /*393f0*/  STL.64 [R1+0x290], R60 ;  /* 0x0002903c01007387 */ /* 0x000fe80000100a00 */
[----:B------:R1:W-:Y:S04]  /*39400*/  STL.64 [R1+0x298], R62 ;  /* 0x0002983e01007387 */ /* 0x0003e80000100a00 */
[----:B------:R-:W2:Y:S01]  /*39410*/  LDS R43, [R0+0x65980] ;  /* 0x06598000002b7984 */ /* 0x000ea20000000800 */
[----:B------:R-:W-:Y:S01]  /*39420*/  HMMA.1688.F32.TF32 R224, R232, R10, R80 ;  /* 0x0000000ae8e0723c */ /* 0x000fe20000081050 */
[----:B------:R-:W-:Y:S01]  /*39430*/  IMAD.MOV.U32 R76, RZ, RZ, R9 ;  /* 0x000000ffff4c7224 */ /* 0x000fe200078e0009 */
[----:B------:R-:W-:Y:S01]  /*39440*/  MOV R77, R12 ;  /* 0x0000000c004d7202 */ /* 0x000fe20000000f00 */
[----:B------:R-:W-:Y:S01]  /*39450*/  IMAD.MOV.U32 R78, RZ, RZ, R13 ;  /* 0x000000ffff4e7224 */ /* 0x000fe200078e000d */
[----:B------:R-:W-:Y:S01]  /*39460*/  MOV R65, R214 ;  /* 0x000000d600417202 */ /* 0x000fe20000000f00 */
[----:B------:R-:W-:Y:S01]  /*39470*/  IMAD.MOV.U32 R79, RZ, RZ, R220 ;  /* 0x000000ffff4f7224 */ /* 0x000fe200078e00dc */
[----:B------:R-:W-:Y:S02]  /*39480*/  LDS R36, [R4+0x65180] ;  /* 0x0651800004247984 */ /* 0x000fe40000000800 */
[C---:B-1----:R-:W-:Y:S01]  /*39490*/  HMMA.1688.F32.TF32 R60, R44.reuse, R14, R96 ;  /* 0x0000000e2c3c723c */ /* 0x042fe20000081060 */
[----:B------:R-:W-:Y:S01]  /*394a0*/  IMAD.MOV.U32 R72, RZ, RZ, R221 ;  /* 0x000000ffff487224 */ /* 0x000fe200078e00dd */
[----:B------:R-:W-:Y:S04]  /*394b0*/  LDS R38, [R4+0x65980] ;  /* 0x0659800004267984 */ /* 0x000fe80000000800 */
[----:B------:R-:W-:Y:S04]  /*394c0*/  STL.64 [R1+0x280], R56 ;  /* 0x0002803801007387 */ /* 0x000fe80000100a00 */
[----:B------:R1:W-:Y:S04]  /*394d0*/  STL.64 [R1+0x288], R58 ;  /* 0x0002883a01007387 */ /* 0x0003e80000100a00 */
[----:B------:R-:W-:Y:S04]  /*394e0*/  STL.64 [R1+0x270], R52 ;  /* 0x0002703401007387 */ /* 0x000fe80000100a00 */
[----:B------:R3:W-:Y:S01]  /*394f0*/  STL.64 [R1+0x278], R54 ;  /* 0x0002783601007387 */ /* 0x0007e20000100a00 */
[----:B-1----:R-:W-:Y:S01]  /*39500*/  HMMA.1688.F32.TF32 R56, R44, R10, R184 ;  /* 0x0000000a2c38723c */ /* 0x002fe200000810b8 */
[----:B------:R-:W-:-:S02]  /*39510*/  IMAD.MOV.U32 R73, RZ, RZ, R222 ;  /* 0x000000ffff497224 */ /* 0x000fc400078e00de */
[----:B------:R-:W-:Y:S01]  /*39520*/  LDS R37, [R5+0x65180] ;  /* 0x0651800005257984 */ /* 0x000fe20000000800 */
[----:B------:R-:W-:Y:S02]  /*39530*/  IMAD.MOV.U32 R74, RZ, RZ, R223 ;  /* 0x000000ffff4a7224 */ /* 0x000fe400078e00df */
[----:B------:R-:W-:Y:S01]  /*39540*/  IMAD.MOV.U32 R75, RZ, RZ, R20 ;  /* 0x000000ffff4b7224 */ /* 0x000fe200078e0014 */
[----:B------:R-:W1:Y:S01]  /*39550*/  LDS R39, [R5+0x65980] ;  /* 0x0659800005277984 */ /* 0x000e620000000800 */
[----:B---3--:R-:W-:Y:S08]  /*39560*/  HMMA.1688.F32.TF32 R52, R44, R218, R100 ;  /* 0x000000da2c34723c */ /* 0x008ff00000081064 */
[C---:B------:R-:W-:Y:S01]  /*39570*/  HMMA.1688.F32.TF32 R44, R48.reuse, R26, R188 ;  /* 0x0000001a302c723c */ /* 0x040fe200000810bc */
[----:B------:R-:W-:Y:S04]  /*39580*/  STL.64 [R1+0x260], R60 ;  /* 0x0002603c01007387 */ /* 0x000fe80000100a00 */
[----:B------:R-:W-:Y:S04]  /*39590*/  STL.64 [R1+0x268], R62 ;  /* 0x0002683e01007387 */ /* 0x000fe80000100a00 */
[----:B------:R-:W-:Y:S04]  /*395a0*/  STL.64 [R1+0x250], R56 ;  /* 0x0002503801007387 */ /* 0x000fe80000100a00 */
[----:B------:R3:W-:Y:S04]  /*395b0*/  STL.64 [R1+0x258], R58 ;  /* 0x0002583a01007387 */ /* 0x0007e80000100a00 */
[----:B------:R-:W-:Y:S04]  /*395c0*/  STL.64 [R1+0x1d0], R52 ;  /* 0x0001d03401007387 */ /* 0x000fe80000100a00 */
[----:B------:R4:W-:Y:S01]  /*395d0*/  STL.64 [R1+0x1d8], R54 ;  /* 0x0001d83601007387 */ /* 0x0009e20000100a00 */
[C---:B---3--:R-:W-:Y:S03]  /*395e0*/  HMMA.1688.F32.TF32 R56, R48.reuse, R30, R104 ;  /* 0x0000001e3038723c */ /* 0x048fe60000081068 */
[----:B------:R-:W-:Y:S04]  /*395f0*/  STL.64 [R1+0x1c0], R44 ;  /* 0x0001c02c01007387 */ /* 0x000fe80000100a00 */
[----:B------:R3:W-:Y:S01]  /*39600*/  STL.64 [R1+0x1c8], R46 ;  /* 0x0001c82e01007387 */ /* 0x0007e20000100a00 */
[C---:B----4-:R-:W-:Y:S08]  /*39610*/  HMMA.1688.F32.TF32 R52, R48.reuse, R34, R108 ;  /* 0x000000223034723c */ /* 0x050ff0000008106c */
[C---:B---3--:R-:W-:Y:S07]  /*39620*/  HMMA.1688.F32.TF32 R44, R48.reuse, R202, R112 ;  /* 0x000000ca302c723c */ /* 0x048fee0000081070 */
[----:B------:R-:W-:Y:S04]  /*39630*/  STL.64 [R1+0x1b0], R56 ;  /* 0x0001b03801007387 */ /* 0x000fe80000100a00 */
[----:B------:R3:W-:Y:S04]  /*39640*/  STL.64 [R1+0x1b8], R58 ;  /* 0x0001b83a01007387 */ /* 0x0007e80000100a00 */
[----:B------:R-:W-:Y:S04]  /*39650*/  STL.64 [R1+0x1a0], R52 ;  /* 0x0001a03401007387 */ /* 0x000fe80000100a00 */
[----:B------:R4:W-:Y:S01]  /*39660*/  STL.64 [R1+0x1a8], R54 ;  /* 0x0001a83601007387 */ /* 0x0009e20000100a00 */
[C---:B---3--:R-:W-:Y:S03]  /*39670*/  HMMA.1688.F32.TF32 R56, R48.reuse, R18, R116 ;  /* 0x000000123038723c */ /* 0x048fe60000081074 */
[----:B------:R-:W-:Y:S04]  /*39680*/  STL.64 [R1+0x190], R44 ;  /* 0x0001902c01007387 */ /* 0x000fe80000100a00 */
[----:B------:R3:W-:Y:S01]  /*39690*/  STL.64 [R1+0x198], R46 ;  /* 0x0001982e01007387 */ /* 0x0007e20000100a00 */
[-C--:B----4-:R-:W-:Y:S08]  /*396a0*/  HMMA.1688.F32.TF32 R52, R48, R14.reuse, R120 ;  /* 0x0000000e3034723c */ /* 0x090ff00000081078 */
[C---:B--2---:R-:W-:Y:S08]  /*396b0*/  HMMA.1688.F32.TF32 R176, R40.reuse, R14, R152 ;  /* 0x0000000e28b0723c */ /* 0x044ff00000081098 */
[----:B------:R-:W-:Y:S01]  /*396c0*/  HMMA.1688.F32.TF32 R180, R40, R10, R156 ;  /* 0x0000000a28b4723c */ /* 0x000fe2000008109c */
[----:B------:R-:W-:-:S02]  /*396d0*/  IMAD.MOV.U32 R80, RZ, RZ, R17 ;  /* 0x000000ffff507224 */ /* 0x000fc400078e0011 */
[----:B------:R-:W-:Y:S02]  /*396e0*/  IMAD.MOV.U32 R81, RZ, RZ, R24 ;  /* 0x000000ffff517224 */ /* 0x000fe400078e0018 */
[----:B------:R-:W-:Y:S02]  /*396f0*/  IMAD.MOV.U32 R82, RZ, RZ, R25 ;  /* 0x000000ffff527224 */ /* 0x000fe400078e0019 */
[----:B------:R-:W-:Y:S01]  /*39700*/  IMAD.MOV.U32 R83, RZ, RZ, R8 ;  /* 0x000000ffff537224 */ /* 0x000fe200078e0008 */
[----:B---3--:R-:W-:Y:S01]  /*39710*/  HMMA.1688.F32.TF32 R44, R48, R10, R124 ;  /* 0x0000000a302c723c */ /* 0x008fe2000008107c */
[----:B------:R-:W-:Y:S04]  /*39720*/  STL.64 [R1+0x180], R56 ;  /* 0x0001803801007387 */ /* 0x000fe80000100a00 */
[----:B------:R-:W-:Y:S04]  /*39730*/  STL.64 [R1+0x188], R58 ;  /* 0x0001883a01007387 */ /* 0x000fe80000100a00 */
[----:B------:R-:W-:Y:S04]  /*39740*/  STL.64 [R1+0x170], R52 ;  /* 0x0001703401007387 */ /* 0x000fe80000100a00 */
[----:B------:R2:W-:Y:S01]  /*39750*/  STL.64 [R1+0x178], R54 ;  /* 0x0001783601007387 */ /* 0x0005e20000100a00 */
[----:B------:R-:W-:-:S02]  /*39760*/  IMAD.MOV.U32 R68, RZ, RZ, R21 ;  /* 0x000000ffff447224 */ /* 0x000fc400078e0015 */
[----:B------:R-:W-:Y:S02]  /*39770*/  IMAD.MOV.U32 R69, RZ, RZ, R22 ;  /* 0x000000ffff457224 */ /* 0x000fe400078e0016 */
[----:B------:R-:W-:Y:S02]  /*39780*/  IMAD.MOV.U32 R70, RZ, RZ, R23 ;  /* 0x000000ffff467224 */ /* 0x000fe400078e0017 */
[----:B------:R-:W-:Y:S02]  /*39790*/  IMAD.MOV.U32 R71, RZ, RZ, R212 ;  /* 0x000000ffff477224 */ /* 0x000fe400078e00d4 */
[----:B------:R-:W-:Y:S02]  /*397a0*/  IMAD.MOV.U32 R64, RZ, RZ, R213 ;  /* 0x000000ffff407224 */ /* 0x000fe400078e00d5 */
[----:B------:R-:W-:Y:S01]  /*397b0*/  IMAD.MOV.U32 R66, RZ, RZ, R215 ;  /* 0x000000ffff427224 */ /* 0x000fe200078e00d7 */
[----:B--2---:R-:W-:Y:S01]  /*397c0*/  HMMA.1688.F32.TF32 R52, R48, R218, R128 ;  /* 0x000000da3034723c */ /* 0x004fe20000081080 */
[----:B------:R-:W-:Y:S01]  /*397d0*/  IMAD.MOV.U32 R252, RZ, RZ, R45 ;  /* 0x000000fffffc7224 */ /* 0x000fe200078e002d */
[----:B------:R2:W-:Y:S01]  /*397e0*/  STL [R1+0x160], R44 ;  /* 0x0001602c01007387 */ /* 0x0005e20000100800 */
[----:B------:R-:W-:-:S02]  /*397f0*/  IMAD.MOV.U32 R6, RZ, RZ, R46 ;  /* 0x000000ffff067224 */ /* 0x000fc400078e002e */
[----:B------:R-:W-:Y:S02]  /*39800*/  IMAD.MOV.U32 R3, RZ, RZ, R47 ;  /* 0x000000ffff037224 */ /* 0x000fe400078e002f */
[----:B------:R-:W-:Y:S01]  /*39810*/  IMAD.MOV.U32 R67, RZ, RZ, R208 ;  /* 0x000000ffff437224 */ /* 0x000fe200078e00d0 */
[C---:B------:R-:W-:Y:S01]  /*39820*/  HMMA.1688.F32.TF32 R48, R40.reuse, R26, R132 ;  /* 0x0000001a2830723c */ /* 0x040fe20000081084 */
[----:B------:R-:W-:Y:S02]  /*39830*/  IMAD.MOV.U32 R60, RZ, RZ, R209 ;  /* 0x000000ffff3c7224 */ /* 0x000fe400078e00d1 */
[----:B------:R-:W-:Y:S02]  /*39840*/  IMAD.MOV.U32 R61, RZ, RZ, R210 ;  /* 0x000000ffff3d7224 */ /* 0x000fe400078e00d2 */
[----:B------:R-:W-:Y:S02]  /*39850*/  IMAD.MOV.U32 R62, RZ, RZ, R211 ;  /* 0x000000ffff3e7224 */ /* 0x000fe400078e00d3 */
[----:B------:R-:W-:Y:S01]  /*39860*/  IMAD.MOV.U32 R63, RZ, RZ, R204 ;  /* 0x000000ffff3f7224 */ /* 0x000fe200078e00cc */
[C---:B--2---:R-:W-:Y:S01]  /*39870*/  HMMA.1688.F32.TF32 R44, R40.reuse, R30, R136 ;  /* 0x0000001e282c723c */ /* 0x044fe20000081088 */
[----:B------:R-:W-:Y:S04]  /*39880*/  STL [R1+0x1c58], R3 ;  /* 0x001c580301007387 */ /* 0x000fe80000100800 */
[----:B------:R-:W-:Y:S04]  /*39890*/  STL [R1+0x1c54], R6 ;  /* 0x001c540601007387 */ /* 0x000fe80000100800 */
[----:B------:R-:W-:Y:S04]  /*398a0*/  STL [R1+0x1c50], R252 ;  /* 0x001c50fc01007387 */ /* 0x000fe80000100800 */
[----:B------:R-:W-:Y:S04]  /*398b0*/  STL.64 [R1+0x150], R52 ;  /* 0x0001503401007387 */ /* 0x000fe80000100a00 */
[----:B------:R2:W-:Y:S04]  /*398c0*/  STL.64 [R1+0x158], R54 ;  /* 0x0001583601007387 */ /* 0x0005e80000100a00 */
[----:B------:R-:W-:Y:S04]  /*398d0*/  STL.64 [R1+0x140], R48 ;  /* 0x0001403001007387 */ /* 0x000fe80000100a00 */
[----:B------:R3:W-:Y:S01]  /*398e0*/  STL.64 [R1+0x148], R50 ;  /* 0x0001483201007387 */ /* 0x0007e20000100a00 */
[C---:B--2---:R-:W-:Y:S03]  /*398f0*/  HMMA.1688.F32.TF32 R52, R40.reuse, R34, R140 ;  /* 0x000000222834723c */ /* 0x044fe6000008108c */
[----:B------:R-:W-:Y:S04]  /*39900*/  STL.64 [R1+0x130], R44 ;  /* 0x0001302c01007387 */ /* 0x000fe80000100a00 */
[----:B------:R2:W-:Y:S01]  /*39910*/  STL.64 [R1+0x138], R46 ;  /* 0x0001382e01007387 */ /* 0x0005e20000100a00 */
[----:B---3--:R-:W-:Y:S01]  /*39920*/  HMMA.1688.F32.TF32 R48, R40, R202, R144 ;  /* 0x000000ca2830723c */ /* 0x008fe20000081090 */
[----:B------:R-:W-:-:S02]  /*39930*/  IMAD.MOV.U32 R100, RZ, RZ, R173 ;  /* 0x000000ffff647224 */ /* 0x000fc400078e00ad */
[----:B------:R-:W-:Y:S02]  /*39940*/  IMAD.MOV.U32 R101, RZ, RZ, R174 ;  /* 0x000000ffff657224 */ /* 0x000fe400078e00ae */
[----:B------:R-:W-:Y:S02]  /*39950*/  IMAD.MOV.U32 R102, RZ, RZ, R175 ;  /* 0x000000ffff667224 */ /* 0x000fe400078e00af */
[----:B------:R-:W-:Y:S01]  /*39960*/  IMAD.MOV.U32 R103, RZ, RZ, R168 ;  /* 0x000000ffff677224 */ /* 0x000fe200078e00a8 */
[----:B------:R-:W-:Y:S01]  /*39970*/  MOV R105, R166 ;  /* 0x000000a600697202 */ /* 0x000fe20000000f00 */
[----:B--2---:R-:W-:Y:S01]  /*39980*/  HMMA.1688.F32.TF32 R44, R40, R18, R148 ;  /* 0x00000012282c723c */ /* 0x004fe20000081094 */
[----:B------:R-:W-:Y:S01]  /*39990*/  IMAD.MOV.U32 R56, RZ, RZ, R205 ;  /* 0x000000ffff387224 */ /* 0x000fe200078e00cd */
[----:B------:R-:W-:Y:S04]  /*399a0*/  LDS R116, [R2+0x66080] ;  /* 0x0660800002747984 */ /* 0x000fe80000000800 */
[----:B------:R-:W-:Y:S04]  /*399b0*/  STL.64 [R1+0x120], R52 ;  /* 0x0001203401007387 */ /* 0x000fe80000100a00 */
[----:B------:R-:W-:Y:S04]  /*399c0*/  STL.64 [R1+0x128], R54 ;  /* 0x0001283601007387 */ /* 0x000fe80000100a00 */
[----:B------:R-:W-:Y:S04]  /*399d0*/  STL.64 [R1+0x110], R48 ;  /* 0x0001103001007387 */ /* 0x000fe80000100a00 */
[----:B------:R-:W-:Y:S01]  /*399e0*/  STL.64 [R1+0x118], R50 ;  /* 0x0001183201007387 */ /* 0x000fe20000100a00 */
[----:B------:R-:W-:-:S02]  /*399f0*/  IMAD.MOV.U32 R57, RZ, RZ, R206 ;  /* 0x000000ffff397224 */ /* 0x000fc400078e00ce */
[----:B------:R-:W-:Y:S01]  /*39a00*/  IMAD.MOV.U32 R58, RZ, RZ, R207 ;  /* 0x000000ffff3a7224 */ /* 0x000fe200078e00cf */
[----:B------:R-:W-:Y:S04]  /*39a10*/  LDS R52, [R2+0x66000] ;  /* 0x0660000002347984 */ /* 0x000fe80000000800 */
[----:B------:R2:W-:Y:S04]  /*39a20*/  STL [R1+0x100], R44 ;  /* 0x0001002c01007387 */ /* 0x0005e80000100800 */
[----:B------:R-:W-:Y:S04]  /*39a30*/  STL.64 [R1+0x1ba8], R178 ;  /* 0x001ba8b201007387 */ /* 0x000fe80000100a00 */
[----:B------:R3:W-:Y:S04]  /*39a40*/  STL.64 [R1+0x1ba0], R176 ;  /* 0x001ba0b001007387 */ /* 0x0007e80000100a00 */
[----:B------:R-:W-:Y:S04]  /*39a50*/  STL.64 [R1+0x1bb8], R182 ;  /* 0x001bb8b601007387 */ /* 0x000fe80000100a00 */
[----:B------:R-:W-:Y:S04]  /*39a60*/  STL.64 [R1+0x1bb0], R180 ;  /* 0x001bb0b401007387 */ /* 0x000fe80000100a00 */
[----:B------:R-:W4:Y:S04]  /*39a70*/  LDL.LU R17, [R1+0x1d08] ;  /* 0x001d080001117983 */ /* 0x000f280000300800 */
[----:B------:R-:W3:Y:S01]  /*39a80*/  LDL.LU R24, [R1+0x1d04] ;  /* 0x001d040001187983 */ /* 0x000ee20000300800 */
[----:B------:R-:W-:-:S03]  /*39a90*/  MOV R3, R45 ;  /* 0x0000002d00037202 */ /* 0x000fc60000000f00 */
[----:B------:R-:W3:Y:S01]  /*39aa0*/  LDL.LU R25, [R1+0x1d00] ;  /* 0x001d000001197983 */ /* 0x000ee20000300800 */
[----:B------:R-:W-:-:S03]  /*39ab0*/  IMAD.MOV.U32 R6, RZ, RZ, R46 ;  /* 0x000000ffff067224 */ /* 0x000fc600078e002e */
[----:B------:R-:W3:Y:S01]  /*39ac0*/  LDL.LU R8, [R1+0x1cfc] ;  /* 0x001cfc0001087983 */ /* 0x000ee20000300800 */
[----:B------:R-:W-:-:S03]  /*39ad0*/  IMAD.MOV.U32 R252, RZ, RZ, R47 ;  /* 0x000000fffffc7224 */ /* 0x000fc600078e002f */
[----:B------:R-:W3:Y:S01]  /*39ae0*/  LDL.LU R9, [R1+0x1cf8] ;  /* 0x001cf80001097983 */ /* 0x000ee20000300800 */
[----:B--2---:R-:W-:Y:S03]  /*39af0*/  HMMA.1688.F32.TF32 R44, R40, R218, R160 ;  /* 0x000000da282c723c */ /* 0x004fe600000810a0 */
[----:B------:R-:W2:Y:S04]  /*39b00*/  LDL.LU R12, [R1+0x1cf4] ;  /* 0x001cf400010c7983 */ /* 0x000ea80000300800 */
[----:B------:R-:W3:Y:S04]  /*39b10*/  LDL.LU R13, [R1+0x1cf0] ;  /* 0x001cf000010d7983 */ /* 0x000ee80000300800 */
[----:B------:R-:W1:Y:S04]  /*39b20*/  LDL.LU R220, [R1+0x1cec] ;  /* 0x001cec0001dc7983 */ /* 0x000e680000300800 */
[----:B------:R-:W1:Y:S04]  /*39b30*/  LDL.LU R221, [R1+0x1ce8] ;  /* 0x001ce80001dd7983 */ /* 0x000e680000300800 */
[----:B------:R-:W1:Y:S04]  /*39b40*/  LDL.LU R222, [R1+0x1ce4] ;  /* 0x001ce40001de7983 */ /* 0x000e680000300800 */
[----:B------:R-:W1:Y:S04]  /*39b50*/  LDL.LU R223, [R1+0x1ce0] ;  /* 0x001ce00001df7983 */ /* 0x000e680000300800 */
        /* <DEDUP_REMOVED lines=14> */
[----:B------:R-:W4:Y:S04]  /*39c40*/  LDL.LU R205, [R1+0x1ca8] ;  /* 0x001ca80001cd7983 */ /* 0x000f280000300800 */
[----:B------:R-:W4:Y:S04]  /*39c50*/  LDL.LU R206, [R1+0x1ca4] ;  /* 0x001ca40001ce7983 */ /* 0x000f280000300800 */
[----:B------:R-:W4:Y:S01]  /*39c60*/  LDL.LU R207, [R1+0x1ca0] ;  /* 0x001ca00001cf7983 */ /* 0x000f220000300800 */
[----:B------:R-:W-:-:S03]  /*39c70*/  IMAD.MOV.U32 R163, RZ, RZ, R44 ;  /* 0x000000ffffa37224 */ /* 0x000fc600078e002c */
        /* <DEDUP_REMOVED lines=9> */
[----:B------:R-:W-:Y:S02]  /*39d10*/  IMAD.MOV.U32 R160, RZ, RZ, R47 ;  /* 0x000000ffffa07224 */ /* 0x000fe400078e002f */
[----:B------:R-:W-:Y:S01]  /*39d20*/  IMAD.MOV.U32 R46, RZ, RZ, R171 ;  /* 0x000000ffff2e7224 */ /* 0x000fe200078e00ab */
        /* <DEDUP_REMOVED lines=18> */
[----:B------:R-:W-:Y:S04]  /*39e50*/  LDS R55, [R0+0x66800] ;  /* 0x0668000000377984 */ /* 0x000fe80000000800 */
[----:B------:R-:W-:Y:S04]  /*39e60*/  LDS R118, [R2+0x66880] ;  /* 0x0668800002767984 */ /* 0x000fe80000000800 */
[----:B------:R-:W-:Y:S04]  /*39e70*/  LDS R117, [R0+0x66080] ;  /* 0x0660800000757984 */ /* 0x000fe80000000800 */
[----:B------:R-:W-:Y:S01]  /*39e80*/  LDS R119, [R0+0x66880] ;  /* 0x0668800000777984 */ /* 0x000fe20000000800 */
[----:B------:R-:W-:Y:S01]  /*39e90*/  IMAD.MOV.U32 R184, RZ, RZ, R199 ;  /* 0x000000ffffb87224 */ /* 0x000fe200078e00c7 */
[----:B------:R-:W-:Y:S01]  /*39ea0*/  MOV R185, R198 ;  /* 0x000000c600b97202 */ /* 0x000fe20000000f00 */
[----:B------:R-:W-:Y:S01]  /*39eb0*/  IMAD.MOV.U32 R186, RZ, RZ, R197 ;  /* 0x000000ffffba7224 */ /* 0x000fe200078e00c5 */
[----:B------:R-:W-:Y:S01]  /*39ec0*/  MOV R89, R246 ;  /* 0x000000f600597202 */ /* 0x000fe20000000f00 */
[----:B------:R-:W-:Y:S01]  /*39ed0*/  IMAD.MOV.U32 R187, RZ, RZ, R196 ;  /* 0x000000ffffbb7224 */ /* 0x000fe200078e00c4 */
[----:B------:R-:W-:Y:S01]  /*39ee0*/  HMMA.1688.F32.TF32 R232, R232, R218, R84 ;  /* 0x000000dae8e8723c */ /* 0x000fe20000081054 */
[----:B------:R-:W-:Y:S01]  /*39ef0*/  IMAD.MOV.U32 R96, RZ, RZ, R251 ;  /* 0x000000ffff607224 */ /* 0x000fe200078e00fb */
[----:B------:R-:W-:Y:S01]  /*39f00*/  LDS R84, [R4+0x66000] ;  /* 0x0660000004547984 */ /* 0x000fe20000000800 */
[----:B------:R-:W-:-:S02]  /*39f10*/  IMAD.MOV.U32 R97, RZ, RZ, R250 ;  /* 0x000000ffff617224 */ /* 0x000fc400078e00fa */
[----:B------:R-:W-:Y:S01]  /*39f20*/  IMAD.MOV.U32 R88, RZ, RZ, R247 ;  /* 0x000000ffff587224 */ /* 0x000fe200078e00f7 */
[----:B------:R-:W-:Y:S01]  /*39f30*/  LDS R86, [R4+0x66800] ;  /* 0x0668000004567984 */ /* 0x000fe20000000800 */
[----:B------:R-:W-:Y:S02]  /*39f40*/  IMAD.MOV.U32 R90, RZ, RZ, R245 ;  /* 0x000000ffff5a7224 */ /* 0x000fe400078e00f5 */
[----:B------:R-:W-:Y:S01]  /*39f50*/  IMAD.MOV.U32 R91, RZ, RZ, R244 ;  /* 0x000000ffff5b7224 */ /* 0x000fe200078e00f4 */
[----:B------:R-:W-:Y:S01]  /*39f60*/  LDS R85, [R5+0x66000] ;  /* 0x0660000005557984 */ /* 0x000fe20000000800 */
[----:B------:R-:W-:Y:S02]  /*39f70*/  IMAD.MOV.U32 R236, RZ, RZ, R217 ;  /* 0x000000ffffec7224 */ /* 0x000fe400078e00d9 */
        /* <DEDUP_REMOVED lines=14> */
[----:B------:R-:W-:-:S03]  /*3a060*/  IMAD.MOV.U32 R247, RZ, RZ, R16 ;  /* 0x000000fffff77224 */ /* 0x000fc600078e0010 */
        /* <DEDUP_REMOVED lines=8> */
[----:B--2---:R-:W-:-:S02]  /*3a0f0*/  IMAD.MOV.U32 R249, RZ, RZ, R12 ;  /* 0x000000fffff97224 */ /* 0x004fc400078e000c */
[----:B---3--:R-:W-:Y:S02]  /*3a100*/  IMAD.MOV.U32 R248, RZ, RZ, R13 ;  /* 0x000000fffff87224 */ /* 0x008fe400078e000d */
[----:B------:R-:W-:Y:S02]  /*3a110*/  IMAD.MOV.U32 R250, RZ, RZ, R9 ;  /* 0x000000fffffa7224 */ /* 0x000fe400078e0009 */
[----:B------:R-:W-:Y:S01]  /*3a120*/  IMAD.MOV.U32 R251, RZ, RZ, R8 ;  /* 0x000000fffffb7224 */ /* 0x000fe200078e0008 */
[----:B------:R-:W-:Y:S01]  /*3a130*/  MOV R245, R24 ;  /* 0x0000001800f57202 */ /* 0x000fe20000000f00 */
[----:B------:R-:W-:Y:S02]  /*3a140*/  IMAD.MOV.U32 R244, RZ, RZ, R25 ;  /* 0x000000fffff47224 */ /* 0x000fe400078e0019 */
[----:B----4-:R-:W-:Y:S01]  /*3a150*/  IMAD.MOV.U32 R246, RZ, RZ, R17 ;  /* 0x000000fffff67224 */ /* 0x010fe200078e0011 */
[----:B-1----:R-:W-:Y:S01]  /*3a160*/  HMMA.1688.F32.TF32 R216, R36, R218, R220 ;  /* 0x000000da24d8723c */ /* 0x002fe200000810dc */
[----:B------:R-:W-:Y:S01]  /*3a170*/  IMAD.MOV.U32 R176, RZ, RZ, R228 ;  /* 0x000000ffffb07224 */ /* 0x000fe200078e00e4 */
[----:B------:R-:W-:Y:S01]  /*3a180*/  LDS R220, [R4+0x66180] ;  /* 0x0661800004dc7984 */ /* 0x000fe20000000800 */
[----:B------:R-:W-:-:S02]  /*3a190*/  IMAD.MOV.U32 R177, RZ, RZ, R229 ;  /* 0x000000ffffb17224 */ /* 0x000fc400078e00e5 */
[----:B------:R-:W-:Y:S01]  /*3a1a0*/  IMAD.MOV.U32 R178, RZ, RZ, R230 ;  /* 0x000000ffffb27224 */ /* 0x000fe200078e00e6 */
[----:B------:R-:W-:Y:S01]  /*3a1b0*/  LDS R222, [R4+0x66980] ;  /* 0x0669800004de7984 */ /* 0x000fe20000000800 */
[----:B------:R-:W-:-:S03]  /*3a1c0*/  IMAD.MOV.U32 R179, RZ, RZ, R231 ;  /* 0x000000ffffb37224 */ /* 0x000fc600078e00e7 */
[----:B------:R-:W-:Y:S04]  /*3a1d0*/  LDS R221, [R5+0x66180] ;  /* 0x0661800005dd7984 */ /* 0x000fe80000000800 */
[----:B------:R-:W-:Y:S01]  /*3a1e0*/  LDS R223, [R5+0x66980] ;  /* 0x0669800005df7984 */ /* 0x000fe20000000800 */
[C---:B------:R-:W-:Y:S08]  /*3a1f0*/  HMMA.1688.F32.TF32 R200, R36.reuse, R202, R204 ;  /* 0x000000ca24c8723c */ /* 0x040ff000000810cc */
[C---:B------:R-:W-:Y:S08]  /*3a200*/  HMMA.1688.F32.TF32 R204, R36.reuse, R18, R208 ;  /* 0x0000001224cc723c */ /* 0x040ff000000810d0 */
[C---:B------:R-:W-:Y:S08]  /*3a210*/  HMMA.1688.F32.TF32 R208, R36.reuse, R14, R212 ;  /* 0x0000000e24d0723c */ /* 0x040ff000000810d4 */
[C---:B------:R-:W-:Y:S01]  /*3a220*/  HMMA.1688.F32.TF32 R196, R36.reuse, R34, R172 ;  /* 0x0000002224c4723c */ /* 0x040fe200000810ac */
[----:B------:R-:W1:Y:S07]  /*3a230*/  LDSM.16.M88.4 R12, [R7+0x80] ;  /* 0x00008000070c783b */ /* 0x000e6e0000000200 */
[C---:B------:R-:W-:Y:S01]  /*3a240*/  HMMA.1688.F32.TF32 R188, R36.reuse, R26, R164 ;  /* 0x0000001a24bc723c */ /* 0x040fe200000810a4 */
[----:B------:R-:W-:Y:S04]  /*3a250*/  LDSM.16.M88.4 R32, [R7+0xc080] ;  /* 0x00c080000720783b */ /* 0x000fe80000000200 */
[----:B------:R-:W-:Y:S03]  /*3a260*/  LDSM.16.M88.4 R24, [R7+0x14080] ;  /* 0x014080000718783b */ /* 0x000fe60000000200 */
[C---:B------:R-:W-:Y:S01]  /*3a270*/  HMMA.1688.F32.TF32 R192, R36.reuse, R30, R168 ;  /* 0x0000001e24c0723c */ /* 0x040fe200000810a8 */
[----:B------:R-:W-:Y:S04]  /*3a280*/  LDSM.16.M88.4 R28, [R7+0x10080] ;  /* 0x01008000071c783b */ /* 0x000fe80000000200 */
[----:B------:R-:W-:Y:S03]  /*3a290*/  LDSM.16.M88.4 R16, [R7+0x1c080] ;  /* 0x01c080000710783b */ /* 0x000fe60000000200 */
[----:B------:R-:W-:Y:S01]  /*3a2a0*/  HMMA.1688.F32.TF32 R212, R36, R10, R20 ;  /* 0x0000000a24d4723c */ /* 0x000fe20000081014 */
[----:B------:R-:W2:Y:S04]  /*3a2b0*/  LDSM.16.M88.4 R8, [R7+0x4080] ;  /* 0x004080000708783b */ /* 0x000ea80000000200 */
[----:B------:R-:W3:Y:S04]  /*3a2c0*/  LDSM.16.M88.4 R36, [R7+0x8080] ;  /* 0x008080000724783b */ /* 0x000ee80000000200 */
[----:B------:R-:W2:Y:S04]  /*3a2d0*/  LDSM.16.M88.4 R20, [R7+0x18080] ;  /* 0x018080000714783b */ /* 0x000ea80000000200 */
[----:B------:R-:W-:Y:S01]  /*3a2e0*/  STL.64 [R1+0x1bc8], R190 ;  /* 0x001bc8be01007387 */ /* 0x000fe20000100a00 */
[-C--:B-1----:R-:W-:Y:S03]  /*3a2f0*/  HMMA.1688.F32.TF32 R248, R52, R12.reuse, R248 ;  /* 0x0000000c34f8723c */ /* 0x082fe600000810f8 */
[----:B------:R-:W-:Y:S05]  /*3a300*/  STL.64 [R1+0x1bc0], R188 ;  /* 0x001bc0bc01007387 */ /* 0x000fea0000100a00 */
[-C--:B------:R-:W-:Y:S01]  /*3a310*/  HMMA.1688.F32.TF32 R88, R116, R12.reuse, R88 ;  /* 0x0000000c7458723c */ /* 0x080fe20000081058 */
        /* <DEDUP_REMOVED lines=14> */
[----:B------:R-:W-:Y:S04]  /*3a400*/  STL [R1+0x1970], R7 ;  /* 0x0019700701007387 */ /* 0x000fe80000100800 */
[----:B------:R-:W-:Y:S04]  /*3a410*/  STL.64 [R1+0x1c48], R250 ;  /* 0x001c48fa01007387 */ /* 0x000fe80000100a00 */
[----:B------:R-:W-:Y:S04]  /*3a420*/  STL.64 [R1+0x1c40], R248 ;  /* 0x001c40f801007387 */ /* 0x000fe80000100a00 */
[----:B------:R-:W-:Y:S04]  /*3a430*/  STL [R1+0x1b9c], R88 ;  /* 0x001b9c5801007387 */ /* 0x000fe80000100800 */
[----:B------:R-:W-:Y:S04]  /*3a440*/  STL [R1+0x1b98], R89 ;  /* 0x001b985901007387 */ /* 0x000fe80000100800 */
[----:B------:R-:W-:Y:S04]  /*3a450*/  STL [R1+0x1b94], R90 ;  /* 0x001b945a01007387 */ /* 0x000fe80000100800 */
[----:B------:R1:W-:Y:S04]  /*3a460*/  STL [R1+0x1b90], R91 ;  /* 0x001b905b01007387 */ /* 0x0003e80000100800 */
[----:B------:R-:W4:Y:S04]  /*3a470*/  LDL.LU R132, [R1+0x10] ;  /* 0x0000100001847983 */ /* 0x000f280000300800 */
[----:B------:R-:W4:Y:S04]  /*3a480*/  LDL.LU R133, [R1+0x14] ;  /* 0x0000140001857983 */ /* 0x000f280000300800 */
[----:B------:R-:W4:Y:S04]  /*3a490*/  LDL.LU R134, [R1+0x18] ;  /* 0x0000180001867983 */ /* 0x000f280000300800 */
[----:B------:R-:W4:Y:S04]  /*3a4a0*/  LDL.LU R135, [R1+0x1c] ;  /* 0x00001c0001877983 */ /* 0x000f280000300800 */
[----:B------:R-:W4:Y:S04]  /*3a4b0*/  LDL.LU R128, [R1+0x20] ;  /* 0x0000200001807983 */ /* 0x000f280000300800 */
[----:B------:R-:W4:Y:S04]  /*3a4c0*/  LDL.LU R129, [R1+0x24] ;  /* 0x0000240001817983 */ /* 0x000f280000300800 */
[----:B------:R-:W4:Y:S01]  /*3a4d0*/  LDL.LU R130, [R1+0x28] ;  /* 0x0000280001827983 */ /* 0x000f220000300800 */
[C---:B------:R-:W-:Y:S03]  /*3a4e0*/  HMMA.1688.F32.TF32 R56, R84.reuse, R12, R56 ;  /* 0x0000000c5438723c */ /* 0x040fe60000081038 */
[----:B------:R-:W4:Y:S04]  /*3a4f0*/  LDL.LU R131, [R1+0x2c] ;  /* 0x00002c0001837983 */ /* 0x000f280000300800 */
[----:B------:R-:W4:Y:S01]  /*3a500*/  LDL.LU R124, [R1+0x30] ;  /* 0x00003000017c7983 */ /* 0x000f220000300800 */
[C---:B--2---:R-:W-:Y:S03]  /*3a510*/  HMMA.1688.F32.TF32 R60, R84.reuse, R8, R60 ;  /* 0x00000008543c723c */ /* 0x044fe6000008103c */
[----:B------:R-:W4:Y:S04]  /*3a520*/  LDL.LU R125, [R1+0x34] ;  /* 0x00003400017d7983 */ /* 0x000f280000300800 */
[----:B------:R-:W4:Y:S01]  /*3a530*/  LDL.LU R126, [R1+0x38] ;  /* 0x00003800017e7983 */ /* 0x000f220000300800 */
[C---:B---3--:R-:W-:Y:S03]  /*3a540*/  HMMA.1688.F32.TF32 R64, R84.reuse, R36, R64 ;  /* 0x000000245440723c */ /* 0x048fe60000081040 */
[----:B------:R-:W4:Y:S05]  /*3a550*/  LDL.LU R127, [R1+0x3c] ;  /* 0x00003c00017f7983 */ /* 0x000f2a0000300800 */
[C---:B------:R-:W-:Y:S08]  /*3a560*/  HMMA.1688.F32.TF32 R68, R84.reuse, R32, R68 ;  /* 0x000000205444723c */ /* 0x040ff00000081044 */
[C---:B------:R-:W-:Y:S08]  /*3a570*/  HMMA.1688.F32.TF32 R72, R84.reuse, R28, R72 ;  /* 0x0000001c5448723c */ /* 0x040ff00000081048 */
[C---:B------:R-:W-:Y:S08]  /*3a580*/  HMMA.1688.F32.TF32 R76, R84.reuse, R24, R76 ;  /* 0x00000018544c723c */ /* 0x040ff0000008104c */
[C---:B------:R-:W-:Y:S08]  /*3a590*/  HMMA.1688.F32.TF32 R80, R84.reuse, R20, R80 ;  /* 0x000000145450723c */ /* 0x040ff00000081050 */
[----:B------:R-:W-:Y:S01]  /*3a5a0*/  HMMA.1688.F32.TF32 R84, R84, R16, R96 ;  /* 0x000000105454723c */ /* 0x000fe20000081060 */
[----:B------:R-:W2:Y:S04]  /*3a5b0*/  LDL.LU R96, [R1+0xa0] ;  /* 0x0000a00001607983 */ /* 0x000ea80000300800 */
[----:B------:R-:W2:Y:S04]  /*3a5c0*/  LDL.LU R97, [R1+0xa4] ;  /* 0x0000a40001617983 */ /* 0x000ea80000300800 */
[----:B------:R-:W2:Y:S04]  /*3a5d0*/  LDL.LU R98, [R1+0xa8] ;  /* 0x0000a80001627983 */ /* 0x000ea80000300800 */
[----:B------:R-:W2:Y:S01]  /*3a5e0*/  LDL.LU R99, [R1+0xac] ;  /* 0x0000ac0001637983 */ /* 0x000ea20000300800 */
[----:B------:R-:W-:Y:S03]  /*3a5f0*/  HMMA.1688.F32.TF32 R48, R52, R20, R100 ;  /* 0x000000143430723c */ /* 0x000fe60000081064 */
[----:B------:R-:W3:Y:S04]  /*3a600*/  LDL.LU R100, [R1+0x90] ;  /* 0x0000900001647983 */ /* 0x000ee80000300800 */
[----:B------:R-:W3:Y:S01]  /*3a610*/  LDL.LU R101, [R1+0x94] ;  /* 0x0000940001657983 */ /* 0x000ee20000300800 */
[----:B------:R-:W-:Y:S03]  /*3a620*/  HMMA.1688.F32.TF32 R92, R116, R8, R92 ;  /* 0x00000008745c723c */ /* 0x000fe6000008105c */
        /* <DEDUP_REMOVED lines=16> */
[----:B------:R-:W4:Y:S04]  /*3a730*/  LDL.LU R109, [R1+0x74] ;  /* 0x00007400016d7983 */ /* 0x000f280000300800 */
[----:B------:R-:W4:Y:S01]  /*3a740*/  LDL.LU R110, [R1+0x78] ;  /* 0x00007800016e7983 */ /* 0x000f220000300800 */
[C---:B------:R-:W-:Y:S03]  /*3a750*/  HMMA.1688.F32.TF32 R244, R52.reuse, R8, R244 ;  /* 0x0000000834f4723c */ /* 0x040fe600000810f4 */
[----:B------:R-:W4:Y:S04]  /*3a760*/  LDL.LU R111, [R1+0x7c] ;  /* 0x00007c00016f7983 */ /* 0x000f280000300800 */
[----:B------:R-:W4:Y:S01]  /*3a770*/  LDL.LU R120, [R1+0x40] ;  /* 0x0000400001787983 */ /* 0x000f220000300800 */
[C---:B------:R-:W-:Y:S03]  /*3a780*/  HMMA.1688.F32.TF32 R240, R52.reuse, R36, R240 ;  /* 0x0000002434f0723c */ /* 0x040fe600000810f0 */
[----:B------:R-:W4:Y:S04]  /*3a790*/  LDL.LU R121, [R1+0x44] ;  /* 0x0000440001797983 */ /* 0x000f280000300800 */
[----:B------:R-:W4:Y:S01]  /*3a7a0*/  LDL.LU R122, [R1+0x48] ;  /* 0x00004800017a7983 */ /* 0x000f220000300800 */
[C---:B------:R-:W-:Y:S03]  /*3a7b0*/  HMMA.1688.F32.TF32 R236, R52.reuse, R32, R236 ;  /* 0x0000002034ec723c */ /* 0x040fe600000810ec */
[----:B------:R-:W4:Y:S05]  /*3a7c0*/  LDL.LU R123, [R1+0x4c] ;  /* 0x00004c00017b7983 */ /* 0x000f2a0000300800 */
[C---:B------:R-:W-:Y:S08]  /*3a7d0*/  HMMA.1688.F32.TF32 R44, R52.reuse, R24, R44 ;  /* 0x00000018342c723c */ /* 0x040ff0000008102c */
[----:B------:R-:W-:Y:S01]  /*3a7e0*/  HMMA.1688.F32.TF32 R52, R52, R16, R184 ;  /* 0x000000103434723c */ /* 0x000fe200000810b8 */
[----:B------:R-:W4:Y:S04]  /*3a7f0*/  LDL.LU R184, [R1] ;  /* 0x0000000001b87983 */ /* 0x000f280000300800 */
[----:B------:R-:W4:Y:S04]  /*3a800*/  LDL.LU R185, [R1+0x4] ;  /* 0x0000040001b97983 */ /* 0x000f280000300800 */
[----:B------:R-:W4:Y:S04]  /*3a810*/  LDL.LU R186, [R1+0x8] ;  /* 0x0000080001ba7983 */ /* 0x000f280000300800 */
[----:B------:R-:W4:Y:S04]  /*3a820*/  LDL.LU R187, [R1+0xc] ;  /* 0x00000c0001bb7983 */ /* 0x000f280000300800 */
[----:B------:R-:W-:Y:S04]  /*3a830*/  STL [R1+0x1b8c], R93 ;  /* 0x001b8c5d01007387 */ /* 0x000fe80000100800 */
[----:B------:R-:W-:Y:S04]  /*3a840*/  STL [R1+0x1b88], R94 ;  /* 0x001b885e01007387 */ /* 0x000fe80000100800 */
[----:B------:R-:W-:Y:S01]  /*3a850*/  STL [R1+0x1b84], R95 ;  /* 0x001b845f01007387 */ /* 0x000fe20000100800 */
[C---:B--2---:R-:W-:Y:S11]  /*3a860*/  HMMA.1688.F32.TF32 R96, R116.reuse, R36, R96 ;  /* 0x000000247460723c */ /* 0x044ff60000081060 */
[----:B------:R-:W-:Y:S11]  /*3a870*/  @!UPT UIADD3 URZ, URZ, URZ, URZ ;  /* 0x0000003f3f3ff290 */ /* 0x000ff6000fffe03f */
[----:B------:R-:W-:Y:S01]  /*3a880*/  @!UPT UIADD3 URZ, URZ, URZ, URZ ;  /* 0x0000003f3f3ff290 */ /* 0x000fe2000fffe03f */
[----:B------:R-:W-:Y:S04]  /*3a890*/  STL [R1+0x1b7c], R96 ;  /* 0x001b7c6001007387 */ /* 0x000fe80000100800 */
[----:B------:R-:W-:Y:S04]  /*3a8a0*/  STL [R1+0x1b78], R97 ;  /* 0x001b786101007387 */ /* 0x000fe80000100800 */
[----:B------:R-:W-:Y:S04]  /*3a8b0*/  STL [R1+0x1b74], R98 ;  /* 0x001b746201007387 */ /* 0x000fe80000100800 */
[----:B------:R-:W-:Y:S04]  /*3a8c0*/  STL [R1+0x1b70], R99 ;  /* 0x001b706301007387 */ /* 0x000fe80000100800 */
        /* <DEDUP_REMOVED lines=8> */
[C---:B---3--:R-:W-:Y:S08]  /*3a950*/  HMMA.1688.F32.TF32 R100, R116.reuse, R32, R100 ;  /* 0x000000207464723c */ /* 0x048ff00000081064 */
[C---:B------:R-:W-:Y:S11]  /*3a960*/  HMMA.1688.F32.TF32 R104, R116.reuse, R28, R104 ;  /* 0x0000001c7468723c */ /* 0x040ff60000081068 */
[----:B------:R-:W-:Y:S04]  /*3a970*/  @!UPT UIADD3 URZ, URZ, URZ, URZ ;  /* 0x0000003f3f3ff290 */ /* 0x000fe8000fffe03f */
[----:B------:R3:W-:Y:S04]  /*3a980*/  STL [R1+0x1b6c], R100 ;  /* 0x001b6c6401007387 */ /* 0x0007e80000100800 */
[----:B------:R1:W-:Y:S04]  /*3a990*/  STL [R1+0x1b68], R101 ;  /* 0x001b686501007387 */ /* 0x0003e80000100800 */
[----:B------:R1:W-:Y:S04]  /*3a9a0*/  STL [R1+0x1b64], R102 ;  /* 0x001b646601007387 */ /* 0x0003e80000100800 */
[----:B------:R1:W-:Y:S04]  /*3a9b0*/  STL [R1+0x1b60], R103 ;  /* 0x001b606701007387 */ /* 0x0003e80000100800 */
[----:B------:R-:W-:Y:S01]  /*3a9c0*/  STL [R1+0x1b80], R107 ;  /* 0x001b806b01007387 */ /* 0x000fe20000100800 */
[C---:B----4-:R-:W-:Y:S08]  /*3a9d0*/  HMMA.1688.F32.TF32 R108, R116.reuse, R24, R108 ;  /* 0x00000018746c723c */ /* 0x050ff0000008106c */
[C---:B------:R-:W-:Y:S08]  /*3a9e0*/  HMMA.1688.F32.TF32 R112, R116.reuse, R20, R112 ;  /* 0x000000147470723c */ /* 0x040ff00000081070 */
[----:B------:R-:W-:Y:S08]  /*3a9f0*/  HMMA.1688.F32.TF32 R116, R116, R16, R136 ;  /* 0x000000107474723c */ /* 0x000ff00000081088 */
[C---:B------:R-:W-:Y:S08]  /*3aa00*/  HMMA.1688.F32.TF32 R120, R148.reuse, R12, R120 ;  /* 0x0000000c9478723c */ /* 0x040ff00000081078 */
[C---:B------:R-:W-:Y:S08]  /*3aa10*/  HMMA.1688.F32.TF32 R124, R148.reuse, R8, R124 ;  /* 0x00000008947c723c */ /* 0x040ff0000008107c */
[C---:B------:R-:W-:Y:S08]  /*3aa20*/  HMMA.1688.F32.TF32 R128, R148.reuse, R36, R128 ;  /* 0x000000249480723c */ /* 0x040ff00000081080 */
[C---:B------:R-:W-:Y:S08]  /*3aa30*/  HMMA.1688.F32.TF32 R132, R148.reuse, R32, R132 ;  /* 0x000000209484723c */ /* 0x040ff00000081084 */
[----:B------:R-:W-:Y:S01]  /*3aa40*/  HMMA.1688.F32.TF32 R136, R148, R28, R184 ;  /* 0x0000001c9488723c */ /* 0x000fe200000810b8 */
[----:B------:R-:W-:Y:S01]  /*3aa50*/  IMAD.MOV.U32 R173, RZ, RZ, R3 ;  /* 0x000000ffffad7224 */ /* 0x000fe200078e0003 */
[----:B------:R-:W-:Y:S01]  /*3aa60*/  LDS R184, [R2+0x66180] ;  /* 0x0661800002b87984 */ /* 0x000fe20000000800 */
[----:B------:R-:W-:-:S02]  /*3aa70*/  IMAD.MOV.U32 R174, RZ, RZ, R6 ;  /* 0x000000ffffae7224 */ /* 0x000fc400078e0006 */
[----:B------:R-:W-:Y:S01]  /*3aa80*/  IMAD.MOV.U32 R175, RZ, RZ, R252 ;  /* 0x000000ffffaf7224 */ /* 0x000fe200078e00fc */
[----:B------:R-:W-:Y:S02]  /*3aa90*/  LDS R186, [R2+0x66980] ;  /* 0x0669800002ba7984 */ /* 0x000fe40000000800 */
[----:B------:R-:W-:Y:S02]  /*3aaa0*/  HMMA.1688.F32.TF32 R144, R148, R20, R224 ;  /* 0x000000149490723c */ /* 0x000fe400000810e0 */
[----:B------:R-:W-:Y:S04]  /*3aab0*/  LDS R185, [R0+0x66180] ;  /* 0x0661800000b97984 */ /* 0x000fe80000000800 */
[----:B------:R-:W-:Y:S02]  /*3aac0*/  LDS R187, [R0+0x66980] ;  /* 0x0669800000bb7984 */ /* 0x000fe40000000800 */
[C---:B-1----:R-:W-:Y:S11]  /*3aad0*/  HMMA.1688.F32.TF32 R88, R156.reuse, R8, R176 ;  /* 0x000000089c58723c */ /* 0x042ff600000810b0 */
[----:B------:R-:W-:Y:S11]  /*3aae0*/  @!UPT UIADD3 URZ, URZ, URZ, URZ ;  /* 0x0000003f3f3ff290 */ /* 0x000ff6000fffe03f */
[----:B------:R-:W-:Y:S02]  /*3aaf0*/  @!UPT UIADD3 URZ, URZ, URZ, URZ ;  /* 0x0000003f3f3ff290 */ /* 0x000fe4000fffe03f */
[----:B---3--:R-:W-:Y:S01]  /*3ab00*/  IMAD.MOV.U32 R100, RZ, RZ, R88 ;  /* 0x000000ffff647224 */ /* 0x008fe200078e0058 */
[----:B------:R-:W-:Y:S01]  /*3ab10*/  MOV R101, R89 ;  /* 0x0000005900657202 */ /* 0x000fe20000000f00 */
[----:B------:R-:W-:Y:S02]  /*3ab20*/  IMAD.MOV.U32 R102, RZ, RZ, R90 ;  /* 0x000000ffff667224 */ /* 0x000fe400078e005a */
[----:B------:R-:W-:Y:S01]  /*3ab30*/  IMAD.MOV.U32 R103, RZ, RZ, R91 ;  /* 0x000000ffff677224 */ /* 0x000fe200078e005b */
[----:B--2---:R-:W-:Y:S08]  /*3ab40*/  HMMA.1688.F32.TF32 R96, R156, R12, R180 ;  /* 0x0000000c9c60723c */ /* 0x004ff000000810b4 */
[----:B------:R-:W-:Y:S11]  /*3ab50*/  HMMA.1688.F32.TF32 R140, R148, R24, R228 ;  /* 0x00000018948c723c */ /* 0x000ff600000810e4 */
[----:B------:R-:W-:Y:S04]  /*3ab60*/  @!UPT UIADD3 URZ, URZ, URZ, URZ ;  /* 0x0000003f3f3ff290 */ /* 0x000fe8000fffe03f */
[----:B------:R-:W-:Y:S04]  /*3ab70*/  STL.64 [R1+0xe0], R96 ;  /* 0x0000e06001007387 */ /* 0x000fe80000100a00 */
[----:B------:R1:W-:Y:S04]  /*3ab80*/  STL.64 [R1+0xe8], R98 ;  /* 0x0000e86201007387 */ /* 0x0003e80000100a00 */
[----:B------:R-:W2:Y:S04]  /*3ab90*/  LDL.LU R168, [R1+0x110] ;  /* 0x0001100001a87983 */ /* 0x000ea80000300800 */
[----:B------:R-:W2:Y:S04]  /*3aba0*/  LDL.LU R169, [R1+0x114] ;  /* 0x0001140001a97983 */ /* 0x000ea80000300800 */
[----:B------:R-:W2:Y:S04]  /*3abb0*/  LDL.LU R170, [R1+0x118] ;  /* 0x0001180001aa7983 */ /* 0x000ea80000300800 */
[----:B------:R-:W2:Y:S01]  /*3abc0*/  LDL.LU R171, [R1+0x11c] ;  /* 0x00011c0001ab7983 */ /* 0x000ea20000300800 */
[----:B------:R-:W-:-:S03]  /*3abd0*/  IMAD.MOV.U32 R231, RZ, RZ, R160 ;  /* 0x000000ffffe77224 */ /* 0x000fc600078e00a0 */
[----:B------:R-:W3:Y:S01]  /*3abe0*/  LDL.LU R164, [R1+0x120] ;  /* 0x0001200001a47983 */ /* 0x000ee20000300800 */
[----:B------:R-:W-:-:S03]  /*3abf0*/  IMAD.MOV.U32 R230, RZ, RZ, R161 ;  /* 0x000000ffffe67224 */ /* 0x000fc600078e00a1 */
[----:B------:R-:W3:Y:S01]  /*3ac00*/  LDL.LU R165, [R1+0x124] ;  /* 0x0001240001a57983 */ /* 0x000ee20000300800 */
[----:B------:R-:W-:-:S03]  /*3ac10*/  IMAD.MOV.U32 R229, RZ, RZ, R162 ;  /* 0x000000ffffe57224 */ /* 0x000fc600078e00a2 */
[----:B------:R-:W3:Y:S01]  /*3ac20*/  LDL.LU R166, [R1+0x128] ;  /* 0x0001280001a67983 */ /* 0x000ee20000300800 */
[----:B------:R-:W-:-:S03]  /*3ac30*/  IMAD.MOV.U32 R228, RZ, RZ, R163 ;  /* 0x000000ffffe47224 */ /* 0x000fc600078e00a3 */
[----:B------:R-:W3:Y:S01]  /*3ac40*/  LDL.LU R167, [R1+0x12c] ;  /* 0x00012c0001a77983 */ /* 0x000ee20000300800 */
[----:B------:R-:W-:Y:S03]  /*3ac50*/  HMMA.1688.F32.TF32 R148, R148, R16, R232 ;  /* 0x000000109494723c */ /* 0x000fe600000810e8 */
        /* <DEDUP_REMOVED lines=64> */
[C---:B--2---:R-:W-:Y:S08]  /*3b060*/  HMMA.1688.F32.TF32 R188, R152.reuse, R32, R188 ;  /* 0x0000002098bc723c */ /* 0x044ff000000810bc */
[-C--:B---3--:R-:W-:Y:S08]  /*3b070*/  HMMA.1688.F32.TF32 R192, R152, R36.reuse, R192 ;  /* 0x0000002498c0723c */ /* 0x088ff000000810c0 */
[C---:B----4-:R-:W-:Y:S08]  /*3b080*/  HMMA.1688.F32.TF32 R248, R156.reuse, R36, R248 ;  /* 0x000000249cf8723c */ /* 0x050ff000000810f8 */
[C---:B------:R-:W-:Y:S08]  /*3b090*/  HMMA.1688.F32.TF32 R88, R156.reuse, R32, R88 ;  /* 0x000000209c58723c */ /* 0x040ff00000081058 */
[C---:B------:R-:W-:Y:S08]  /*3b0a0*/  HMMA.1688.F32.TF32 R208, R156.reuse, R20, R208 ;  /* 0x000000149cd0723c */ /* 0x040ff000000810d0 */
[C---:B------:R-:W-:Y:S08]  /*3b0b0*/  HMMA.1688.F32.TF32 R216, R156.reuse, R28, R216 ;  /* 0x0000001c9cd8723c */ /* 0x040ff000000810d8 */
[C---:B------:R-:W-:Y:S08]  /*3b0c0*/  HMMA.1688.F32.TF32 R212, R156.reuse, R24, R212 ;  /* 0x000000189cd4723c */ /* 0x040ff000000810d4 */
[----:B------:R-:W-:Y:S01]  /*3b0d0*/  HMMA.1688.F32.TF32 R156, R156, R16, R204 ;  /* 0x000000109c9c723c */ /* 0x000fe200000810cc */
[----:B-1----:R-:W-:Y:S01]  /*3b0e0*/  MOV R98, R250 ;  /* 0x000000fa00627202 */ /* 0x002fe20000000f00 */
[----:B------:R-:W-:-:S02]  /*3b0f0*/  IMAD.MOV.U32 R99, RZ, RZ, R251 ;  /* 0x000000ffff637224 */ /* 0x000fc400078e00fb */
[----:B------:R-:W-:Y:S01]  /*3b100*/  IMAD.MOV.U32 R96, RZ, RZ, R248 ;  /* 0x000000ffff607224 */ /* 0x000fe200078e00f8 */
[----:B------:R-:W2:Y:S01]  /*3b110*/  LDL.LU.64 R250, [R1+0x1c48] ;  /* 0x001c480001fa7983 */ /* 0x000ea20000300a00 */
[----:B------:R-:W-:Y:S02]  /*3b120*/  IMAD.MOV.U32 R97, RZ, RZ, R249 ;  /* 0x000000ffff617224 */ /* 0x000fe400078e00f9 */
[----:B------:R-:W-:Y:S01]  /*3b130*/  HMMA.1688.F32.TF32 R196, R152, R8, R196 ;  /* 0x0000000898c4723c */ /* 0x000fe200000810c4 */
[----:B------:R-:W-:Y:S01]  /*3b140*/  IMAD.MOV.U32 R95, RZ, RZ, R90 ;  /* 0x000000ffff5f7224 */ /* 0x000fe200078e005a */
[----:B------:R-:W2:Y:S01]  /*3b150*/  LDL.LU.64 R248, [R1+0x1c40] ;  /* 0x001c400001f87983 */ /* 0x000ea20000300a00 */
[----:B------:R-:W-:Y:S02]  /*3b160*/  IMAD.MOV.U32 R107, RZ, RZ, R91 ;  /* 0x000000ffff6b7224 */ /* 0x000fe400078e005b */
[----:B------:R-:W-:Y:S02]  /*3b170*/  IMAD.MOV.U32 R93, RZ, RZ, R88 ;  /* 0x000000ffff5d7224 */ /* 0x000fe400078e0058 */
[----:B------:R-:W-:-:S02]  /*3b180*/  IMAD.MOV.U32 R94, RZ, RZ, R89 ;  /* 0x000000ffff5e7224 */ /* 0x000fc400078e0059 */
[----:B------:R-:W-:Y:S01]  /*3b190*/  IMAD.MOV.U32 R90, RZ, RZ, R218 ;  /* 0x000000ffff5a7224 */ /* 0x000fe200078e00da */
[----:B------:R-:W-:Y:S01]  /*3b1a0*/  HMMA.1688.F32.TF32 R200, R152, R12, R200 ;  /* 0x0000000c98c8723c */ /* 0x000fe200000810c8 */
[----:B------:R-:W-:Y:S02]  /*3b1b0*/  IMAD.MOV.U32 R91, RZ, RZ, R219 ;  /* 0x000000ffff5b7224 */ /* 0x000fe400078e00db */
[----:B------:R-:W-:Y:S01]  /*3b1c0*/  IMAD.MOV.U32 R88, RZ, RZ, R216 ;  /* 0x000000ffff587224 */ /* 0x000fe200078e00d8 */
[----:B------:R-:W3:Y:S01]  /*3b1d0*/  LDL.LU.64 R218, [R1+0x1c38] ;  /* 0x001c380001da7983 */ /* 0x000ee20000300a00 */
[----:B------:R-:W-:-:S03]  /*3b1e0*/  IMAD.MOV.U32 R89, RZ, RZ, R217 ;  /* 0x000000ffff597224 */ /* 0x000fc600078e00d9 */
[----:B------:R-:W3:Y:S04]  /*3b1f0*/  LDL.LU.64 R216, [R1+0x1c30] ;  /* 0x001c300001d87983 */ /* 0x000ee80000300a00 */
[----:B------:R-:W-:Y:S04]  /*3b200*/  STL.64 [R1+0x90], R212 ;  /* 0x000090d401007387 */ /* 0x000fe80000100a00 */
[----:B------:R1:W-:Y:S04]  /*3b210*/  STL.64 [R1+0x98], R214 ;  /* 0x000098d601007387 */ /* 0x0003e80000100a00 */
[----:B-1----:R-:W4:Y:S04]  /*3b220*/  LDL.LU.64 R214, [R1+0x1c28] ;  /* 0x001c280001d67983 */ /* 0x002f280000300a00 */
        /* <DEDUP_REMOVED lines=25> */
[----:B------:R-:W2:Y:S01]  /*3b3c0*/  LDL.LU.64 R188, [R1+0x1bc0] ;  /* 0x001bc00001bc7983 */ /* 0x000ea20000300a00 */
[C---:B------:R-:W-:Y:S08]  /*3b3d0*/  HMMA.1688.F32.TF32 R180, R152.reuse, R28, R180 ;  /* 0x0000001c98b4723c */ /* 0x040ff000000810b4 */
[----:B------:R-:W-:Y:S11]  /*3b3e0*/  HMMA.1688.F32.TF32 R176, R152, R24, R176 ;  /* 0x0000001898b0723c */ /* 0x000ff600000810b0 */
[----:B------:R-:W-:Y:S04]  /*3b3f0*/  @!UPT UIADD3 URZ, URZ, URZ, URZ ;  /* 0x0000003f3f3ff290 */ /* 0x000fe8000fffe03f */
        /* <DEDUP_REMOVED lines=8> */
[----:B------:R-:W-:Y:S01]  /*3b480*/  IMAD.MOV.U32 R157, RZ, RZ, R252 ;  /* 0x000000ffff9d7224 */ /* 0x000fe200078e00fc */
[----:B------:R-:W-:Y:S01]  /*3b490*/  MOV R159, R3 ;  /* 0x00000003009f7202 */ /* 0x000fe20000000f00 */
[----:B------:R-:W-:Y:S01]  /*3b4a0*/  IMAD.MOV.U32 R158, RZ, RZ, R6 ;  /* 0x000000ffff9e7224 */ /* 0x000fe200078e0006 */
[C---:B---3--:R-:W-:Y:S08]  /*3b4b0*/  HMMA.1688.F32.TF32 R216, R220.reuse, R16, R216 ;  /* 0x00000010dcd8723c */ /* 0x048ff000000810d8 */
[C---:B----4-:R-:W-:Y:S08]  /*3b4c0*/  HMMA.1688.F32.TF32 R212, R220.reuse, R20, R212 ;  /* 0x00000014dcd4723c */ /* 0x050ff000000810d4 */
[C---:B--2---:R-:W-:Y:S08]  /*3b4d0*/  HMMA.1688.F32.TF32 R208, R220.reuse, R24, R208 ;  /* 0x00000018dcd0723c */ /* 0x044ff000000810d0 */
[----:B------:R-:W-:Y:S08]  /*3b4e0*/  HMMA.1688.F32.TF32 R204, R220, R28, R204 ;  /* 0x0000001cdccc723c */ /* 0x000ff000000810cc */
[----:B------:R-:W-:Y:S08]  /*3b4f0*/  HMMA.1688.F32.TF32 R156, R152, R20, R156 ;  /* 0x00000014989c723c */ /* 0x000ff0000008109c */
[C---:B------:R-:W-:Y:S08]  /*3b500*/  HMMA.1688.F32.TF32 R200, R220.reuse, R32, R200 ;  /* 0x00000020dcc8723c */ /* 0x040ff000000810c8 */
[C---:B------:R-:W-:Y:S08]  /*3b510*/  HMMA.1688.F32.TF32 R196, R220.reuse, R36, R196 ;  /* 0x00000024dcc4723c */ /* 0x040ff000000810c4 */
[C---:B------:R-:W-:Y:S08]  /*3b520*/  HMMA.1688.F32.TF32 R192, R220.reuse, R8, R192 ;  /* 0x00000008dcc0723c */ /* 0x040ff000000810c0 */
[----:B------:R-:W-:Y:S01]  /*3b530*/  HMMA.1688.F32.TF32 R188, R220, R12, R188 ;  /* 0x0000000cdcbc723c */ /* 0x000fe200000810bc */
[----:B------:R-:W-:Y:S04]  /*3b540*/  LDS R220, [R2+0x67000] ;  /* 0x0670000002dc7984 */ /* 0x000fe80000000800 */
[----:B------:R-:W-:Y:S04]  /*3b550*/  LDS R222, [R2+0x67800] ;  /* 0x0678000002de7984 */ /* 0x000fe80000000800 */
[----:B------:R-:W-:Y:S04]  /*3b560*/  LDS R221, [R0+0x67000] ;  /* 0x0670000000dd7984 */ /* 0x000fe80000000800 */
[----:B------:R-:W1:Y:S04]  /*3b570*/  LDS R223, [R0+0x67800] ;  /* 0x0678000000df7984 */ /* 0x000e680000000800 */
[----:B------:R-:W-:Y:S04]  /*3b580*/  STL.64 [R1], R156 ;  /* 0x0000009c01007387 */ /* 0x000fe80000100a00 */
[----:B------:R-:W-:Y:S04]  /*3b590*/  STL.64 [R1+0x8], R158 ;  /* 0x0000089e01007387 */ /* 0x000fe80000100a00 */
[----:B------:R-:W-:Y:S04]  /*3b5a0*/  STL [R1+0x1b5c], R189 ;  /* 0x001b5cbd01007387 */ /* 0x000fe80000100800 */
[----:B------:R-:W-:Y:S04]  /*3b5b0*/  STL [R1+0x1b58], R190 ;  /* 0x001b58be01007387 */ /* 0x000fe80000100800 */
[----:B------:R-:W-:Y:S04]  /*3b5c0*/  STL [R1+0x1b54], R191 ;  /* 0x001b54bf01007387 */ /* 0x000fe80000100800 */
[----:B------:R-:W-:Y:S04]  /*3b5d0*/  STL [R1+0x1b48], R192 ;  /* 0x001b48c001007387 */ /* 0x000fe80000100800 */
[----:B------:R-:W-:Y:S04]  /*3b5e0*/  STL [R1+0x1b44], R193 ;  /* 0x001b44c101007387 */ /* 0x000fe80000100800 */
[----:B------:R-:W-:Y:S04]  /*3b5f0*/  STL [R1+0x1b40], R194 ;  /* 0x001b40c201007387 */ /* 0x000fe80000100800 */
[----:B------:R1:W-:Y:S02]  /*3b600*/  STL [R1+0x1b3c], R195 ;  /* 0x001b3cc301007387 */ /* 0x0003e40000100800 */
[----:B-1----:R-:W-:Y:S08]  /*3b610*/  HMMA.1688.F32.TF32 R192, R220, R10, R244 ;  /* 0x0000000adcc0723c */ /* 0x002ff000000810f4 */
        /* <DEDUP_REMOVED lines=8> */
[----:B------:R-:W-:-:S07]  /*3b6a0*/  IMAD.MOV.U32 R21, RZ, RZ, R192 ;  /* 0x000000ffff157224 */ /* 0x000fce00078e00c0 */
[----:B------:R-:W-:Y:S01]  /*3b6b0*/  HMMA.1688.F32.TF32 R248, R220, R14, R248 ;  /* 0x0000000edcf8723c */ /* 0x000fe200000810f8 */
[----:B------:R-:W-:-:S07]  /*3b6c0*/  IMAD.MOV.U32 R20, RZ, RZ, R193 ;  /* 0x000000ffff147224 */ /* 0x000fce00078e00c1 */
[----:B------:R-:W-:Y:S01]  /*3b6d0*/  HMMA.1688.F32.TF32 R40, R220, R30, R40 ;  /* 0x0000001edc28723c */ /* 0x000fe20000081028 */
[----:B------:R-:W-:Y:S04]  /*3b6e0*/  STL [R1+0x1b50], R198 ;  /* 0x001b50c601007387 */ /* 0x000fe80000100800 */
[----:B------:R-:W-:Y:S03]  /*3b6f0*/  LDS R224, [R4+0x67000] ;  /* 0x0670000004e07984 */ /* 0x000fe60000000800 */
[----:B------:R-:W-:Y:S01]  /*3b700*/  HMMA.1688.F32.TF32 R184, R184, R16, R228 ;  /* 0x00000010b8b8723c */ /* 0x000fe200000810e4 */
[----:B------:R-:W-:Y:S04]  /*3b710*/  LDS R226, [R4+0x67800] ;  /* 0x0678000004e27984 */ /* 0x000fe80000000800 */
[----:B------:R-:W-:Y:S02]  /*3b720*/  LDS R225, [R5+0x67000] ;  /* 0x0670000005e17984 */ /* 0x000fe40000000800 */
[----:B------:R-:W-:-:S02]  /*3b730*/  IMAD.MOV.U32 R17, RZ, RZ, R194 ;  /* 0x000000ffff117224 */ /* 0x000fc400078e00c2 */
[----:B------:R-:W-:Y:S01]  /*3b740*/  IMAD.MOV.U32 R16, RZ, RZ, R195 ;  /* 0x000000ffff107224 */ /* 0x000fe200078e00c3 */
[----:B------:R-:W1:Y:S01]  /*3b750*/  LDS R227, [R5+0x67800] ;  /* 0x0678000005e37984 */ /* 0x000e620000000800 */
[----:B------:R-:W-:Y:S01]  /*3b760*/  HMMA.1688.F32.TF32 R192, R220, R38, R240 ;  /* 0x00000026dcc0723c */ /* 0x000fe200000810f0 */
[----:B------:R-:W-:Y:S02]  /*3b770*/  IMAD.MOV.U32 R9, RZ, RZ, R250 ;  /* 0x000000ffff097224 */ /* 0x000fe400078e00fa */
[----:B------:R-:W-:Y:S01]  /*3b780*/  IMAD.MOV.U32 R8, RZ, RZ, R251 ;  /* 0x000000ffff087224 */ /* 0x000fe200078e00fb */
[----:B------:R-:W-:Y:S01]  /*3b790*/  LDS R232, [R4+0x67080] ;  /* 0x0670800004e87984 */ /* 0x000fe20000000800 */
[----:B------:R-:W-:Y:S02]  /*3b7a0*/  IMAD.MOV.U32 R6, RZ, RZ, R41 ;  /* 0x000000ffff067224 */ /* 0x000fe400078e0029 */
[----:B------:R-:W-:Y:S01]  /*3b7b0*/  IMAD.MOV.U32 R13, RZ, RZ, R248 ;  /* 0x000000ffff0d7224 */ /* 0x000fe200078e00f8 */
[----:B------:R2:W-:Y:S01]  /*3b7c0*/  STL [R1+0x1b4c], R199 ;  /* 0x001b4cc701007387 */ /* 0x0005e20000100800 */
[----:B------:R-:W-:-:S03]  /*3b7d0*/  IMAD.MOV.U32 R12, RZ, RZ, R249 ;  /* 0x000000ffff0c7224 */ /* 0x000fc600078e00f9 */
[----:B------:R-:W-:Y:S04]  /*3b7e0*/  LDS R228, [R2+0x67080] ;  /* 0x0670800002e47984 */ /* 0x000fe80000000800 */
[----:B------:R-:W-:Y:S04]  /*3b7f0*/  LDS R230, [R2+0x67880] ;  /* 0x0678800002e67984 */ /* 0x000fe80000000800 */
[----:B------:R-:W-:Y:S04]  /*3b800*/  LDS R229, [R0+0x67080] ;  /* 0x0670800000e57984 */ /* 0x000fe80000000800 */
[----:B------:R-:W-:Y:S01]  /*3b810*/  IMAD.MOV.U32 R29, RZ, RZ, R192 ;  /* 0x000000ffff1d7224 */ /* 0x000fe200078e00c0 */
[----:B------:R-:W-:Y:S01]  /*3b820*/  MOV R24, R195 ;  /* 0x000000c300187202 */ /* 0x000fe20000000f00 */
[----:B------:R-:W-:Y:S01]  /*3b830*/  IMAD.MOV.U32 R28, RZ, RZ, R193 ;  /* 0x000000ffff1c7224 */ /* 0x000fe200078e00c1 */
[----:B------:R-:W3:Y:S01]  /*3b840*/  LDS R231, [R0+0x67880] ;  /* 0x0678800000e77984 */ /* 0x000ee20000000800 */
[----:B------:R-:W-:-:S02]  /*3b850*/  IMAD.MOV.U32 R25, RZ, RZ, R194 ;  /* 0x000000ffff197224 */ /* 0x000fc400078e00c2 */
[----:B------:R-:W-:Y:S01]  /*3b860*/  HMMA.1688.F32.TF32 R192, R220, R34, R236 ;  /* 0x00000022dcc0723c */ /* 0x000fe200000810ec */
[----:B------:R-:W-:Y:S01]  /*3b870*/  IMAD.MOV.U32 R251, RZ, RZ, R42 ;  /* 0x000000fffffb7224 */ /* 0x000fe200078e002a */
[----:B------:R-:W-:Y:S01]  /*3b880*/  LDS R234, [R4+0x67880] ;  /* 0x0678800004ea7984 */ /* 0x000fe20000000800 */
[----:B------:R-:W-:-:S03]  /*3b890*/  IMAD.MOV.U32 R250, RZ, RZ, R43 ;  /* 0x000000fffffa7224 */ /* 0x000fc600078e002b */
[----:B------:R-:W-:Y:S04]  /*3b8a0*/  LDS R233, [R5+0x67080] ;  /* 0x0670800005e97984 */ /* 0x000fe80000000800 */
[----:B------:R-:W4:Y:S11]  /*3b8b0*/  LDS R235, [R5+0x67880] ;  /* 0x0678800005eb7984 */ /* 0x000f360000000800 */
[----:B------:R-:W-:Y:S03]  /*3b8c0*/  @!UPT UIADD3 URZ, URZ, URZ, URZ ;  /* 0x0000003f3f3ff290 */ /* 0x000fe6000fffe03f */
[----:B------:R-:W-:Y:S02]  /*3b8d0*/  IMAD.MOV.U32 R32, RZ, RZ, R195 ;  /* 0x000000ffff207224 */ /* 0x000fe400078e00c3 */
[----:B------:R-:W-:Y:S02]  /*3b8e0*/  IMAD.MOV.U32 R195, RZ, RZ, R40 ;  /* 0x000000ffffc37224 */ /* 0x000fe400078e0028 */
[C---:B------:R-:W-:Y:S01]  /*3b8f0*/  HMMA.1688.F32.TF32 R40, R220.reuse, R26, R44 ;  /* 0x0000001adc28723c */ /* 0x040fe2000008102c */
[----:B------:R-:W-:Y:S02]  /*3b900*/  IMAD.MOV.U32 R249, RZ, RZ, R192 ;  /* 0x000000fffff97224 */ /* 0x000fe400078e00c0 */
[----:B------:R-:W-:Y:S02]  /*3b910*/  IMAD.MOV.U32 R248, RZ, RZ, R193 ;  /* 0x000000fffff87224 */ /* 0x000fe400078e00c1 */
[----:B------:R-:W-:Y:S11]  /*3b920*/  IMAD.MOV.U32 R33, RZ, RZ, R194 ;  /* 0x000000ffff217224 */ /* 0x000ff600078e00c2 */
[----:B------:R-:W-:Y:S08]  /*3b930*/  @!UPT UIADD3 URZ, URZ, URZ, URZ ;  /* 0x0000003f3f3ff290 */ /* 0x000ff0000fffe03f */
[----:B--2---:R-:W-:Y:S01]  /*3b940*/  IMAD.MOV.U32 R199, RZ, RZ, R40 ;  /* 0x000000ffffc77224 */ /* 0x004fe200078e0028 */
[----:B------:R-:W-:Y:S01]  /*3b950*/  MOV R194, R43 ;  /* 0x0000002b00c27202 */ /* 0x000fe20000000f00 */
[----:B------:R-:W-:Y:S02]  /*3b960*/  IMAD.MOV.U32 R192, RZ, RZ, R41 ;  /* 0x000000ffffc07224 */ /* 0x000fe400078e0029 */
[----:B------:R-:W-:Y:S02]  /*3b970*/  IMAD.MOV.U32 R193, RZ, RZ, R42 ;  /* 0x000000ffffc17224 */ /* 0x000fe400078e002a */
[C---:B------:R-:W-:Y:S11]  /*3b980*/  HMMA.1688.F32.TF32 R40, R220.reuse, R22, R48 ;  /* 0x00000016dc28723c */ /* 0x040ff60000081030 */
[----:B------:R-:W-:Y:S11]  /*3b990*/  @!UPT UIADD3 URZ, URZ, URZ, URZ ;  /* 0x0000003f3f3ff290 */ /* 0x000ff6000fffe03f */
[----:B------:R-:W-:Y:S02]  /*3b9a0*/  @!UPT UIADD3 URZ, URZ, URZ, URZ ;  /* 0x0000003f3f3ff290 */ /* 0x000fe4000fffe03f */
[----:B------:R-:W-:Y:S02]  /*3b9b0*/  IMAD.MOV.U32 R189, RZ, RZ, R40 ;  /* 0x000000ffffbd7224 */ /* 0x000fe400078e0028 */
[----:B------:R-:W-:Y:S02]  /*3b9c0*/  IMAD.MOV.U32 R190, RZ, RZ, R41 ;  /* 0x000000ffffbe7224 */ /* 0x000fe400078e0029 */
[----:B------:R-:W-:Y:S02]  /*3b9d0*/  IMAD.MOV.U32 R191, RZ, RZ, R42 ;  /* 0x000000ffffbf7224 */ /* 0x000fe400078e002a */
[----:B------:R-:W-:Y:S02]  /*3b9e0*/  IMAD.MOV.U32 R198, RZ, RZ, R43 ;  /* 0x000000ffffc67224 */ /* 0x000fe400078e002b */
[----:B------:R-:W-:Y:S08]  /*3b9f0*/  HMMA.1688.F32.TF32 R40, R220, R18, R52 ;  /* 0x00000012dc28723c */ /* 0x000ff00000081034 */
[C---:B-1----:R-:W-:Y:S08]  /*3ba00*/  HMMA.1688.F32.TF32 R48, R224.reuse, R14, R56 ;  /* 0x0000000ee030723c */ /* 0x042ff00000081038 */
[----:B------:R-:W-:Y:S08]  /*3ba10*/  HMMA.1688.F32.TF32 R44, R224, R10, R60 ;  /* 0x0000000ae02c723c */ /* 0x000ff0000008103c */
[----:B------:R-:W-:-:S02]  /*3ba20*/  IMAD.MOV.U32 R223, RZ, RZ, R40 ;  /* 0x000000ffffdf7224 */ /* 0x000fc400078e0028 */
[----:B------:R-:W-:Y:S02]  /*3ba30*/  IMAD.MOV.U32 R222, RZ, RZ, R41 ;  /* 0x000000ffffde7224 */ /* 0x000fe400078e0029 */
[----:B------:R-:W-:Y:S02]  /*3ba40*/  IMAD.MOV.U32 R221, RZ, RZ, R42 ;  /* 0x000000ffffdd7224 */ /* 0x000fe400078e002a */
[----:B------:R-:W-:Y:S02]  /*3ba50*/  IMAD.MOV.U32 R220, RZ, RZ, R43 ;  /* 0x000000ffffdc7224 */ /* 0x000fe400078e002b */
[C---:B------:R-:W-:Y:S01]  /*3ba60*/  HMMA.1688.F32.TF32 R40, R224.reuse, R38, R64 ;  /* 0x00000026e028723c */ /* 0x040fe20000081040 */
[----:B------:R-:W-:Y:S04]  /*3ba70*/  STL.64 [R1+0x160], R48 ;  /* 0x0001603001007387 */ /* 0x000fe80000100a00 */
[----:B------:R1:W-:Y:S04]  /*3ba80*/  STL.64 [R1+0x168], R50 ;  /* 0x0001683201007387 */ /* 0x0003e80000100a00 */
[----:B------:R-:W-:Y:S04]  /*3ba90*/  STL.64 [R1+0x150], R44 ;  /* 0x0001502c01007387 */ /* 0x000fe80000100a00 */
[----:B------:R2:W-:Y:S01]  /*3baa0*/  STL.64 [R1+0x158], R46 ;  /* 0x0001582e01007387 */ /* 0x0005e20000100a00 */
[C---:B-1----:R-:W-:Y:S09]  /*3bab0*/  HMMA.1688.F32.TF32 R48, R224.reuse, R34, R68 ;  /* 0x00000022e030723c */ /* 0x042ff20000081044 */
[----:B------:R-:W-:Y:S01]  /*3bac0*/  STL.64 [R1+0x140], R40 ;  /* 0x0001402801007387 */ /* 0x000fe20000100a00 */
[C---:B--2---:R-:W-:Y:S03]  /*3bad0*/  HMMA.1688.F32.TF32 R44, R224.reuse, R30, R72 ;  /* 0x0000001ee02c723c */ /* 0x044fe60000081048 */
[----:B------:R1:W-:Y:S05]  /*3bae0*/  STL.64 [R1+0x148], R42 ;  /* 0x0001482a01007387 */ /* 0x0003ea0000100a00 */
[C---:B------:R-:W-:Y:S08]  /*3baf0*/  HMMA.1688.F32.TF32 R240, R224.reuse, R22, R80 ;  /* 0x00000016e0f0723c */ /* 0x040ff00000081050 */
[C---:B-1----:R-:W-:Y:S01]  /*3bb00*/  HMMA.1688.F32.TF32 R40, R224.reuse, R26, R76 ;  /* 0x0000001ae028723c */ /* 0x042fe2000008104c */
[----:B------:R-:W-:Y:S04]  /*3bb10*/  STL.64 [R1+0x130], R48 ;  /* 0x0001303001007387 */ /* 0x000fe80000100a00 */
[----:B------:R-:W-:Y:S04]  /*3bb20*/  STL.64 [R1+0x138], R50 ;  /* 0x0001383201007387 */ /* 0x000fe80000100a00 */
[----:B------:R-:W-:Y:S04]  /*3bb30*/  STL.64 [R1+0x120], R44 ;  /* 0x0001202c01007387 */ /* 0x000fe80000100a00 */
[----:B------:R-:W-:Y:S10]  /*3bb40*/  STL.64 [R1+0x128], R46 ;  /* 0x0001282e01007387 */ /* 0x000ff40000100a00 */
[----:B------:R-:W-:Y:S04]  /*3bb50*/  STL [R1+0x110], R40 ;  /* 0x0001102801007387 */ /* 0x000fe80000100800 */
[----:B------:R1:W-:Y:S04]  /*3bb60*/  STL.64 [R1+0x1b20], R242 ;  /* 0x001b20f201007387 */ /* 0x0003e80000100a00 */
[----:B------:R2:W-:Y:S01]  /*3bb70*/  STL.64 [R1+0x1b18], R240 ;  /* 0x001b18f001007387 */ /* 0x0005e20000100a00 */
[----:B------:R-:W-:Y:S03]  /*3bb80*/  HMMA.1688.F32.TF32 R236, R224, R18, R84 ;  /* 0x00000012e0ec723c */ /* 0x000fe60000081054 */
[----:B------:R-:W-:Y:S01]  /*3bb90*/  LDS R84, [R2+0x67100] ;  /* 0x0671000002547984 */ /* 0x000fe20000000800 */
[----:B-1----:R-:W-:-:S03]  /*3bba0*/  IMAD.MOV.U32 R242, RZ, RZ, R90 ;  /* 0x000000fffff27224 */ /* 0x002fc600078e005a */
[----:B------:R-:W-:Y:S01]  /*3bbb0*/  LDS R86, [R2+0x67900] ;  /* 0x0679000002567984 */ /* 0x000fe20000000800 */
[----:B--2---:R-:W-:Y:S01]  /*3bbc0*/  MOV R240, R88 ;  /* 0x0000005800f07202 */ /* 0x004fe20000000f00 */
[----:B------:R-:W-:Y:S02]  /*3bbd0*/  IMAD.MOV.U32 R241, RZ, RZ, R89 ;  /* 0x000000fffff17224 */ /* 0x000fe400078e0059 */
[----:B------:R-:W2:Y:S01]  /*3bbe0*/  LDL.LU R88, [R1+0x1b9c] ;  /* 0x001b9c0001587983 */ /* 0x000ea20000300800 */
[----:B------:R-:W-:-:S03]  /*3bbf0*/  IMAD.MOV.U32 R243, RZ, RZ, R91 ;  /* 0x000000fffff37224 */ /* 0x000fc600078e005b */
[----:B------:R-:W2:Y:S04]  /*3bc00*/  LDL.LU R89, [R1+0x1b98] ;  /* 0x001b980001597983 */ /* 0x000ea80000300800 */
[----:B------:R-:W2:Y:S04]  /*3bc10*/  LDL.LU R90, [R1+0x1b94] ;  /* 0x001b9400015a7983 */ /* 0x000ea80000300800 */
[----:B------:R-:W2:Y:S04]  /*3bc20*/  LDL.LU R91, [R1+0x1b90] ;  /* 0x001b9000015b7983 */ /* 0x000ea80000300800 */
[----:B------:R1:W-:Y:S04]  /*3bc30*/  STL.64 [R1+0x1b30], R238 ;  /* 0x001b30ee01007387 */ /* 0x0003e80000100a00 */
[----:B------:R3:W-:Y:S04]  /*3bc40*/  STL.64 [R1+0x1b28], R236 ;  /* 0x001b28ec01007387 */ /* 0x0007e80000100a00 */
[----:B------:R-:W-:Y:S01]  /*3bc50*/  LDS R85, [R0+0x67100] ;  /* 0x0671000000557984 */ /* 0x000fe20000000800 */
[----:B-1----:R-:W-:-:S03]  /*3bc60*/  IMAD.MOV.U32 R238, RZ, RZ, R95 ;  /* 0x000000ffffee7224 */ /* 0x002fc600078e005f */
[----:B------:R-:W1:Y:S01]  /*3bc70*/  LDS R87, [R0+0x67900] ;  /* 0x0679000000577984 */ /* 0x000e620000000800 */
[----:B---3--:R-:W-:Y:S01]  /*3bc80*/  IMAD.MOV.U32 R236, RZ, RZ, R93 ;  /* 0x000000ffffec7224 */ /* 0x008fe200078e005d */
[----:B------:R-:W-:Y:S02]  /*3bc90*/  HMMA.1688.F32.TF32 R108, R228, R26, R108 ;  /* 0x0000001ae46c723c */ /* 0x000fe4000008106c */
[----:B------:R-:W3:Y:S01]  /*3bca0*/  LDL.LU R93, [R1+0x1b8c] ;  /* 0x001b8c00015d7983 */ /* 0x000ee20000300800 */
[----:B------:R-:W-:-:S03]  /*3bcb0*/  IMAD.MOV.U32 R237, RZ, RZ, R94 ;  /* 0x000000ffffed7224 */ /* 0x000fc600078e005e */
[----:B------:R-:W3:Y:S04]  /*3bcc0*/  LDL.LU R94, [R1+0x1b88] ;  /* 0x001b8800015e7983 */ /* 0x000ee80000300800 */
[----:B------:R-:W3:Y:S01]  /*3bcd0*/  LDL.LU R95, [R1+0x1b84] ;  /* 0x001b8400015f7983 */ /* 0x000ee20000300800 */
[----:B------:R-:W-:-:S03]  /*3bce0*/  IMAD.MOV.U32 R239, RZ, RZ, R107 ;  /* 0x000000ffffef7224 */ /* 0x000fc600078e006b */
[----:B------:R-:W3:Y:S01]  /*3bcf0*/  LDL.LU R107, [R1+0x1b80] ;  /* 0x001b8000016b7983 */ /* 0x000ee20000300800 */
[----:B------:R-:W-:Y:S03]  /*3bd00*/  HMMA.1688.F32.TF32 R44, R228, R22, R112 ;  /* 0x00000016e42c723c */ /* 0x000fe60000081070 */
[----:B------:R-:W-:Y:S04]  /*3bd10*/  LDS R224, [R2+0x67180] ;  /* 0x0671800002e07984 */ /* 0x000fe80000000800 */
[----:B------:R-:W-:Y:S01]  /*3bd20*/  LDS R226, [R2+0x67980] ;  /* 0x0679800002e27984 */ /* 0x000fe20000000800 */
[----:B----4-:R-:W-:Y:S03]  /*3bd30*/  HMMA.1688.F32.TF32 R64, R232, R34, R132 ;  /* 0x00000022e840723c */ /* 0x010fe60000081084 */
[----:B------:R-:W-:Y:S04]  /*3bd40*/  LDS R225, [R0+0x67180] ;  /* 0x0671800000e17984 */ /* 0x000fe80000000800 */
[----:B------:R-:W4:Y:S01]  /*3bd50*/  LDS R227, [R0+0x67980] ;  /* 0x0679800000e37984 */ /* 0x000f220000000800 */
[----:B------:R-:W-:Y:S08]  /*3bd60*/  HMMA.1688.F32.TF32 R48, R228, R18, R116 ;  /* 0x00000012e430723c */ /* 0x000ff00000081074 */
[C---:B------:R-:W-:Y:S08]  /*3bd70*/  HMMA.1688.F32.TF32 R52, R232.reuse, R14, R120 ;  /* 0x0000000ee834723c */ /* 0x040ff00000081078 */
[C---:B------:R-:W-:Y:S08]  /*3bd80*/  HMMA.1688.F32.TF32 R56, R232.reuse, R10, R124 ;  /* 0x0000000ae838723c */ /* 0x040ff0000008107c */
        /* <DEDUP_REMOVED lines=10> */
[----:B--2---:R-:W-:Y:S02]  /*3be30*/  HMMA.1688.F32.TF32 R244, R228, R14, R88 ;  /* 0x0000000ee4f4723c */ /* 0x004fe40000081058 */
[----:B------:R-:W-:Y:S04]  /*3be40*/  LDS R41, [R5+0x67180] ;  /* 0x0671800005297984 */ /* 0x000fe80000000800 */
[----:B------:R-:W-:Y:S01]  /*3be50*/  LDS R43, [R5+0x67980] ;  /* 0x06798000052b7984 */ /* 0x000fe20000000800 */
[----:B------:R-:W-:-:S03]  /*3be60*/  IMAD.MOV.U32 R88, RZ, RZ, R96 ;  /* 0x000000ffff587224 */ /* 0x000fc600078e0060 */
[----:B------:R-:W2:Y:S01]  /*3be70*/  LDL.LU R96, [R1+0x1b7c] ;  /* 0x001b7c0001607983 */ /* 0x000ea20000300800 */
[----:B------:R-:W-:Y:S02]  /*3be80*/  IMAD.MOV.U32 R89, RZ, RZ, R97 ;  /* 0x000000ffff597224 */ /* 0x000fe400078e0061 */
[----:B------:R-:W-:Y:S01]  /*3be90*/  IMAD.MOV.U32 R90, RZ, RZ, R98 ;  /* 0x000000ffff5a7224 */ /* 0x000fe200078e0062 */
[----:B------:R-:W2:Y:S01]  /*3bea0*/  LDL.LU R97, [R1+0x1b78] ;  /* 0x001b780001617983 */ /* 0x000ea20000300800 */
[----:B------:R-:W-:-:S03]  /*3beb0*/  IMAD.MOV.U32 R91, RZ, RZ, R99 ;  /* 0x000000ffff5b7224 */ /* 0x000fc600078e0063 */
[----:B------:R-:W2:Y:S04]  /*3bec0*/  LDL.LU R98, [R1+0x1b74] ;  /* 0x001b740001627983 */ /* 0x000ea80000300800 */
[----:B------:R-:W2:Y:S01]  /*3bed0*/  LDL.LU R99, [R1+0x1b70] ;  /* 0x001b700001637983 */ /* 0x000ea20000300800 */
[----:B---3--:R-:W-:Y:S11]  /*3bee0*/  HMMA.1688.F32.TF32 R92, R228, R10, R92 ;  /* 0x0000000ae45c723c */ /* 0x008ff6000008105c */
[----:B------:R-:W-:Y:S11]  /*3bef0*/  @!UPT UIADD3 URZ, URZ, URZ, URZ ;  /* 0x0000003f3f3ff290 */ /* 0x000ff6000fffe03f */
[----:B------:R-:W-:Y:S01]  /*3bf00*/  @!UPT UIADD3 URZ, URZ, URZ, URZ ;  /* 0x0000003f3f3ff290 */ /* 0x000fe2000fffe03f */
[----:B------:R3:W-:Y:S04]  /*3bf10*/  STL [R1+0x1b14], R92 ;  /* 0x001b145c01007387 */ /* 0x0007e80000100800 */
[----:B------:R1:W-:Y:S04]  /*3bf20*/  STL [R1+0x1b10], R93 ;  /* 0x001b105d01007387 */ /* 0x0003e80000100800 */
[----:B------:R4:W-:Y:S01]  /*3bf30*/  STL [R1+0x1b0c], R94 ;  /* 0x001b0c5e01007387 */ /* 0x0009e20000100800 */
[----:B---3--:R-:W-:-:S03]  /*3bf40*/  MOV R92, R100 ;  /* 0x00000064005c7202 */ /* 0x008fc60000000f00 */
[----:B------:R3:W-:Y:S01]  /*3bf50*/  STL [R1+0x1b08], R95 ;  /* 0x001b085f01007387 */ /* 0x0007e20000100800 */
[----:B-1----:R-:W-:-:S03]  /*3bf60*/  IMAD.MOV.U32 R93, RZ, RZ, R101 ;  /* 0x000000ffff5d7224 */ /* 0x002fc600078e0065 */
[----:B------:R-:W2:Y:S01]  /*3bf70*/  LDL.LU R100, [R1+0x1b6c] ;  /* 0x001b6c0001647983 */ /* 0x000ea20000300800 */
[----:B----4-:R-:W-:-:S03]  /*3bf80*/  IMAD.MOV.U32 R94, RZ, RZ, R102 ;  /* 0x000000ffff5e7224 */ /* 0x010fc600078e0066 */
[----:B------:R-:W2:Y:S01]  /*3bf90*/  LDL.LU R101, [R1+0x1b68] ;  /* 0x001b680001657983 */ /* 0x000ea20000300800 */
[----:B---3--:R-:W-:-:S03]  /*3bfa0*/  IMAD.MOV.U32 R95, RZ, RZ, R103 ;  /* 0x000000ffff5f7224 */ /* 0x008fc600078e0067 */
[----:B------:R-:W2:Y:S04]  /*3bfb0*/  LDL.LU R102, [R1+0x1b64] ;  /* 0x001b640001667983 */ /* 0x000ea80000300800 */
[----:B------:R-:W2:Y:S02]  /*3bfc0*/  LDL.LU R103, [R1+0x1b60] ;  /* 0x001b600001677983 */ /* 0x000ea40000300800 */
[C---:B--2---:R-:W-:Y:S11]  /*3bfd0*/  HMMA.1688.F32.TF32 R96, R228.reuse, R38, R96 ;  /* 0x00000026e460723c */ /* 0x044ff60000081060 */
[----:B------:R-:W-:Y:S11]  /*3bfe0*/  @!UPT UIADD3 URZ, URZ, URZ, URZ ;  /* 0x0000003f3f3ff290 */ /* 0x000ff6000fffe03f */
[----:B------:R-:W-:Y:S01]  /*3bff0*/  @!UPT UIADD3 URZ, URZ, URZ, URZ ;  /* 0x0000003f3f3ff290 */ /* 0x000fe2000fffe03f */
[----:B------:R1:W-:Y:S04]  /*3c000*/  STL [R1+0x1ae8], R96 ;  /* 0x001ae86001007387 */ /* 0x0003e80000100800 */
[----:B------:R2:W-:Y:S04]  /*3c010*/  STL [R1+0x1ae4], R97 ;  /* 0x001ae46101007387 */ /* 0x0005e80000100800 */
[----:B------:R3:W-:Y:S04]  /*3c020*/  STL [R1+0x1ae0], R98 ;  /* 0x001ae06201007387 */ /* 0x0007e80000100800 */
[----:B------:R2:W-:Y:S04]  /*3c030*/  STL [R1+0x1adc], R99 ;  /* 0x001adc6301007387 */ /* 0x0005e80000100800 */
[----:B-1----:R-:W4:Y:S04]  /*3c040*/  LDL.LU R96, [R1+0xe0] ;  /* 0x0000e00001607983 */ /* 0x002f280000300800 */
[----:B--2---:R-:W4:Y:S04]  /*3c050*/  LDL.LU R97, [R1+0xe4] ;  /* 0x0000e40001617983 */ /* 0x004f280000300800 */
[----:B---3--:R-:W4:Y:S04]  /*3c060*/  LDL.LU R98, [R1+0xe8] ;  /* 0x0000e80001627983 */ /* 0x008f280000300800 */
[----:B------:R-:W4:Y:S01]  /*3c070*/  LDL.LU R99, [R1+0xec] ;  /* 0x0000ec0001637983 */ /* 0x000f220000300800 */
[C---:B------:R-:W-:Y:S08]  /*3c080*/  HMMA.1688.F32.TF32 R104, R228.reuse, R30, R104 ;  /* 0x0000001ee468723c */ /* 0x040ff00000081068 */
[----:B------:R-:W-:Y:S01]  /*3c090*/  HMMA.1688.F32.TF32 R100, R228, R34, R100 ;  /* 0x00000022e464723c */ /* 0x000fe20000081064 */
[----:B------:R-:W-:Y:S04]  /*3c0a0*/  LDS R228, [R4+0x67100] ;  /* 0x0671000004e47984 */ /* 0x000fe80000000800 */
[----:B------:R-:W-:Y:S04]  /*3c0b0*/  LDS R230, [R4+0x67900] ;  /* 0x0679000004e67984 */ /* 0x000fe80000000800 */
[----:B------:R-:W-:Y:S04]  /*3c0c0*/  LDS R229, [R5+0x67100] ;  /* 0x0671000005e57984 */ /* 0x000fe80000000800 */
[----:B------:R-:W1:Y:S10]  /*3c0d0*/  LDS R231, [R5+0x67900] ;  /* 0x0679000005e77984 */ /* 0x000e740000000800 */
        /* <DEDUP_REMOVED lines=16> */
[C---:B--2---:R-:W-:Y:S02]  /*3c1e0*/  HMMA.1688.F32.TF32 R44, R84.reuse, R10, R92 ;  /* 0x0000000a542c723c */ /* 0x044fe4000008105c */
[----:B------:R-:W-:Y:S11]  /*3c1f0*/  STL [R1+0x1afc], R48 ;  /* 0x001afc3001007387 */ /* 0x000ff60000100800 */
[----:B------:R-:W-:Y:S11]  /*3c200*/  @!UPT UIADD3 URZ, URZ, URZ, URZ ;  /* 0x0000003f3f3ff290 */ /* 0x000ff6000fffe03f */
[----:B------:R-:W-:Y:S02]  /*3c210*/  IMAD.MOV.U32 R107, RZ, RZ, R44 ;  /* 0x000000ffff6b7224 */ /* 0x000fe400078e002c */
[----:B------:R-:W-:Y:S02]  /*3c220*/  IMAD.MOV.U32 R111, RZ, RZ, R45 ;  /* 0x000000ffff6f7224 */ /* 0x000fe400078e002d */
[----:B------:R-:W-:Y:S02]  /*3c230*/  IMAD.MOV.U32 R135, RZ, RZ, R46 ;  /* 0x000000ffff877224 */ /* 0x000fe400078e002e */
[----:B------:R-:W-:Y:S02]  /*3c240*/  IMAD.MOV.U32 R134, RZ, RZ, R47 ;  /* 0x000000ffff867224 */ /* 0x000fe400078e002f */
[C---:B------:R-:W-:Y:S01]  /*3c250*/  HMMA.1688.F32.TF32 R44, R84.reuse, R38, R88 ;  /* 0x00000026542c723c */ /* 0x040fe20000081058 */
[----:B------:R-:W-:Y:S04]  /*3c260*/  STL [R1+0x1af8], R49 ;  /* 0x001af83101007387 */ /* 0x000fe80000100800 */
[----:B------:R-:W-:Y:S04]  /*3c270*/  STL [R1+0x1af4], R50 ;  /* 0x001af43201007387 */ /* 0x000fe80000100800 */
[----:B------:R2:W-:Y:S02]  /*3c280*/  STL [R1+0x1af0], R51 ;  /* 0x001af03301007387 */ /* 0x0005e40000100800 */
[C---:B--2---:R-:W-:Y:S11]  /*3c290*/  HMMA.1688.F32.TF32 R48, R84.reuse, R30, R240 ;  /* 0x0000001e5430723c */ /* 0x044ff600000810f0 */
[----:B------:R-:W-:Y:S02]  /*3c2a0*/  @!UPT UIADD3 URZ, URZ, URZ, URZ ;  /* 0x0000003f3f3ff290 */ /* 0x000fe4000fffe03f */
[----:B------:R-:W-:Y:S01]  /*3c2b0*/  MOV R100, R44 ;  /* 0x0000002c00647202 */ /* 0x000fe20000000f00 */
[----:B------:R-:W-:Y:S02]  /*3c2c0*/  IMAD.MOV.U32 R101, RZ, RZ, R45 ;  /* 0x000000ffff657224 */ /* 0x000fe400078e002d */
[----:B------:R-:W-:Y:S02]  /*3c2d0*/  IMAD.MOV.U32 R102, RZ, RZ, R46 ;  /* 0x000000ffff667224 */ /* 0x000fe400078e002e */
[----:B------:R-:W-:Y:S02]  /*3c2e0*/  IMAD.MOV.U32 R103, RZ, RZ, R47 ;  /* 0x000000ffff677224 */ /* 0x000fe400078e002f */
[----:B------:R-:W-:Y:S01]  /*3c2f0*/  HMMA.1688.F32.TF32 R44, R84, R34, R236 ;  /* 0x00000022542c723c */ /* 0x000fe200000810ec */
[----:B------:R2:W-:Y:S04]  /*3c300*/  STL [R1+0x1b04], R54 ;  /* 0x001b043601007387 */ /* 0x0005e80000100800 */
[----:B------:R3:W-:Y:S04]  /*3c310*/  STL [R1+0x1b00], R55 ;  /* 0x001b003701007387 */ /* 0x0007e80000100800 */
[----:B------:R-:W2:Y:S04]  /*3c320*/  LDL.LU R240, [R1] ;  /* 0x0000000001f07983 */ /* 0x000ea80000300800 */
[----:B------:R-:W2:Y:S04]  /*3c330*/  LDL.LU R241, [R1+0x4] ;  /* 0x0000040001f17983 */ /* 0x000ea80000300800 */
[----:B------:R-:W2:Y:S04]  /*3c340*/  LDL.LU R242, [R1+0x8] ;  /* 0x0000080001f27983 */ /* 0x000ea80000300800 */
[----:B------:R-:W2:Y:S03]  /*3c350*/  LDL.LU R243, [R1+0xc] ;  /* 0x00000c0001f37983 */ /* 0x000ea60000300800 */
[----:B------:R-:W-:-:S02]  /*3c360*/  IMAD.MOV.U32 R105, RZ, RZ, R46 ;  /* 0x000000ffff697224 */ /* 0x000fc400078e002e */
[----:B------:R-:W-:Y:S02]  /*3c370*/  IMAD.MOV.U32 R106, RZ, RZ, R47 ;  /* 0x000000ffff6a7224 */ /* 0x000fe400078e002f */
[----:B------:R-:W-:Y:S02]  /*3c380*/  IMAD.MOV.U32 R46, RZ, RZ, R48 ;  /* 0x000000ffff2e7224 */ /* 0x000fe400078e0030 */
[----:B------:R-:W-:Y:S02]  /*3c390*/  IMAD.MOV.U32 R47, RZ, RZ, R49 ;  /* 0x000000ffff2f7224 */ /* 0x000fe400078e0031 */
[----:B------:R-:W-:Y:S02]  /*3c3a0*/  IMAD.MOV.U32 R108, RZ, RZ, R50 ;  /* 0x000000ffff6c7224 */ /* 0x000fe400078e0032 */
[----:B------:R-:W-:Y:S01]  /*3c3b0*/  IMAD.MOV.U32 R109, RZ, RZ, R51 ;  /* 0x000000ffff6d7224 */ /* 0x000fe200078e0033 */
[----:B----4-:R-:W-:Y:S11]  /*3c3c0*/  HMMA.1688.F32.TF32 R96, R84, R14, R96 ;  /* 0x0000000e5460723c */ /* 0x010ff60000081060 */
[----:B------:R-:W-:Y:S11]  /*3c3d0*/  @!UPT UIADD3 URZ, URZ, URZ, URZ ;  /* 0x0000003f3f3ff290 */ /* 0x000ff6000fffe03f */
[----:B------:R-:W-:Y:S02]  /*3c3e0*/  @!UPT UIADD3 URZ, URZ, URZ, URZ ;  /* 0x0000003f3f3ff290 */ /* 0x000fe4000fffe03f */
[----:B------:R-:W-:Y:S02]  /*3c3f0*/  IMAD.MOV.U32 R133, RZ, RZ, R96 ;  /* 0x000000ffff857224 */ /* 0x000fe400078e0060 */
        /* <DEDUP_REMOVED lines=38> */
[----:B------:R-:W4:Y:S01]  /*3c660*/  LDL.LU R91, [R1+0x2c] ;  /* 0x00002c00015b7983 */ /* 0x000f220000300800 */
[C---:B------:R-:W-:Y:S08]  /*3c670*/  HMMA.1688.F32.TF32 R140, R224.reuse, R10, R160 ;  /* 0x0000000ae08c723c */ /* 0x040ff000000810a0 */
[----:B------:R-:W-:Y:S07]  /*3c680*/  HMMA.1688.F32.TF32 R160, R224, R22, R180 ;  /* 0x00000016e0a0723c */ /* 0x000fee00000810b4 */
[----:B------:R-:W-:-:S02]  /*3c690*/  IMAD.MOV.U32 R180, RZ, RZ, R189 ;  /* 0x000000ffffb47224 */ /* 0x000fc400078e00bd */
[----:B------:R-:W-:Y:S02]  /*3c6a0*/  IMAD.MOV.U32 R181, RZ, RZ, R190 ;  /* 0x000000ffffb57224 */ /* 0x000fe400078e00be */
[----:B------:R-:W-:Y:S01]  /*3c6b0*/  IMAD.MOV.U32 R182, RZ, RZ, R191 ;  /* 0x000000ffffb67224 */ /* 0x000fe200078e00bf */
[C---:B-1----:R-:W-:Y:S08]  /*3c6c0*/  HMMA.1688.F32.TF32 R232, R228.reuse, R10, R120 ;  /* 0x0000000ae4e8723c */ /* 0x042ff00000081078 */
[C---:B--2---:R-:W-:Y:S08]  /*3c6d0*/  HMMA.1688.F32.TF32 R112, R228.reuse, R38, R112 ;  /* 0x00000026e470723c */ /* 0x044ff00000081070 */
[----:B---3--:R-:W-:Y:S07]  /*3c6e0*/  HMMA.1688.F32.TF32 R116, R228, R34, R116 ;  /* 0x00000022e474723c */ /* 0x008fee0000081074 */
[----:B------:R1:W-:Y:S04]  /*3c6f0*/  STL [R1+0x1a90], R232 ;  /* 0x001a90e801007387 */ /* 0x0003e80000100800 */
[----:B------:R2:W-:Y:S04]  /*3c700*/  STL [R1+0x1a8c], R233 ;  /* 0x001a8ce901007387 */ /* 0x0005e80000100800 */
[----:B------:R3:W-:Y:S04]  /*3c710*/  STL [R1+0x1a88], R234 ;  /* 0x001a88ea01007387 */ /* 0x0007e80000100800 */
[----:B------:R1:W-:Y:S04]  /*3c720*/  STL [R1+0x1a84], R235 ;  /* 0x001a84eb01007387 */ /* 0x0003e80000100800 */
[----:B------:R-:W-:Y:S04]  /*3c730*/  STL [R1+0x1a9c], R113 ;  /* 0x001a9c7101007387 */ /* 0x000fe80000100800 */
[----:B------:R-:W-:Y:S04]  /*3c740*/  STL [R1+0x1a98], R114 ;  /* 0x001a987201007387 */ /* 0x000fe80000100800 */
[----:B------:R-:W-:Y:S04]  /*3c750*/  STL [R1+0x1a94], R115 ;  /* 0x001a947301007387 */ /* 0x000fe80000100800 */
[----:B------:R-:W-:Y:S04]  /*3c760*/  STL [R1+0x1a80], R119 ;  /* 0x001a807701007387 */ /* 0x000fe80000100800 */
[----:B------:R-:W2:Y:S04]  /*3c770*/  LDL.LU R189, [R1+0x1b5c] ;  /* 0x001b5c0001bd7983 */ /* 0x000ea80000300800 */
[----:B------:R-:W2:Y:S04]  /*3c780*/  LDL.LU R190, [R1+0x1b58] ;  /* 0x001b580001be7983 */ /* 0x000ea80000300800 */
[----:B------:R-:W2:Y:S01]  /*3c790*/  LDL.LU R191, [R1+0x1b54] ;  /* 0x001b540001bf7983 */ /* 0x000ea20000300800 */
[C---:B----4-:R-:W-:Y:S01]  /*3c7a0*/  HMMA.1688.F32.TF32 R128, R84.reuse, R26, R96 ;  /* 0x0000001a5480723c */ /* 0x050fe20000081060 */
[----:B------:R-:W-:Y:S11]  /*3c7b0*/  IMAD.MOV.U32 R104, RZ, RZ, R45 ;  /* 0x000000ffff687224 */ /* 0x000ff600078e002d */
[----:B------:R-:W-:Y:S11]  /*3c7c0*/  @!UPT UIADD3 URZ, URZ, URZ, URZ ;  /* 0x0000003f3f3ff290 */ /* 0x000ff6000fffe03f */
[----:B------:R-:W-:Y:S01]  /*3c7d0*/  @!UPT UIADD3 URZ, URZ, URZ, URZ ;  /* 0x0000003f3f3ff290 */ /* 0x000fe2000fffe03f */
[----:B------:R-:W-:Y:S01]  /*3c7e0*/  MOV R97, R128 ;  /* 0x0000008000617202 */ /* 0x000fe20000000f00 */
[----:B------:R-:W-:Y:S02]  /*3c7f0*/  IMAD.MOV.U32 R98, RZ, RZ, R129 ;  /* 0x000000ffff627224 */ /* 0x000fe400078e0081 */
[----:B------:R-:W-:Y:S02]  /*3c800*/  IMAD.MOV.U32 R99, RZ, RZ, R130 ;  /* 0x000000ffff637224 */ /* 0x000fe400078e0082 */
[----:B------:R-:W-:Y:S02]  /*3c810*/  IMAD.MOV.U32 R45, RZ, RZ, R131 ;  /* 0x000000ffff2d7224 */ /* 0x000fe400078e0083 */
[C---:B------:R-:W-:Y:S08]  /*3c820*/  HMMA.1688.F32.TF32 R128, R84.reuse, R22, R48 ;  /* 0x000000165480723c */ /* 0x040ff00000081030 */
[----:B------:R-:W-:Y:S01]  /*3c830*/  HMMA.1688.F32.TF32 R84, R84, R18, R124 ;  /* 0x000000125454723c */ /* 0x000fe2000008107c */
[----:B------:R-:W-:-:S02]  /*3c840*/  IMAD.MOV.U32 R110, RZ, RZ, R44 ;  /* 0x000000ffff6e7224 */ /* 0x000fc400078e002c */
[----:B------:R-:W-:Y:S02]  /*3c850*/  IMAD.MOV.U32 R183, RZ, RZ, R198 ;  /* 0x000000ffffb77224 */ /* 0x000fe400078e00c6 */
[----:B------:R-:W4:Y:S03]  /*3c860*/  LDL.LU R198, [R1+0x1b50] ;  /* 0x001b500001c67983 */ /* 0x000f260000300800 */
[----:B------:R-:W-:Y:S08]  /*3c870*/  HMMA.1688.F32.TF32 R120, R228, R30, R88 ;  /* 0x0000001ee478723c */ /* 0x000ff00000081058 */
[----:B------:R-:W-:Y:S01]  /*3c880*/  HMMA.1688.F32.TF32 R136, R224, R14, R156 ;  /* 0x0000000ee088723c */ /* 0x000fe2000008109c */
[----:B------:R-:W-:Y:S01]  /*3c890*/  IMAD.MOV.U32 R50, RZ, RZ, R128 ;  /* 0x000000ffff327224 */ /* 0x000fe200078e0080 */
[----:B------:R-:W-:Y:S01]  /*3c8a0*/  LDS R88, [R2+0x68080] ;  /* 0x0680800002587984 */ /* 0x000fe20000000800 */
[----:B------:R-:W-:-:S02]  /*3c8b0*/  IMAD.MOV.U32 R51, RZ, RZ, R129 ;  /* 0x000000ffff337224 */ /* 0x000fc400078e0081 */
[----:B------:R-:W-:Y:S01]  /*3c8c0*/  IMAD.MOV.U32 R44, RZ, RZ, R130 ;  /* 0x000000ffff2c7224 */ /* 0x000fe200078e0082 */
[----:B------:R-:W-:Y:S01]  /*3c8d0*/  LDS R90, [R2+0x68880] ;  /* 0x06888000025a7984 */ /* 0x000fe20000000800 */
[----:B------:R-:W-:Y:S01]  /*3c8e0*/  IMAD.MOV.U32 R96, RZ, RZ, R131 ;  /* 0x000000ffff607224 */ /* 0x000fe200078e0083 */
[C---:B------:R-:W-:Y:S01]  /*3c8f0*/  HMMA.1688.F32.TF32 R124, R228.reuse, R26, R236 ;  /* 0x0000001ae47c723c */ /* 0x040fe200000810ec */
[----:B------:R-:W-:Y:S01]  /*3c900*/  IMAD.MOV.U32 R54, RZ, RZ, R84 ;  /* 0x000000ffff367224 */ /* 0x000fe200078e0054 */
[----:B------:R-:W-:Y:S01]  /*3c910*/  LDS R89, [R0+0x68080] ;  /* 0x0680800000597984 */ /* 0x000fe20000000800 */
[----:B------:R-:W-:Y:S02]  /*3c920*/  IMAD.MOV.U32 R55, RZ, RZ, R85 ;  /* 0x000000ffff377224 */ /* 0x000fe400078e0055 */
[----:B------:R-:W-:Y:S01]  /*3c930*/  IMAD.MOV.U32 R48, RZ, RZ, R86 ;  /* 0x000000ffff307224 */ /* 0x000fe200078e0056 */
[----:B------:R-:W-:Y:S01]  /*3c940*/  LDS R91, [R0+0x68880] ;  /* 0x06888000005b7984 */ /* 0x000fe20000000800 */
[----:B------:R-:W-:Y:S01]  /*3c950*/  IMAD.MOV.U32 R49, RZ, RZ, R87 ;  /* 0x000000ffff317224 */ /* 0x000fe200078e0057 */
[C---:B------:R-:W-:Y:S08]  /*3c960*/  HMMA.1688.F32.TF32 R128, R228.reuse, R22, R240 ;  /* 0x00000016e480723c */ /* 0x040ff000000810f0 */
[C---:B------:R-:W-:Y:S08]  /*3c970*/  HMMA.1688.F32.TF32 R84, R228.reuse, R14, R92 ;  /* 0x0000000ee454723c */ /* 0x040ff0000008105c */
[----:B------:R-:W-:Y:S08]  /*3c980*/  HMMA.1688.F32.TF32 R228, R228, R18, R152 ;  /* 0x00000012e4e4723c */ /* 0x000ff00000081098 */
[C---:B------:R-:W-:Y:S08]  /*3c990*/  HMMA.1688.F32.TF32 R144, R224.reuse, R38, R164 ;  /* 0x00000026e090723c */ /* 0x040ff000000810a4 */
[C---:B------:R-:W-:Y:S08]  /*3c9a0*/  HMMA.1688.F32.TF32 R148, R224.reuse, R34, R168 ;  /* 0x00000022e094723c */ /* 0x040ff000000810a8 */
[C---:B------:R-:W-:Y:S08]  /*3c9b0*/  HMMA.1688.F32.TF32 R152, R224.reuse, R30, R172 ;  /* 0x0000001ee098723c */ /* 0x040ff000000810ac */
[C---:B------:R-:W-:Y:S08]  /*3c9c0*/  HMMA.1688.F32.TF32 R156, R224.reuse, R26, R176 ;  /* 0x0000001ae09c723c */ /* 0x040ff000000810b0 */
[----:B------:R-:W-:Y:S07]  /*3c9d0*/  HMMA.1688.F32.TF32 R224, R224, R18, R184 ;  /* 0x00000012e0e0723c */ /* 0x000fee00000810b8 */
[----:B------:R-:W-:Y:S01]  /*3c9e0*/  MOV R184, R199 ;  /* 0x000000c700b87202 */ /* 0x000fe20000000f00 */
[----:B------:R-:W-:Y:S01]  /*3c9f0*/  IMAD.MOV.U32 R185, RZ, RZ, R192 ;  /* 0x000000ffffb97224 */ /* 0x000fe200078e00c0 */
[----:B------:R-:W4:Y:S01]  /*3ca00*/  LDL.LU R199, [R1+0x1b4c] ;  /* 0x001b4c0001c77983 */ /* 0x000f220000300800 */
[----:B------:R-:W-:-:S02]  /*3ca10*/  IMAD.MOV.U32 R186, RZ, RZ, R193 ;  /* 0x000000ffffba7224 */ /* 0x000fc400078e00c1 */
[----:B------:R-:W-:Y:S01]  /*3ca20*/  IMAD.MOV.U32 R187, RZ, RZ, R194 ;  /* 0x000000ffffbb7224 */ /* 0x000fe200078e00c2 */
[----:B------:R-:W4:Y:S04]  /*3ca30*/  LDL.LU R192, [R1+0x1b48] ;  /* 0x001b480001c07983 */ /* 0x000f280000300800 */
[----:B------:R-:W4:Y:S04]  /*3ca40*/  LDL.LU R193, [R1+0x1b44] ;  /* 0x001b440001c17983 */ /* 0x000f280000300800 */
[----:B------:R-:W4:Y:S01]  /*3ca50*/  LDL.LU R194, [R1+0x1b40] ;  /* 0x001b400001c27983 */ /* 0x000f220000300800 */
[----:B--2---:R-:W-:Y:S07]  /*3ca60*/  HMMA.1688.F32.TF32 R168, R40, R14, R188 ;  /* 0x0000000e28a8723c */ /* 0x004fee00000810bc */
[----:B------:R-:W-:-:S02]  /*3ca70*/  IMAD.MOV.U32 R188, RZ, RZ, R195 ;  /* 0x000000ffffbc7224 */ /* 0x000fc400078e00c3 */
[----:B------:R-:W2:Y:S01]  /*3ca80*/  LDL.LU R195, [R1+0x1b3c] ;  /* 0x001b3c0001c37983 */ /* 0x000ea20000300800 */
[----:B------:R-:W-:-:S03]  /*3ca90*/  IMAD.MOV.U32 R189, RZ, RZ, R6 ;  /* 0x000000ffffbd7224 */ /* 0x000fc600078e0006 */
[----:B------:R-:W2:Y:S01]  /*3caa0*/  LDL.LU R6, [R1+0x1b38] ;  /* 0x001b380001067983 */ /* 0x000ea20000300800 */
[----:B------:R-:W-:Y:S01]  /*3cab0*/  IMAD.MOV.U32 R242, RZ, RZ, R33 ;  /* 0x000000fffff27224 */ /* 0x000fe200078e0021 */
[C---:B------:R-:W-:Y:S01]  /*3cac0*/  HMMA.1688.F32.TF32 R200, R40.reuse, R34, R200 ;  /* 0x0000002228c8723c */ /* 0x040fe200000810c8 */
[----:B------:R-:W-:Y:S01]  /*3cad0*/  IMAD.MOV.U32 R243, RZ, RZ, R32 ;  /* 0x000000fffff37224 */ /* 0x000fe200078e0020 */
[----:B------:R-:W-:Y:S01]  /*3cae0*/  LDS R34, [R2+0x68800] ;  /* 0x0688000002227984 */ /* 0x000fe20000000800 */
[----:B-1----:R-:W-:Y:S02]  /*3caf0*/  IMAD.MOV.U32 R232, RZ, RZ, R21 ;  /* 0x000000ffffe87224 */ /* 0x002fe400078e0015 */
[----:B------:R-:W-:Y:S01]  /*3cb00*/  IMAD.MOV.U32 R233, RZ, RZ, R20 ;  /* 0x000000ffffe97224 */ /* 0x000fe200078e0014 */
[----:B------:R-:W-:Y:S01]  /*3cb10*/  LDS R32, [R2+0x68000] ;  /* 0x0680000002207984 */ /* 0x000fe20000000800 */
[----:B---3--:R-:W-:Y:S01]  /*3cb20*/  IMAD.MOV.U32 R234, RZ, RZ, R17 ;  /* 0x000000ffffea7224 */ /* 0x008fe200078e0011 */
[C---:B------:R-:W-:Y:S01]  /*3cb30*/  HMMA.1688.F32.TF32 R212, R40.reuse, R22, R212 ;  /* 0x0000001628d4723c */ /* 0x040fe200000810d4 */
[----:B------:R-:W-:Y:S01]  /*3cb40*/  IMAD.MOV.U32 R235, RZ, RZ, R16 ;  /* 0x000000ffffeb7224 */ /* 0x000fe200078e0010 */
[----:B------:R-:W-:Y:S04]  /*3cb50*/  LDS R33, [R0+0x68000] ;  /* 0x0680000000217984 */ /* 0x000fe80000000800 */
[----:B------:R-:W-:Y:S01]  /*3cb60*/  LDS R35, [R0+0x68800] ;  /* 0x0688000000237984 */ /* 0x000fe20000000800 */
[----:B------:R-:W-:Y:S01]  /*3cb70*/  IMAD.MOV.U32 R238, RZ, RZ, R25 ;  /* 0x000000ffffee7224 */ /* 0x000fe200078e0019 */
[----:B------:R-:W-:Y:S01]  /*3cb80*/  HMMA.1688.F32.TF32 R208, R40, R26, R208 ;  /* 0x0000001a28d0723c */ /* 0x000fe200000810d0 */
[----:B------:R-:W-:-:S02]  /*3cb90*/  IMAD.MOV.U32 R239, RZ, RZ, R24 ;  /* 0x000000ffffef7224 */ /* 0x000fc400078e0018 */
[----:B------:R-:W-:Y:S02]  /*3cba0*/  IMAD.MOV.U32 R164, RZ, RZ, R223 ;  /* 0x000000ffffa47224 */ /* 0x000fe400078e00df */
[----:B------:R-:W-:Y:S02]  /*3cbb0*/  IMAD.MOV.U32 R165, RZ, RZ, R222 ;  /* 0x000000ffffa57224 */ /* 0x000fe400078e00de */
[----:B------:R-:W-:Y:S02]  /*3cbc0*/  IMAD.MOV.U32 R166, RZ, RZ, R221 ;  /* 0x000000ffffa67224 */ /* 0x000fe400078e00dd */
[----:B------:R-:W-:Y:S01]  /*3cbd0*/  IMAD.MOV.U32 R167, RZ, RZ, R220 ;  /* 0x000000ffffa77224 */ /* 0x000fe200078e00dc */
[----:B------:R-:W-:Y:S01]  /*3cbe0*/  MOV R236, R29 ;  /* 0x0000001d00ec7202 */ /* 0x000fe20000000f00 */
[----:B------:R-:W-:Y:S01]  /*3cbf0*/  IMAD.MOV.U32 R237, RZ, RZ, R28 ;  /* 0x000000ffffed7224 */ /* 0x000fe200078e001c */
[----:B------:R-:W-:Y:S01]  /*3cc00*/  HMMA.1688.F32.TF32 R204, R40, R30, R204 ;  /* 0x0000001e28cc723c */ /* 0x000fe200000810cc */
[----:B------:R-:W-:-:S02]  /*3cc10*/  IMAD.MOV.U32 R240, RZ, RZ, R249 ;  /* 0x000000fffff07224 */ /* 0x000fc400078e00f9 */
[----:B------:R-:W-:Y:S01]  /*3cc20*/  IMAD.MOV.U32 R241, RZ, RZ, R248 ;  /* 0x000000fffff17224 */ /* 0x000fe200078e00f8 */
[----:B------:R-:W-:Y:S01]  /*3cc30*/  LDS R249, [R5+0x68000] ;  /* 0x0680000005f97984 */ /* 0x000fe20000000800 */
[----:B------:R-:W-:Y:S02]  /*3cc40*/  IMAD.MOV.U32 R190, RZ, RZ, R251 ;  /* 0x000000ffffbe7224 */ /* 0x000fe400078e00fb */
[----:B------:R-:W-:Y:S01]  /*3cc50*/  IMAD.MOV.U32 R191, RZ, RZ, R250 ;  /* 0x000000ffffbf7224 */ /* 0x000fe200078e00fa */
[----:B------:R-:W-:Y:S04]  /*3cc60*/  LDS R248, [R4+0x68000] ;  /* 0x0680000004f87984 */ /* 0x000fe80000000800 */
[----:B------:R-:W-:Y:S04]  /*3cc70*/  LDS R250, [R4+0x68800] ;  /* 0x0688000004fa7984 */ /* 0x000fe80000000800 */
[----:B------:R-:W-:Y:S01]  /*3cc80*/  LDS R251, [R5+0x68800] ;  /* 0x0688000005fb7984 */ /* 0x000fe20000000800 */
[C---:B----4-:R-:W-:Y:S08]  /*3cc90*/  HMMA.1688.F32.TF32 R176, R40.reuse, R38, R196 ;  /* 0x0000002628b0723c */ /* 0x050ff000000810c4 */
[C---:B------:R-:W-:Y:S01]  /*3cca0*/  HMMA.1688.F32.TF32 R196, R40.reuse, R18, R216 ;  /* 0x0000001228c4723c */ /* 0x040fe200000810d8 */
[----:B--2---:R-:W1:Y:S04]  /*3ccb0*/  LDSM.16.M88.4 R16, [R6+0x100] ;  /* 0x000100000610783b */ /* 0x004e680000000200 */
[----:B------:R-:W2:Y:S03]  /*3ccc0*/  LDSM.16.M88.4 R20, [R6+0x4100] ;  /* 0x004100000614783b */ /* 0x000ea60000000200 */
[----:B------:R-:W-:Y:S01]  /*3ccd0*/  HMMA.1688.F32.TF32 R172, R40, R10, R192 ;  /* 0x0000000a28ac723c */ /* 0x000fe200000810c0 */
[----:B------:R-:W3:Y:S06]  /*3cce0*/  LDSM.16.M88.4 R24, [R6+0xc100] ;  /* 0x00c100000618783b */ /* 0x000eec0000000200 */
[----:B------:R-:W-:Y:S01]  /*3ccf0*/  IMAD.MOV.U32 R192, RZ, RZ, R13 ;  /* 0x000000ffffc07224 */ /* 0x000fe200078e000d */
[----:B------:R-:W-:Y:S01]  /*3cd00*/  LDSM.16.M88.4 R216, [R6+0x18100] ;  /* 0x0181000006d8783b */ /* 0x000fe20000000200 */
[----:B------:R-:W-:-:S02]  /*3cd10*/  IMAD.MOV.U32 R193, RZ, RZ, R12 ;  /* 0x000000ffffc17224 */ /* 0x000fc400078e000c */
[----:B------:R-:W-:Y:S01]  /*3cd20*/  IMAD.MOV.U32 R194, RZ, RZ, R9 ;  /* 0x000000ffffc27224 */ /* 0x000fe200078e0009 */
[----:B------:R-:W4:Y:S01]  /*3cd30*/  LDSM.16.M88.4 R12, [R6+0x10100] ;  /* 0x01010000060c783b */ /* 0x000f220000000200 */
[----:B------:R-:W-:-:S03]  /*3cd40*/  IMAD.MOV.U32 R195, RZ, RZ, R8 ;  /* 0x000000ffffc37224 */ /* 0x000fc600078e0008 */
[----:B------:R-:W4:Y:S04]  /*3cd50*/  LDSM.16.M88.4 R8, [R6+0x14100] ;  /* 0x014100000608783b */ /* 0x000f280000000200 */
[----:B------:R-:W4:Y:S04]  /*3cd60*/  LDSM.16.M88.4 R220, [R6+0x1c100] ;  /* 0x01c1000006dc783b */ /* 0x000f280000000200 */
[----:B------:R-:W4:Y:S01]  /*3cd70*/  LDSM.16.M88.4 R28, [R6+0x8100] ;  /* 0x00810000061c783b */ /* 0x000f220000000200 */
[C---:B-1----:R-:W-:Y:S08]  /*3cd80*/  HMMA.1688.F32.TF32 R192, R32.reuse, R16, R192 ;  /* 0x0000001020c0723c */ /* 0x042ff000000810c0 */
[----:B--2---:R-:W-:Y:S01]  /*3cd90*/  HMMA.1688.F32.TF32 R40, R32, R20, R232 ;  /* 0x000000142028723c */ /* 0x004fe200000810e8 */
[----:B---3--:R-:W-:Y:S04]  /*3cda0*/  STL [R1+0x1a48], R26 ;  /* 0x001a481a01007387 */ /* 0x008fe80000100800 */
[----:B------:R-:W-:Y:S04]  /*3cdb0*/  STL [R1+0x1a44], R27 ;  /* 0x001a441b01007387 */ /* 0x000fe80000100800 */
[----:B----4-:R-:W-:Y:S04]  /*3cdc0*/  STL [R1+0x1a3c], R14 ;  /* 0x001a3c0e01007387 */ /* 0x010fe80000100800 */
[----:B------:R-:W-:Y:S04]  /*3cdd0*/  STL [R1+0x1a38], R15 ;  /* 0x001a380f01007387 */ /* 0x000fe80000100800 */
[----:B------:R-:W-:Y:S04]  /*3cde0*/  STL [R1+0x1a34], R10 ;  /* 0x001a340a01007387 */ /* 0x000fe80000100800 */
[----:B------:R-:W-:Y:S04]  /*3cdf0*/  STL [R1+0x1a30], R11 ;  /* 0x001a300b01007387 */ /* 0x000fe80000100800 */
[----:B------:R-:W-:Y:S04]  /*3ce00*/  STL [R1+0x1a4c], R218 ;  /* 0x001a4cda01007387 */ /* 0x000fe80000100800 */
[----:B------:R-:W-:Y:S04]  /*3ce10*/  STL [R1+0x1a40], R219 ;  /* 0x001a40db01007387 */ /* 0x000fe80000100800 */
[----:B------:R-:W-:Y:S01]  /*3ce20*/  STL [R1+0x1a54], R222 ;  /* 0x001a54de01007387 */ /* 0x000fe20000100800 */
[----:B------:R-:W-:-:S03]  /*3ce30*/  MOV R233, R40 ;  /* 0x0000002800e97202 */ /* 0x000fc60000000f00 */
[----:B------:R-:W-:Y:S01]  /*3ce40*/  STL [R1+0x1a50], R223 ;  /* 0x001a50df01007387 */ /* 0x000fe20000100800 */
[----:B------:R-:W-:-:S03]  /*3ce50*/  IMAD.MOV.U32 R234, RZ, RZ, R41 ;  /* 0x000000ffffea7224 */ /* 0x000fc600078e0029 */
[----:B------:R-:W-:Y:S01]  /*3ce60*/  STL [R1+0x17ec], R6 ;  /* 0x0017ec0601007387 */ /* 0x000fe20000100800 */
[----:B------:R-:W-:-:S03]  /*3ce70*/  IMAD.MOV.U32 R235, RZ, RZ, R42 ;  /* 0x000000ffffeb7224 */ /* 0x000fc600078e002a */
[----:B------:R1:W-:Y:S01]  /*3ce80*/  STL.64 [R1+0xe0], R192 ;  /* 0x0000e0c001007387 */ /* 0x0003e20000100a00 */
[----:B------:R-:W-:-:S03]  /*3ce90*/  IMAD.MOV.U32 R119, RZ, RZ, R43 ;  /* 0x000000ffff777224 */ /* 0x000fc600078e002b */
[----:B------:R2:W-:Y:S04]  /*3cea0*/  STL.64 [R1+0xe8], R194 ;  /* 0x0000e8c201007387 */ /* 0x0005e80000100a00 */
[----:B------:R-:W3:Y:S04]  /*3ceb0*/  LDL.LU R40, [R1+0x160] ;  /* 0x0001600001287983 */ /* 0x000ee80000300800 */
[----:B------:R-:W3:Y:S04]  /*3cec0*/  LDL.LU R41, [R1+0x164] ;  /* 0x0001640001297983 */ /* 0x000ee80000300800 */
[----:B------:R-:W3:Y:S04]  /*3ced0*/  LDL.LU R42, [R1+0x168] ;  /* 0x00016800012a7983 */ /* 0x000ee80000300800 */
[----:B------:R-:W3:Y:S01]  /*3cee0*/  LDL.LU R43, [R1+0x16c] ;  /* 0x00016c00012b7983 */ /* 0x000ee20000300800 */
[C---:B------:R-:W-:Y:S03]  /*3cef0*/  HMMA.1688.F32.TF32 R236, R32.reuse, R28, R236 ;  /* 0x0000001c20ec723c */ /* 0x040fe600000810ec */
[----:B-1----:R-:W4:Y:S04]  /*3cf00*/  LDL.LU R192, [R1+0x150] ;  /* 0x0001500001c07983 */ /* 0x002f280000300800 */
[----:B------:R-:W4:Y:S01]  /*3cf10*/  LDL.LU R193, [R1+0x154] ;  /* 0x0001540001c17983 */ /* 0x000f220000300800 */
[C---:B------:R-:W-:Y:S03]  /*3cf20*/  HMMA.1688.F32.TF32 R240, R32.reuse, R24, R240 ;  /* 0x0000001820f0723c */ /* 0x040fe600000810f0 */
[----:B--2---:R-:W4:Y:S04]  /*3cf30*/  LDL.LU R194, [R1+0x158] ;  /* 0x0001580001c27983 */ /* 0x004f280000300800 */
[----:B------:R-:W4:Y:S01]  /*3cf40*/  LDL.LU R195, [R1+0x15c] ;  /* 0x00015c0001c37983 */ /* 0x000f220000300800 */
[C---:B------:R-:W-:Y:S08]  /*3cf50*/  HMMA.1688.F32.TF32 R188, R32.reuse, R12, R188 ;  /* 0x0000000c20bc723c */ /* 0x040ff000000810bc */
[----:B------:R-:W-:Y:S01]  /*3cf60*/  HMMA.1688.F32.TF32 R184, R32, R8, R184 ;  /* 0x0000000820b8723c */ /* 0x000fe200000810b8 */
[----:B------:R-:W-:-:S02]  /*3cf70*/  IMAD.MOV.U32 R115, RZ, RZ, R238 ;  /* 0x000000ffff737224 */ /* 0x000fc400078e00ee */
        /* <DEDUP_REMOVED lines=8> */
[----:B-1----:R-:W2:Y:S04]  /*3d000*/  LDL.LU.64 R242, [R1+0x1b20] ;  /* 0x001b200001f27983 */ /* 0x002ea80000300a00 */
[----:B------:R-:W2:Y:S04]  /*3d010*/  LDL.LU.64 R240, [R1+0x1b18] ;  /* 0x001b180001f07983 */ /* 0x000ea80000300a00 */
[----:B------:R1:W-:Y:S04]  /*3d020*/  STL.64 [R1+0xa0], R188 ;  /* 0x0000a0bc01007387 */ /* 0x0003e80000100a00 */
[----:B------:R1:W-:Y:S01]  /*3d030*/  STL.64 [R1+0xa8], R190 ;  /* 0x0000a8be01007387 */ /* 0x0003e20000100a00 */
[----:B------:R-:W-:Y:S03]  /*3d040*/  HMMA.1688.F32.TF32 R32, R32, R220, R164 ;  /* 0x000000dc2020723c */ /* 0x000fe600000810a4 */
[----:B-1----:R-:W2:Y:S04]  /*3d050*/  LDL.LU R188, [R1+0x140] ;  /* 0x0001400001bc7983 */ /* 0x002ea80000300800 */
[----:B------:R1:W-:Y:S04]  /*3d060*/  STL.64 [R1+0x90], R184 ;  /* 0x000090b801007387 */ /* 0x0003e80000100a00 */
[----:B------:R1:W-:Y:S04]  /*3d070*/  STL.64 [R1+0x98], R186 ;  /* 0x000098ba01007387 */ /* 0x0003e80000100a00 */
[----:B------:R-:W2:Y:S04]  /*3d080*/  LDL.LU R189, [R1+0x144] ;  /* 0x0001440001bd7983 */ /* 0x000ea80000300800 */
[----:B------:R-:W2:Y:S04]  /*3d090*/  LDL.LU R190, [R1+0x148] ;  /* 0x0001480001be7983 */ /* 0x000ea80000300800 */
[----:B------:R-:W2:Y:S04]  /*3d0a0*/  LDL.LU R191, [R1+0x14c] ;  /* 0x00014c0001bf7983 */ /* 0x000ea80000300800 */
[----:B-1----:R-:W2:Y:S04]  /*3d0b0*/  LDL.LU R184, [R1+0x130] ;  /* 0x0001300001b87983 */ /* 0x002ea80000300800 */
[----:B------:R1:W-:Y:S04]  /*3d0c0*/  STL.64 [R1+0x80], R180 ;  /* 0x000080b401007387 */ /* 0x0003e80000100a00 */
[----:B------:R1:W-:Y:S04]  /*3d0d0*/  STL.64 [R1+0x88], R182 ;  /* 0x000088b601007387 */ /* 0x0003e80000100a00 */
[----:B------:R-:W-:Y:S04]  /*3d0e0*/  STL.64 [R1+0x70], R32 ;  /* 0x0000702001007387 */ /* 0x000fe80000100a00 */
[----:B------:R3:W-:Y:S04]  /*3d0f0*/  STL.64 [R1+0x78], R34 ;  /* 0x0000782201007387 */ /* 0x0007e80000100a00 */
[----:B------:R-:W2:Y:S04]  /*3d100*/  LDL.LU R185, [R1+0x134] ;  /* 0x0001340001b97983 */ /* 0x000ea80000300800 */
[----:B------:R-:W2:Y:S04]  /*3d110*/  LDL.LU R186, [R1+0x138] ;  /* 0x0001380001ba7983 */ /* 0x000ea80000300800 */
[----:B------:R-:W2:Y:S04]  /*3d120*/  LDL.LU R187, [R1+0x13c] ;  /* 0x00013c0001bb7983 */ /* 0x000ea80000300800 */
[----:B-1----:R-:W2:Y:S04]  /*3d130*/  LDL.LU R180, [R1+0x120] ;  /* 0x0001200001b47983 */ /* 0x002ea80000300800 */
[----:B------:R-:W2:Y:S04]  /*3d140*/  LDL.LU R181, [R1+0x124] ;  /* 0x0001240001b57983 */ /* 0x000ea80000300800 */
[----:B------:R-:W2:Y:S04]  /*3d150*/  LDL.LU R182, [R1+0x128] ;  /* 0x0001280001b67983 */ /* 0x000ea80000300800 */
[----:B------:R-:W2:Y:S04]  /*3d160*/  LDL.LU R183, [R1+0x12c] ;  /* 0x00012c0001b77983 */ /* 0x000ea80000300800 */
[----:B------:R-:W2:Y:S01]  /*3d170*/  LDL.LU R164, [R1+0x110] ;  /* 0x0001100001a47983 */ /* 0x000ea20000300800 */
[----:B------:R-:W-:-:S02]  /*3d180*/  IMAD.MOV.U32 R165, RZ, RZ, R252 ;  /* 0x000000ffffa57224 */ /* 0x000fc400078e00fc */
[----:B------:R-:W-:Y:S02]  /*3d190*/  IMAD.MOV.U32 R166, RZ, RZ, R7 ;  /* 0x000000ffffa67224 */ /* 0x000fe400078e0007 */
[----:B------:R-:W-:Y:S01]  /*3d1a0*/  IMAD.MOV.U32 R167, RZ, RZ, R3 ;  /* 0x000000ffffa77224 */ /* 0x000fe200078e0003 */
[C---:B---3--:R-:W-:Y:S11]  /*3d1b0*/  HMMA.1688.F32.TF32 R32, R248.reuse, R16, R40 ;  /* 0x00000010f820723c */ /* 0x048ff60000081028 */
[----:B------:R-:W-:Y:S11]  /*3d1c0*/  @!UPT UIADD3 URZ, URZ, URZ, URZ ;  /* 0x0000003f3f3ff290 */ /* 0x000ff6000fffe03f */
[----:B------:R-:W-:Y:S01]  /*3d1d0*/  @!UPT UIADD3 URZ, URZ, URZ, URZ ;  /* 0x0000003f3f3ff290 */ /* 0x000fe2000fffe03f */
[----:B------:R4:W-:Y:S01]  /*3d1e0*/  STL [R1+0x60], R32 ;  /* 0x0000602001007387 */ /* 0x0009e20000100800 */
[----:B------:R-:W-:Y:S01]  /*3d1f0*/  IMAD.MOV.U32 R222, RZ, RZ, R33 ;  /* 0x000000ffffde7224 */ /* 0x000fe200078e0021 */
[----:B------:R-:W-:Y:S01]  /*3d200*/  MOV R223, R34 ;  /* 0x0000002200df7202 */ /* 0x000fe20000000f00 */
[----:B------:R-:W-:Y:S02]  /*3d210*/  IMAD.MOV.U32 R218, RZ, RZ, R35 ;  /* 0x000000ffffda7224 */ /* 0x000fe400078e0023 */
[----:B----4-:R-:W-:Y:S03]  /*3d220*/  HMMA.1688.F32.TF32 R32, R248, R20, R192 ;  /* 0x00000014f820723c */ /* 0x010fe600000810c0 */
[----:B------:R1:W-:Y:S04]  /*3d230*/  STL [R1+0x1a60], R218 ;  /* 0x001a60da01007387 */ /* 0x0003e80000100800 */
[----:B------:R3:W-:Y:S01]  /*3d240*/  STL [R1+0x1a5c], R223 ;  /* 0x001a5cdf01007387 */ /* 0x0007e20000100800 */
[----:B------:R-:W-:Y:S01]  /*3d250*/  MOV R92, R84 ;  /* 0x00000054005c7202 */ /* 0x000fe20000000f00 */
[----:B------:R-:W-:-:S02]  /*3d260*/  IMAD.MOV.U32 R93, RZ, RZ, R85 ;  /* 0x000000ffff5d7224 */ /* 0x000fc400078e0055 */
[----:B------:R-:W-:Y:S02]  /*3d270*/  IMAD.MOV.U32 R94, RZ, RZ, R86 ;  /* 0x000000ffff5e7224 */ /* 0x000fe400078e0056 */
[----:B------:R-:W-:Y:S01]  /*3d280*/  IMAD.MOV.U32 R95, RZ, RZ, R87 ;  /* 0x000000ffff5f7224 */ /* 0x000fe200078e0057 */
[----:B------:R-:W-:Y:S01]  /*3d290*/  HMMA.1688.F32.TF32 R244, R88, R16, R244 ;  /* 0x0000001058f4723c */ /* 0x000fe200000810f4 */
[----:B------:R-:W-:Y:S04]  /*3d2a0*/  LDS R192, [R4+0x68180] ;  /* 0x0681800004c07984 */ /* 0x000fe80000000800 */
[----:B------:R-:W-:Y:S04]  /*3d2b0*/  LDS R194, [R4+0x68980] ;  /* 0x0689800004c27984 */ /* 0x000fe80000000800 */
[----:B------:R-:W-:Y:S01]  /*3d2c0*/  LDS R193, [R5+0x68180] ;  /* 0x0681800005c17984 */ /* 0x000fe20000000800 */
[----:B------:R-:W-:-:S03]  /*3d2d0*/  IMAD.MOV.U32 R26, RZ, RZ, R32 ;  /* 0x000000ffff1a7224 */ /* 0x000fc600078e0020 */
[----:B------:R-:W-:Y:S01]  /*3d2e0*/  LDS R195, [R5+0x68980] ;  /* 0x0689800005c37984 */ /* 0x000fe20000000800 */
[----:B------:R-:W-:Y:S02]  /*3d2f0*/  IMAD.MOV.U32 R27, RZ, RZ, R33 ;  /* 0x000000ffff1b7224 */ /* 0x000fe400078e0021 */
[----:B------:R-:W-:Y:S02]  /*3d300*/  IMAD.MOV.U32 R219, RZ, RZ, R34 ;  /* 0x000000ffffdb7224 */ /* 0x000fe400078e0022 */
[----:B------:R-:W-:Y:S01]  /*3d310*/  IMAD.MOV.U32 R14, RZ, RZ, R35 ;  /* 0x000000ffff0e7224 */ /* 0x000fe200078e0023 */
[----:B------:R4:W-:Y:S04]  /*3d320*/  STL [R1+0x1a58], R222 ;  /* 0x001a58de01007387 */ /* 0x0009e80000100800 */
[----:B------:R-:W-:Y:S04]  /*3d330*/  STL [R1+0x1a70], R14 ;  /* 0x001a700e01007387 */ /* 0x000fe80000100800 */
[----:B------:R-:W-:Y:S04]  /*3d340*/  STL [R1+0x1a6c], R219 ;  /* 0x001a6cdb01007387 */ /* 0x000fe80000100800 */
[----:B------:R-:W-:Y:S04]  /*3d350*/  LDS R84, [R4+0x68080] ;  /* 0x0680800004547984 */ /* 0x000fe80000000800 */
[----:B------:R-:W-:Y:S04]  /*3d360*/  LDS R86, [R4+0x68880] ;  /* 0x0688800004567984 */ /* 0x000fe80000000800 */
[----:B------:R-:W-:Y:S04]  /*3d370*/  LDS R85, [R5+0x68080] ;  /* 0x0680800005557984 */ /* 0x000fe80000000800 */
[----:B------:R-:W2:Y:S02]  /*3d380*/  LDS R87, [R5+0x68880] ;  /* 0x0688800005577984 */ /* 0x000ea40000000800 */
[C---:B--2---:R-:W-:Y:S02]  /*3d390*/  HMMA.1688.F32.TF32 R32, R248.reuse, R28, R188 ;  /* 0x0000001cf820723c */ /* 0x044fe400000810bc */
[----:B------:R-:W-:Y:S04]  /*3d3a0*/  STL [R1+0x1a68], R27 ;  /* 0x001a681b01007387 */ /* 0x000fe80000100800 */
[----:B------:R-:W-:Y:S11]  /*3d3b0*/  STL [R1+0x1a64], R26 ;  /* 0x001a641a01007387 */ /* 0x000ff60000100800 */
[----:B------:R-:W-:Y:S06]  /*3d3c0*/  @!UPT UIADD3 URZ, URZ, URZ, URZ ;  /* 0x0000003f3f3ff290 */ /* 0x000fec000fffe03f */
[----:B------:R2:W-:Y:S01]  /*3d3d0*/  STL [R1+0x40], R32 ;  /* 0x0000402001007387 */ /* 0x0005e20000100800 */
[----:B-1----:R-:W-:Y:S02]  /*3d3e0*/  IMAD.MOV.U32 R218, RZ, RZ, R33 ;  /* 0x000000ffffda7224 */ /* 0x002fe400078e0021 */
[----:B---3--:R-:W-:Y:S02]  /*3d3f0*/  IMAD.MOV.U32 R223, RZ, RZ, R34 ;  /* 0x000000ffffdf7224 */ /* 0x008fe400078e0022 */
[----:B----4-:R-:W-:Y:S02]  /*3d400*/  IMAD.MOV.U32 R222, RZ, RZ, R35 ;  /* 0x000000ffffde7224 */ /* 0x010fe400078e0023 */
[C---:B--2---:R-:W-:Y:S03]  /*3d410*/  HMMA.1688.F32.TF32 R32, R248.reuse, R24, R184 ;  /* 0x00000018f820723c */ /* 0x044fe600000810b8 */
[----:B------:R1:W-:Y:S11]  /*3d420*/  STL [R1+0x1a7c], R222 ;  /* 0x001a7cde01007387 */ /* 0x0003f60000100800 */
[----:B------:R-:W-:Y:S10]  /*3d430*/  @!UPT UIADD3 URZ, URZ, URZ, URZ ;  /* 0x0000003f3f3ff290 */ /* 0x000ff4000fffe03f */
[----:B------:R-:W-:Y:S01]  /*3d440*/  IMAD.MOV.U32 R14, RZ, RZ, R32 ;  /* 0x000000ffff0e7224 */ /* 0x000fe200078e0020 */
[----:B------:R-:W-:Y:S01]  /*3d450*/  MOV R26, R35 ;  /* 0x00000023001a7202 */ /* 0x000fe20000000f00 */
[----:B------:R-:W-:Y:S02]  /*3d460*/  IMAD.MOV.U32 R219, RZ, RZ, R33 ;  /* 0x000000ffffdb7224 */ /* 0x000fe400078e0021 */
[----:B------:R-:W-:Y:S02]  /*3d470*/  IMAD.MOV.U32 R27, RZ, RZ, R34 ;  /* 0x000000ffff1b7224 */ /* 0x000fe400078e0022 */
[C---:B------:R-:W-:Y:S01]  /*3d480*/  HMMA.1688.F32.TF32 R32, R248.reuse, R12, R180 ;  /* 0x0000000cf820723c */ /* 0x040fe200000810b4 */
[----:B------:R2:W-:Y:S04]  /*3d490*/  STL [R1+0x1a78], R223 ;  /* 0x001a78df01007387 */ /* 0x0005e80000100800 */
[----:B------:R3:W-:Y:S11]  /*3d4a0*/  STL [R1+0x1a74], R218 ;  /* 0x001a74da01007387 */ /* 0x0007f60000100800 */
[----:B------:R-:W-:Y:S07]  /*3d4b0*/  @!UPT UIADD3 URZ, URZ, URZ, URZ ;  /* 0x0000003f3f3ff290 */ /* 0x000fee000fffe03f */
[----:B------:R4:W-:Y:S01]  /*3d4c0*/  STL [R1+0x20], R32 ;  /* 0x0000202001007387 */ /* 0x0009e20000100800 */
[----:B-1----:R-:W-:Y:S02]  /*3d4d0*/  IMAD.MOV.U32 R222, RZ, RZ, R33 ;  /* 0x000000ffffde7224 */ /* 0x002fe400078e0021 */
[----:B--2---:R-:W-:Y:S02]  /*3d4e0*/  IMAD.MOV.U32 R223, RZ, RZ, R34 ;  /* 0x000000ffffdf7224 */ /* 0x004fe400078e0022 */
[----:B---3--:R-:W-:Y:S02]  /*3d4f0*/  IMAD.MOV.U32 R218, RZ, RZ, R35 ;  /* 0x000000ffffda7224 */ /* 0x008fe400078e0023 */
[----:B----4-:R-:W-:Y:S01]  /*3d500*/  HMMA.1688.F32.TF32 R32, R248, R8, R164 ;  /* 0x00000008f820723c */ /* 0x010fe200000810a4 */
[----:B------:R-:W-:Y:S02]  /*3d510*/  IMAD.MOV.U32 R184, RZ, RZ, R46 ;  /* 0x000000ffffb87224 */ /* 0x000fe400078e002e */
[----:B------:R-:W-:-:S02]  /*3d520*/  IMAD.MOV.U32 R185, RZ, RZ, R47 ;  /* 0x000000ffffb97224 */ /* 0x000fc400078e002f */
[----:B------:R-:W-:Y:S02]  /*3d530*/  IMAD.MOV.U32 R186, RZ, RZ, R108 ;  /* 0x000000ffffba7224 */ /* 0x000fe400078e006c */
[----:B------:R-:W-:Y:S01]  /*3d540*/  IMAD.MOV.U32 R187, RZ, RZ, R109 ;  /* 0x000000ffffbb7224 */ /* 0x000fe200078e006d */
[----:B------:R-:W-:Y:S01]  /*3d550*/  MOV R181, R101 ;  /* 0x0000006500b57202 */ /* 0x000fe20000000f00 */
[----:B------:R-:W-:Y:S01]  /*3d560*/  IMAD.MOV.U32 R180, RZ, RZ, R100 ;  /* 0x000000ffffb47224 */ /* 0x000fe200078e0064 */
[----:B------:R-:W-:Y:S01]  /*3d570*/  HMMA.1688.F32.TF32 R56, R84, R20, R56 ;  /* 0x000000145438723c */ /* 0x000fe20000081038 */
[----:B------:R-:W-:Y:S01]  /*3d580*/  IMAD.MOV.U32 R182, RZ, RZ, R102 ;  /* 0x000000ffffb67224 */ /* 0x000fe200078e0066 */
[----:B------:R-:W-:Y:S01]  /*3d590*/  LDS R164, [R2+0x68180] ;  /* 0x0681800002a47984 */ /* 0x000fe20000000800 */
[----:B------:R-:W-:Y:S02]  /*3d5a0*/  IMAD.MOV.U32 R183, RZ, RZ, R103 ;  /* 0x000000ffffb77224 */ /* 0x000fe400078e0067 */
[----:B------:R-:W-:Y:S01]  /*3d5b0*/  IMAD.MOV.U32 R188, RZ, RZ, R133 ;  /* 0x000000ffffbc7224 */ /* 0x000fe200078e0085 */
[----:B------:R-:W-:Y:S01]  /*3d5c0*/  LDS R166, [R2+0x68980] ;  /* 0x0689800002a67984 */ /* 0x000fe20000000800 */
[----:B------:R-:W-:-:S03]  /*3d5d0*/  IMAD.MOV.U32 R189, RZ, RZ, R132 ;  /* 0x000000ffffbd7224 */ /* 0x000fc600078e0084 */
[----:B------:R-:W-:Y:S04]  /*3d5e0*/  LDS R132, [R4+0x68100] ;  /* 0x0681000004847984 */ /* 0x000fe80000000800 */
[----:B------:R-:W-:Y:S01]  /*3d5f0*/  IMAD.MOV.U32 R15, RZ, RZ, R32 ;  /* 0x000000ffff0f7224 */ /* 0x000fe200078e0020 */
[----:B------:R-:W-:Y:S01]  /*3d600*/  LDS R133, [R5+0x68100] ;  /* 0x0681000005857984 */ /* 0x000fe20000000800 */
[----:B------:R-:W-:Y:S02]  /*3d610*/  IMAD.MOV.U32 R10, RZ, RZ, R33 ;  /* 0x000000ffff0a7224 */ /* 0x000fe400078e0021 */
[----:B------:R-:W-:Y:S01]  /*3d620*/  IMAD.MOV.U32 R11, RZ, RZ, R34 ;  /* 0x000000ffff0b7224 */ /* 0x000fe200078e0022 */
[----:B------:R-:W-:Y:S01]  /*3d630*/  HMMA.1688.F32.TF32 R60, R84, R28, R60 ;  /* 0x0000001c543c723c */ /* 0x000fe2000008103c */
[----:B------:R-:W-:Y:S01]  /*3d640*/  IMAD.MOV.U32 R7, RZ, RZ, R35 ;  /* 0x000000ffff077224 */ /* 0x000fe200078e0023 */
[----:B------:R-:W-:Y:S01]  /*3d650*/  LDS R165, [R0+0x68180] ;  /* 0x0681800000a57984 */ /* 0x000fe20000000800 */
[----:B------:R-:W-:-:S02]  /*3d660*/  IMAD.MOV.U32 R190, RZ, RZ, R37 ;  /* 0x000000ffffbe7224 */ /* 0x000fc400078e0025 */
[----:B------:R-:W-:Y:S01]  /*3d670*/  IMAD.MOV.U32 R191, RZ, RZ, R36 ;  /* 0x000000ffffbf7224 */ /* 0x000fe200078e0024 */
[----:B------:R-:W-:Y:S02]  /*3d680*/  LDS R167, [R0+0x68980] ;  /* 0x0689800000a77984 */ /* 0x000fe40000000800 */
[C---:B------:R-:W-:Y:S08]  /*3d690*/  HMMA.1688.F32.TF32 R32, R248.reuse, R216, R240 ;  /* 0x000000d8f820723c */ /* 0x040ff000000810f0 */
[----:B------:R-:W-:Y:S11]  /*3d6a0*/  HMMA.1688.F32.TF32 R248, R248, R220, R236 ;  /* 0x000000dcf8f8723c */ /* 0x000ff600000810ec */
[----:B------:R-:W-:Y:S04]  /*3d6b0*/  @!UPT UIADD3 URZ, URZ, URZ, URZ ;  /* 0x0000003f3f3ff290 */ /* 0x000fe8000fffe03f */
[----:B------:R-:W-:Y:S08]  /*3d6c0*/  STL [R1], R32 ;  /* 0x0000002001007387 */ /* 0x000ff00000100800 */
[----:B------:R1:W-:Y:S04]  /*3d6d0*/  STL.64 [R1+0x19a8], R250 ;  /* 0x0019a8fa01007387 */ /* 0x0003e80000100a00 */
[----:B------:R2:W-:Y:S01]  /*3d6e0*/  STL.64 [R1+0x19a0], R248 ;  /* 0x0019a0f801007387 */ /* 0x0005e20000100a00 */
[----:B-1----:R-:W-:-:S02]  /*3d6f0*/  IMAD.MOV.U32 R250, RZ, RZ, R94 ;  /* 0x000000fffffa7224 */ /* 0x002fc400078e005e */
[----:B--2---:R-:W-:Y:S01]  /*3d700*/  IMAD.MOV.U32 R248, RZ, RZ, R92 ;  /* 0x000000fffff87224 */ /* 0x004fe200078e005c */
[----:B------:R-:W-:Y:S01]  /*3d710*/  MOV R249, R93 ;  /* 0x0000005d00f97202 */ /* 0x000fe20000000f00 */
[----:B------:R-:W2:Y:S01]  /*3d720*/  LDL.LU R92, [R1+0x1b14] ;  /* 0x001b1400015c7983 */ /* 0x000ea20000300800 */
[----:B------:R-:W-:-:S03]  /*3d730*/  IMAD.MOV.U32 R251, RZ, RZ, R95 ;  /* 0x000000fffffb7224 */ /* 0x000fc600078e005f */
[----:B------:R-:W2:Y:S04]  /*3d740*/  LDL.LU R93, [R1+0x1b10] ;  /* 0x001b1000015d7983 */ /* 0x000ea80000300800 */
[----:B------:R-:W2:Y:S04]  /*3d750*/  LDL.LU R94, [R1+0x1b0c] ;  /* 0x001b0c00015e7983 */ /* 0x000ea80000300800 */
[----:B------:R-:W2:Y:S04]  /*3d760*/  LDL.LU R95, [R1+0x1b08] ;  /* 0x001b0800015f7983 */ /* 0x000ea80000300800 */
[----:B------:R1:W-:Y:S04]  /*3d770*/  STL.64 [R1+0x19b8], R246 ;  /* 0x0019b8f601007387 */ /* 0x0003e80000100a00 */
[----:B------:R3:W-:Y:S01]  /*3d780*/  STL.64 [R1+0x19b0], R244 ;  /* 0x0019b0f401007387 */ /* 0x0007e20000100a00 */
[----:B-1----:R-:W-:-:S02]  /*3d790*/  IMAD.MOV.U32 R246, RZ, RZ, R48 ;  /* 0x000000fffff67224 */ /* 0x002fc400078e0030 */
[----:B---3--:R-:W-:Y:S02]  /*3d7a0*/  IMAD.MOV.U32 R244, RZ, RZ, R54 ;  /* 0x000000fffff47224 */ /* 0x008fe400078e0036 */
[----:B------:R-:W3:Y:S01]  /*3d7b0*/  LDL.LU R54, [R1+0x1b04] ;  /* 0x001b040001367983 */ /* 0x000ee20000300800 */
[----:B------:R-:W-:Y:S02]  /*3d7c0*/  IMAD.MOV.U32 R245, RZ, RZ, R55 ;  /* 0x000000fffff57224 */ /* 0x000fe400078e0037 */
[----:B------:R-:W-:Y:S01]  /*3d7d0*/  IMAD.MOV.U32 R247, RZ, RZ, R49 ;  /* 0x000000fffff77224 */ /* 0x000fe200078e0031 */
[----:B------:R-:W3:Y:S04]  /*3d7e0*/  LDL.LU R55, [R1+0x1b00] ;  /* 0x001b000001377983 */ /* 0x000ee80000300800 */
[----:B------:R-:W4:Y:S04]  /*3d7f0*/  LDL.LU R48, [R1+0x1afc] ;  /* 0x001afc0001307983 */ /* 0x000f280000300800 */
[----:B------:R-:W4:Y:S01]  /*3d800*/  LDL.LU R49, [R1+0x1af8] ;  /* 0x001af80001317983 */ /* 0x000f220000300800 */
[----:B--2---:R-:W-:Y:S07]  /*3d810*/  HMMA.1688.F32.TF32 R240, R88, R20, R92 ;  /* 0x0000001458f0723c */ /* 0x004fee000008105c */
[----:B------:R-:W-:Y:S01]  /*3d820*/  IMAD.MOV.U32 R92, RZ, RZ, R97 ;  /* 0x000000ffff5c7224 */ /* 0x000fe200078e0061 */
[----:B------:R-:W-:Y:S01]  /*3d830*/  MOV R93, R98 ;  /* 0x00000062005d7202 */ /* 0x000fe20000000f00 */
[----:B------:R-:W-:Y:S11]  /*3d840*/  IMAD.MOV.U32 R94, RZ, RZ, R99 ;  /* 0x000000ffff5e7224 */ /* 0x000ff600078e0063 */
[----:B------:R-:W-:Y:S03]  /*3d850*/  @!UPT UIADD3 URZ, URZ, URZ, URZ ;  /* 0x0000003f3f3ff290 */ /* 0x000fe6000fffe03f */
[----:B------:R1:W-:Y:S04]  /*3d860*/  STL.64 [R1+0x19c8], R242 ;  /* 0x0019c8f201007387 */ /* 0x0003e80000100a00 */
[----:B------:R2:W-:Y:S01]  /*3d870*/  STL.64 [R1+0x19c0], R240 ;  /* 0x0019c0f001007387 */ /* 0x0005e20000100a00 */
[----:B-1----:R-:W-:Y:S02]  /*3d880*/  IMAD.MOV.U32 R242, RZ, RZ, R44 ;  /* 0x000000fffff27224 */ /* 0x002fe400078e002c */
[----:B--2---:R-:W-:Y:S02]  /*3d890*/  IMAD.MOV.U32 R240, RZ, RZ, R50 ;  /* 0x000000fffff07224 */ /* 0x004fe400078e0032 */
[----:B------:R-:W4:Y:S01]  /*3d8a0*/  LDL.LU R50, [R1+0x1af4] ;  /* 0x001af40001327983 */ /* 0x000f220000300800 */
[----:B------:R-:W-:-:S02]  /*3d8b0*/  IMAD.MOV.U32 R241, RZ, RZ, R51 ;  /* 0x000000fffff17224 */ /* 0x000fc400078e0033 */
[----:B------:R-:W-:Y:S01]  /*3d8c0*/  IMAD.MOV.U32 R243, RZ, RZ, R96 ;  /* 0x000000fffff37224 */ /* 0x000fe200078e0060 */
[----:B------:R-:W4:Y:S04]  /*3d8d0*/  LDL.LU R51, [R1+0x1af0] ;  /* 0x001af00001337983 */ /* 0x000f280000300800 */
[----:B------:R-:W2:Y:S04]  /*3d8e0*/  LDL.LU R44, [R1+0x1aec] ;  /* 0x001aec00012c7983 */ /* 0x000ea80000300800 */
[----:B------:R-:W2:Y:S04]  /*3d8f0*/  LDL.LU R96, [R1+0x1ae8] ;  /* 0x001ae80001607983 */ /* 0x000ea80000300800 */
[----:B------:R-:W2:Y:S04]  /*3d900*/  LDL.LU R97, [R1+0x1ae4] ;  /* 0x001ae40001617983 */ /* 0x000ea80000300800 */
[----:B------:R-:W2:Y:S04]  /*3d910*/  LDL.LU R98, [R1+0x1ae0] ;  /* 0x001ae00001627983 */ /* 0x000ea80000300800 */
[----:B------:R-:W2:Y:S01]  /*3d920*/  LDL.LU R99, [R1+0x1adc] ;  /* 0x001adc0001637983 */ /* 0x000ea20000300800 */
[----:B------:R-:W-:-:S03]  /*3d930*/  IMAD.MOV.U32 R95, RZ, RZ, R45 ;  /* 0x000000ffff5f7224 */ /* 0x000fc600078e002d */
[----:B------:R-:W3:Y:S04]  /*3d940*/  LDL.LU R45, [R1+0x1ad8] ;  /* 0x001ad800012d7983 */ /* 0x000ee80000300800 */
[----:B------:R-:W3:Y:S04]  /*3d950*/  LDL.LU R46, [R1+0x1ad4] ;  /* 0x001ad400012e7983 */ /* 0x000ee80000300800 */
[----:B------:R-:W3:Y:S04]  /*3d960*/  LDL.LU R47, [R1+0x1ad0] ;  /* 0x001ad000012f7983 */ /* 0x000ee80000300800 */
[----:B------:R-:W3:Y:S04]  /*3d970*/  LDL.LU R108, [R1+0x1acc] ;  /* 0x001acc00016c7983 */ /* 0x000ee80000300800 */
[----:B------:R-:W3:Y:S01]  /*3d980*/  LDL.LU R109, [R1+0x1ac8] ;  /* 0x001ac800016d7983 */ /* 0x000ee20000300800 */
        /* <DEDUP_REMOVED lines=17> */
[----:B------:R-:W-:-:S03]  /*3daa0*/  IMAD.MOV.U32 R237, RZ, RZ, R111 ;  /* 0x000000ffffed7224 */ /* 0x000fc600078e006f */
[----:B------:R-:W2:Y:S01]  /*3dab0*/  LDL.LU R111, [R1+0x1aa0] ;  /* 0x001aa000016f7983 */ /* 0x000ea20000300800 */
[----:B------:R-:W-:Y:S02]  /*3dac0*/  IMAD.MOV.U32 R238, RZ, RZ, R135 ;  /* 0x000000ffffee7224 */ /* 0x000fe400078e0087 */
[----:B------:R-:W-:Y:S01]  /*3dad0*/  IMAD.MOV.U32 R239, RZ, RZ, R134 ;  /* 0x000000ffffef7224 */ /* 0x000fe200078e0086 */
[----:B------:R-:W-:Y:S01]  /*3dae0*/  LDS R135, [R5+0x68900] ;  /* 0x0689000005877984 */ /* 0x000fe20000000800 */
[----:B------:R-:W-:Y:S02]  /*3daf0*/  IMAD.MOV.U32 R252, RZ, RZ, R33 ;  /* 0x000000fffffc7224 */ /* 0x000fe400078e0021 */
[----:B------:R-:W-:Y:S01]  /*3db00*/  IMAD.MOV.U32 R6, RZ, RZ, R34 ;  /* 0x000000ffff067224 */ /* 0x000fe200078e0022 */
[----:B------:R-:W1:Y:S01]  /*3db10*/  LDS R134, [R4+0x68900] ;  /* 0x0689000004867984 */ /* 0x000e620000000800 */
[----:B------:R-:W-:Y:S01]  /*3db20*/  IMAD.MOV.U32 R3, RZ, RZ, R35 ;  /* 0x000000ffff037224 */ /* 0x000fe200078e0023 */
[C---:B---3--:R-:W-:Y:S08]  /*3db30*/  HMMA.1688.F32.TF32 R44, R88.reuse, R216, R44 ;  /* 0x000000d8582c723c */ /* 0x048ff0000008102c */
[----:B----4-:R-:W-:Y:S08]  /*3db40*/  HMMA.1688.F32.TF32 R48, R88, R220, R48 ;  /* 0x000000dc5830723c */ /* 0x010ff00000081030 */
[C---:B------:R-:W-:Y:S08]  /*3db50*/  HMMA.1688.F32.TF32 R52, R84.reuse, R16, R52 ;  /* 0x000000105434723c */ /* 0x040ff00000081034 */
        /* <DEDUP_REMOVED lines=9> */
[----:B------:R-:W2:Y:S01]  /*3dbf0*/  LDS R103, [R0+0x68900] ;  /* 0x0689000000677984 */ /* 0x000ea20000000800 */
[C---:B------:R-:W-:Y:S08]  /*3dc00*/  HMMA.1688.F32.TF32 R36, R88.reuse, R12, R104 ;  /* 0x0000000c5824723c */ /* 0x040ff00000081068 */
[----:B------:R-:W-:Y:S01]  /*3dc10*/  HMMA.1688.F32.TF32 R40, R88, R8, R108 ;  /* 0x000000085828723c */ /* 0x000fe2000008106c */
[----:B------:R-:W-:Y:S04]  /*3dc20*/  STL.64 [R1+0x19e8], R34 ;  /* 0x0019e82201007387 */ /* 0x000fe80000100a00 */
[----:B------:R-:W-:Y:S03]  /*3dc30*/  STL.64 [R1+0x19e0], R32 ;  /* 0x0019e02001007387 */ /* 0x000fe60000100a00 */
[----:B-1----:R-:W-:Y:S07]  /*3dc40*/  HMMA.1688.F32.TF32 R104, R132, R16, R248 ;  /* 0x000000108468723c */ /* 0x002fee00000810f8 */
[----:B------:R-:W-:Y:S04]  /*3dc50*/  STL.64 [R1+0x19f8], R38 ;  /* 0x0019f82601007387 */ /* 0x000fe80000100a00 */
[----:B------:R-:W-:Y:S04]  /*3dc60*/  STL.64 [R1+0x19f0], R36 ;  /* 0x0019f02401007387 */ /* 0x000fe80000100a00 */
[----:B------:R-:W-:Y:S04]  /*3dc70*/  STL.64 [R1+0x1a08], R42 ;  /* 0x001a082a01007387 */ /* 0x000fe80000100a00 */
[----:B------:R-:W-:Y:S01]  /*3dc80*/  STL.64 [R1+0x1a00], R40 ;  /* 0x001a002801007387 */ /* 0x000fe20000100a00 */
[----:B------:R-:W-:-:S03]  /*3dc90*/  IMAD.MOV.U32 R248, RZ, RZ, R113 ;  /* 0x000000fffff87224 */ /* 0x000fc600078e0071 */
[----:B------:R-:W-:Y:S01]  /*3dca0*/  STL.64 [R1+0x1a18], R46 ;  /* 0x001a182e01007387 */ /* 0x000fe20000100a00 */
[----:B--2---:R-:W-:Y:S03]  /*3dcb0*/  HMMA.1688.F32.TF32 R88, R100, R24, R96 ;  /* 0x000000186458723c */ /* 0x004fe60000081060 */
[----:B------:R-:W-:Y:S01]  /*3dcc0*/  STL.64 [R1+0x1a10], R44 ;  /* 0x001a102c01007387 */ /* 0x000fe20000100a00 */
[----:B------:R-:W-:-:S03]  /*3dcd0*/  MOV R249, R114 ;  /* 0x0000007200f97202 */ /* 0x000fc60000000f00 */
[----:B------:R-:W-:Y:S01]  /*3dce0*/  STL.64 [R1+0x1a28], R50 ;  /* 0x001a283201007387 */ /* 0x000fe20000100a00 */
[----:B------:R-:W-:Y:S01]  /*3dcf0*/  HMMA.1688.F32.TF32 R188, R100, R16, R188 ;  /* 0x0000001064bc723c */ /* 0x000fe200000810bc */
[----:B------:R-:W-:Y:S02]  /*3dd00*/  IMAD.MOV.U32 R250, RZ, RZ, R115 ;  /* 0x000000fffffa7224 */ /* 0x000fe400078e0073 */
[----:B------:R-:W-:Y:S01]  /*3dd10*/  STL.64 [R1+0x1a20], R48 ;  /* 0x001a203001007387 */ /* 0x000fe20000100a00 */
[----:B------:R-:W-:-:S03]  /*3dd20*/  IMAD.MOV.U32 R251, RZ, RZ, R232 ;  /* 0x000000fffffb7224 */ /* 0x000fc600078e00e8 */
[----:B------:R-:W2:Y:S01]  /*3dd30*/  LDL.LU R113, [R1+0x1a9c] ;  /* 0x001a9c0001717983 */ /* 0x000ea20000300800 */
[C---:B------:R-:W-:Y:S03]  /*3dd40*/  HMMA.1688.F32.TF32 R84, R100.reuse, R20, R236 ;  /* 0x000000146454723c */ /* 0x040fe600000810ec */
[----:B------:R-:W2:Y:S04]  /*3dd50*/  LDL.LU R114, [R1+0x1a98] ;  /* 0x001a980001727983 */ /* 0x000ea80000300800 */
[----:B------:R-:W2:Y:S01]  /*3dd60*/  LDL.LU R115, [R1+0x1a94] ;  /* 0x001a940001737983 */ /* 0x000ea20000300800 */
[C---:B------:R-:W-:Y:S03]  /*3dd70*/  HMMA.1688.F32.TF32 R180, R100.reuse, R28, R180 ;  /* 0x0000001c64b4723c */ /* 0x040fe600000810b4 */
[----:B------:R-:W3:Y:S05]  /*3dd80*/  LDL.LU R232, [R1+0x1a90] ;  /* 0x001a900001e87983 */ /* 0x000eea0000300800 */
[C---:B------:R-:W-:Y:S08]  /*3dd90*/  HMMA.1688.F32.TF32 R184, R100.reuse, R12, R184 ;  /* 0x0000000c64b8723c */ /* 0x040ff000000810b8 */
[C---:B------:R-:W-:Y:S08]  /*3dda0*/  HMMA.1688.F32.TF32 R92, R100.reuse, R8, R92 ;  /* 0x00000008645c723c */ /* 0x040ff0000008105c */
[C---:B------:R-:W-:Y:S08]  /*3ddb0*/  HMMA.1688.F32.TF32 R96, R100.reuse, R216, R240 ;  /* 0x000000d86460723c */ /* 0x040ff000000810f0 */
[----:B------:R-:W-:Y:S07]  /*3ddc0*/  HMMA.1688.F32.TF32 R100, R100, R220, R244 ;  /* 0x000000dc6464723c */ /* 0x000fee00000810f4 */
[----:B------:R-:W-:-:S02]  /*3ddd0*/  IMAD.MOV.U32 R244, RZ, RZ, R233 ;  /* 0x000000fffff47224 */ /* 0x000fc400078e00e9 */
[----:B------:R-:W3:Y:S01]  /*3dde0*/  LDL.LU R233, [R1+0x1a8c] ;  /* 0x001a8c0001e97983 */ /* 0x000ee20000300800 */
[----:B------:R-:W-:Y:S02]  /*3ddf0*/  IMAD.MOV.U32 R245, RZ, RZ, R234 ;  /* 0x000000fffff57224 */ /* 0x000fe400078e00ea */
[----:B------:R-:W-:Y:S01]  /*3de00*/  IMAD.MOV.U32 R246, RZ, RZ, R235 ;  /* 0x000000fffff67224 */ /* 0x000fe200078e00eb */
[----:B------:R-:W3:Y:S01]  /*3de10*/  LDL.LU R234, [R1+0x1a88] ;  /* 0x001a880001ea7983 */ /* 0x000ee20000300800 */
[----:B------:R-:W-:-:S03]  /*3de20*/  IMAD.MOV.U32 R247, RZ, RZ, R119 ;  /* 0x000000fffff77224 */ /* 0x000fc600078e0077 */
[----:B------:R-:W3:Y:S04]  /*3de30*/  LDL.LU R235, [R1+0x1a84] ;  /* 0x001a840001eb7983 */ /* 0x000ee80000300800 */
[----:B------:R-:W4:Y:S04]  /*3de40*/  LDL.LU R119, [R1+0x1a80] ;  /* 0x001a800001777983 */ /* 0x000f280000300800 */
[----:B------:R-:W4:Y:S04]  /*3de50*/  LDL.LU R240, [R1+0xe0] ;  /* 0x0000e00001f07983 */ /* 0x000f280000300800 */
[----:B------:R-:W4:Y:S04]  /*3de60*/  LDL.LU R241, [R1+0xe4] ;  /* 0x0000e40001f17983 */ /* 0x000f280000300800 */
[----:B------:R-:W4:Y:S04]  /*3de70*/  LDL.LU R242, [R1+0xe8] ;  /* 0x0000e80001f27983 */ /* 0x000f280000300800 */
[----:B------:R-:W4:Y:S01]  /*3de80*/  LDL.LU R243, [R1+0xec] ;  /* 0x0000ec0001f37983 */ /* 0x000f220000300800 */
        /* <DEDUP_REMOVED lines=15> */
[C---:B------:R-:W-:Y:S01]  /*3df80*/  HMMA.1688.F32.TF32 R224, R192.reuse, R12, R204 ;  /* 0x0000000cc0e0723c */ /* 0x040fe200000810cc */
[----:B------:R-:W-:Y:S04]  /*3df90*/  LDS R204, [R4+0x69000] ;  /* 0x0690000004cc7984 */ /* 0x000fe80000000800 */
[----:B------:R-:W-:Y:S03]  /*3dfa0*/  LDS R206, [R4+0x69800] ;  /* 0x0698000004ce7984 */ /* 0x000fe60000000800 */
[----:B------:R-:W-:Y:S01]  /*3dfb0*/  HMMA.1688.F32.TF32 R196, R192, R220, R196 ;  /* 0x000000dcc0c4723c */ /* 0x000fe200000810c4 */
        /* <DEDUP_REMOVED lines=9> */
[C---:B--2---:R-:W-:Y:S08]  /*3e050*/  HMMA.1688.F32.TF32 R112, R132.reuse, R28, R112 ;  /* 0x0000001c8470723c */ /* 0x044ff00000081070 */
[C---:B---3--:R-:W-:Y:S01]  /*3e060*/  HMMA.1688.F32.TF32 R108, R132.reuse, R20, R232 ;  /* 0x00000014846c723c */ /* 0x048fe200000810e8 */
[----:B------:R-:W-:Y:S04]  /*3e070*/  LDS R205, [R5+0x69000] ;  /* 0x0690000005cd7984 */ /* 0x000fe80000000800 */
[----:B------:R-:W-:Y:S03]  /*3e080*/  LDS R207, [R5+0x69800] ;  /* 0x0698000005cf7984 */ /* 0x000fe60000000800 */
[C---:B----4-:R-:W-:Y:S08]  /*3e090*/  HMMA.1688.F32.TF32 R116, R132.reuse, R24, R116 ;  /* 0x000000188474723c */ /* 0x050ff00000081074 */
[----:B------:R-:W-:Y:S08]  /*3e0a0*/  HMMA.1688.F32.TF32 R132, R132, R220, R228 ;  /* 0x000000dc8484723c */ /* 0x000ff000000810e4 */
[C---:B------:R-:W-:Y:S01]  /*3e0b0*/  HMMA.1688.F32.TF32 R228, R192.reuse, R8, R208 ;  /* 0x00000008c0e4723c */ /* 0x040fe200000810d0 */
[----:B------:R-:W-:Y:S07]  /*3e0c0*/  STL [R1+0x1998], R226 ;  /* 0x001998e201007387 */ /* 0x000fee0000100800 */
[----:B------:R-:W-:Y:S01]  /*3e0d0*/  HMMA.1688.F32.TF32 R232, R192, R216, R212 ;  /* 0x000000d8c0e8723c */ /* 0x000fe200000810d4 */
[----:B------:R-:W-:Y:S04]  /*3e0e0*/  LDS R192, [R2+0x69000] ;  /* 0x0690000002c07984 */ /* 0x000fe80000000800 */
[----:B------:R-:W-:Y:S04]  /*3e0f0*/  LDS R194, [R2+0x69800] ;  /* 0x0698000002c27984 */ /* 0x000fe80000000800 */
[----:B------:R-:W-:Y:S04]  /*3e100*/  LDS R193, [R0+0x69000] ;  /* 0x0690000000c17984 */ /* 0x000fe80000000800 */
[----:B------:R-:W1:Y:S04]  /*3e110*/  LDS R195, [R0+0x69800] ;  /* 0x0698000000c37984 */ /* 0x000e680000000800 */
[----:B------:R2:W-:Y:S04]  /*3e120*/  STL [R1+0x1994], R227 ;  /* 0x001994e301007387 */ /* 0x0005e80000100800 */
[----:B------:R-:W-:Y:S04]  /*3e130*/  LDS R208, [R2+0x69080] ;  /* 0x0690800002d07984 */ /* 0x000fe80000000800 */
[----:B------:R-:W-:Y:S04]  /*3e140*/  LDS R210, [R2+0x69880] ;  /* 0x0698800002d27984 */ /* 0x000fe80000000800 */
[----:B------:R-:W-:Y:S04]  /*3e150*/  LDS R209, [R0+0x69080] ;  /* 0x0690800000d17984 */ /* 0x000fe80000000800 */
[----:B------:R-:W3:Y:S04]  /*3e160*/  LDS R211, [R0+0x69880] ;  /* 0x0698800000d37984 */ /* 0x000ee80000000800 */
[----:B------:R-:W-:Y:S04]  /*3e170*/  LDS R212, [R4+0x69080] ;  /* 0x0690800004d47984 */ /* 0x000fe80000000800 */
[----:B------:R-:W-:Y:S04]  /*3e180*/  LDS R214, [R4+0x69880] ;  /* 0x0698800004d67984 */ /* 0x000fe80000000800 */
[----:B------:R-:W-:Y:S04]  /*3e190*/  LDS R213, [R5+0x69080] ;  /* 0x0690800005d57984 */ /* 0x000fe80000000800 */
[----:B------:R-:W4:Y:S01]  /*3e1a0*/  LDS R215, [R5+0x69880] ;  /* 0x0698800005d77984 */ /* 0x000f220000000800 */
[C---:B-1----:R-:W-:Y:S11]  /*3e1b0*/  HMMA.1688.F32.TF32 R32, R192.reuse, R18, R240 ;  /* 0x00000012c020723c */ /* 0x042ff600000810f0 */
[----:B------:R-:W-:Y:S11]  /*3e1c0*/  @!UPT UIADD3 URZ, URZ, URZ, URZ ;  /* 0x0000003f3f3ff290 */ /* 0x000ff6000fffe03f */
[----:B------:R-:W-:Y:S02]  /*3e1d0*/  @!UPT UIADD3 URZ, URZ, URZ, URZ ;  /* 0x0000003f3f3ff290 */ /* 0x000fe4000fffe03f */
[----:B------:R-:W-:Y:S02]  /*3e1e0*/  IMAD.MOV.U32 R13, RZ, RZ, R32 ;  /* 0x000000ffff0d7224 */ /* 0x000fe400078e0020 */
[----:B------:R-:W-:Y:S02]  /*3e1f0*/  IMAD.MOV.U32 R12, RZ, RZ, R33 ;  /* 0x000000ffff0c7224 */ /* 0x000fe400078e0021 */
[----:B------:R-:W-:Y:S02]  /*3e200*/  IMAD.MOV.U32 R9, RZ, RZ, R34 ;  /* 0x000000ffff097224 */ /* 0x000fe400078e0022 */
[----:B------:R-:W-:Y:S02]  /*3e210*/  IMAD.MOV.U32 R8, RZ, RZ, R35 ;  /* 0x000000ffff087224 */ /* 0x000fe400078e0023 */
[----:B------:R-:W-:Y:S01]  /*3e220*/  HMMA.1688.F32.TF32 R32, R192, R22, R244 ;  /* 0x00000016c020723c */ /* 0x000fe200000810f4 */
[----:B------:R-:W2:Y:S06]  /*3e230*/  LDL.LU R244, [R1+0x20] ;  /* 0x0000200001f47983 */ /* 0x000eac0000300800 */
[----:B------:R-:W-:-:S02]  /*3e240*/  IMAD.MOV.U32 R245, RZ, RZ, R222 ;  /* 0x000000fffff57224 */ /* 0x000fc400078e00de */
[----:B------:R-:W2:Y:S01]  /*3e250*/  LDL.LU R222, [R1+0x1a7c] ;  /* 0x001a7c0001de7983 */ /* 0x000ea20000300800 */
[----:B------:R-:W-:Y:S02]  /*3e260*/  IMAD.MOV.U32 R246, RZ, RZ, R223 ;  /* 0x000000fffff67224 */ /* 0x000fe400078e00df */
[----:B------:R-:W-:Y:S01]  /*3e270*/  IMAD.MOV.U32 R247, RZ, RZ, R218 ;  /* 0x000000fffff77224 */ /* 0x000fe200078e00da */
[----:B------:R-:W3:Y:S04]  /*3e280*/  LDL.LU R223, [R1+0x1a78] ;  /* 0x001a780001df7983 */ /* 0x000ee80000300800 */
[----:B------:R-:W4:Y:S01]  /*3e290*/  LDL.LU R218, [R1+0x1a74] ;  /* 0x001a740001da7983 */ /* 0x000f220000300800 */
[----:B------:R-:W-:Y:S01]  /*3e2a0*/  IMAD.MOV.U32 R240, RZ, RZ, R14 ;  /* 0x000000fffff07224 */ /* 0x000fe200078e000e */
[----:B------:R-:W-:Y:S01]  /*3e2b0*/  MOV R242, R27 ;  /* 0x0000001b00f27202 */ /* 0x000fe20000000f00 */
[----:B------:R-:W-:Y:S01]  /*3e2c0*/  IMAD.MOV.U32 R241, RZ, RZ, R219 ;  /* 0x000000fffff17224 */ /* 0x000fe200078e00db */
[----:B------:R-:W4:Y:S01]  /*3e2d0*/  LDL.LU R14, [R1+0x1a70] ;  /* 0x001a7000010e7983 */ /* 0x000f220000300800 */
[----:B------:R-:W-:-:S03]  /*3e2e0*/  IMAD.MOV.U32 R243, RZ, RZ, R26 ;  /* 0x000000fffff37224 */ /* 0x000fc600078e001a */
        /* <DEDUP_REMOVED lines=12> */
[----:B--2---:R-:W-:-:S02]  /*3e3b0*/  IMAD.MOV.U32 R239, RZ, RZ, R222 ;  /* 0x000000ffffef7224 */ /* 0x004fc400078e00de */
[----:B---3--:R-:W-:Y:S02]  /*3e3c0*/  IMAD.MOV.U32 R238, RZ, RZ, R223 ;  /* 0x000000ffffee7224 */ /* 0x008fe400078e00df */
[----:B----4-:R-:W-:Y:S02]  /*3e3d0*/  IMAD.MOV.U32 R237, RZ, RZ, R218 ;  /* 0x000000ffffed7224 */ /* 0x010fe400078e00da */
[----:B------:R-:W2:Y:S04]  /*3e3e0*/  LDL.LU R218, [R1+0x1a60] ;  /* 0x001a600001da7983 */ /* 0x000ea80000300800 */
[----:B------:R-:W3:Y:S04]  /*3e3f0*/  LDL.LU R223, [R1+0x1a5c] ;  /* 0x001a5c0001df7983 */ /* 0x000ee80000300800 */
[----:B------:R-:W4:Y:S01]  /*3e400*/  LDL.LU R222, [R1+0x1a58] ;  /* 0x001a580001de7983 */ /* 0x000f220000300800 */
[----:B------:R-:W-:Y:S01]  /*3e410*/  IMAD.MOV.U32 R21, RZ, RZ, R32 ;  /* 0x000000ffff157224 */ /* 0x000fe200078e0020 */
[----:B------:R-:W-:Y:S01]  /*3e420*/  MOV R20, R33 ;  /* 0x0000002100147202 */ /* 0x000fe20000000f00 */
[----:B------:R-:W-:Y:S01]  /*3e430*/  IMAD.MOV.U32 R17, RZ, RZ, R34 ;  /* 0x000000ffff117224 */ /* 0x000fe200078e0022 */
[----:B------:R-:W4:Y:S01]  /*3e440*/  LDL.LU R48, [R1+0x90] ;  /* 0x0000900001307983 */ /* 0x000f220000300800 */
[----:B------:R-:W-:-:S02]  /*3e450*/  IMAD.MOV.U32 R16, RZ, RZ, R35 ;  /* 0x000000ffff107224 */ /* 0x000fc400078e0023 */
[----:B------:R-:W-:Y:S01]  /*3e460*/  HMMA.1688.F32.TF32 R32, R192, R30, R248 ;  /* 0x0000001ec020723c */ /* 0x000fe200000810f8 */
        /* <DEDUP_REMOVED lines=14> */
[----:B------:R-:W-:Y:S02]  /*3e550*/  IMAD.MOV.U32 R32, RZ, RZ, R26 ;  /* 0x000000ffff207224 */ /* 0x000fe400078e001a */
[----:B------:R-:W-:Y:S02]  /*3e560*/  IMAD.MOV.U32 R33, RZ, RZ, R27 ;  /* 0x000000ffff217224 */ /* 0x000fe400078e001b */
[----:B------:R-:W-:Y:S02]  /*3e570*/  IMAD.MOV.U32 R25, RZ, RZ, R34 ;  /* 0x000000ffff197224 */ /* 0x000fe400078e0022 */
[----:B------:R-:W-:Y:S02]  /*3e580*/  IMAD.MOV.U32 R24, RZ, RZ, R35 ;  /* 0x000000ffff187224 */ /* 0x000fe400078e0023 */
[----:B------:R-:W-:Y:S01]  /*3e590*/  IMAD.MOV.U32 R34, RZ, RZ, R219 ;  /* 0x000000ffff227224 */ /* 0x000fe200078e00db */
[----:B------:R-:W-:Y:S01]  /*3e5a0*/  MOV R248, R15 ;  /* 0x0000000f00f87202 */ /* 0x000fe20000000f00 */
[----:B------:R-:W-:-:S02]  /*3e5b0*/  IMAD.MOV.U32 R35, RZ, RZ, R14 ;  /* 0x000000ffff237224 */ /* 0x000fc400078e000e */
[----:B------:R-:W-:Y:S02]  /*3e5c0*/  IMAD.MOV.U32 R249, RZ, RZ, R10 ;  /* 0x000000fffff97224 */ /* 0x000fe400078e000a */
[----:B------:R-:W-:Y:S02]  /*3e5d0*/  IMAD.MOV.U32 R250, RZ, RZ, R11 ;  /* 0x000000fffffa7224 */ /* 0x000fe400078e000b */
[----:B--2---:R-:W-:Y:S02]  /*3e5e0*/  IMAD.MOV.U32 R39, RZ, RZ, R218 ;  /* 0x000000ffff277224 */ /* 0x004fe400078e00da */
[----:B---3--:R-:W-:Y:S02]  /*3e5f0*/  IMAD.MOV.U32 R38, RZ, RZ, R223 ;  /* 0x000000ffff267224 */ /* 0x008fe400078e00df */
[----:B----4-:R-:W-:Y:S02]  /*3e600*/  IMAD.MOV.U32 R37, RZ, RZ, R222 ;  /* 0x000000ffff257224 */ /* 0x010fe400078e00de */
[----:B------:R-:W2:Y:S04]  /*3e610*/  LDL.LU R222, [R1+0x1a54] ;  /* 0x001a540001de7983 */ /* 0x000ea80000300800 */
[----:B------:R-:W2:Y:S04]  /*3e620*/  LDL.LU R223, [R1+0x1a50] ;  /* 0x001a500001df7983 */ /* 0x000ea80000300800 */
[----:B------:R-:W3:Y:S04]  /*3e630*/  LDL.LU R218, [R1+0x1a4c] ;  /* 0x001a4c0001da7983 */ /* 0x000ee80000300800 */
[----:B------:R-:W4:Y:S04]  /*3e640*/  LDL.LU R26, [R1+0x1a48] ;  /* 0x001a4800011a7983 */ /* 0x000f280000300800 */
[----:B------:R-:W4:Y:S04]  /*3e650*/  LDL.LU R27, [R1+0x1a44] ;  /* 0x001a4400011b7983 */ /* 0x000f280000300800 */
[----:B------:R-:W3:Y:S04]  /*3e660*/  LDL.LU R219, [R1+0x1a40] ;  /* 0x001a400001db7983 */ /* 0x000ee80000300800 */
[----:B------:R-:W2:Y:S04]  /*3e670*/  LDL.LU R14, [R1+0x1a3c] ;  /* 0x001a3c00010e7983 */ /* 0x000ea80000300800 */
[----:B------:R-:W2:Y:S04]  /*3e680*/  LDL.LU R15, [R1+0x1a38] ;  /* 0x001a3800010f7983 */ /* 0x000ea80000300800 */
[----:B------:R-:W2:Y:S04]  /*3e690*/  LDL.LU R10, [R1+0x1a34] ;  /* 0x001a3400010a7983 */ /* 0x000ea80000300800 */
[----:B------:R-:W2:Y:S01]  /*3e6a0*/  LDL.LU R11, [R1+0x1a30] ;  /* 0x001a3000010b7983 */ /* 0x000ea20000300800 */
[----:B------:R-:W-:Y:S01]  /*3e6b0*/  HMMA.1688.F32.TF32 R32, R204, R22, R32 ;  /* 0x00000016cc20723c */ /* 0x000fe20000081020 */
[----:B------:R-:W-:-:S07]  /*3e6c0*/  IMAD.MOV.U32 R251, RZ, RZ, R7 ;  /* 0x000000fffffb7224 */ /* 0x000fce00078e0007 */
[C---:B------:R-:W-:Y:S08]  /*3e6d0*/  HMMA.1688.F32.TF32 R36, R204.reuse, R18, R36 ;  /* 0x00000012cc24723c */ /* 0x040ff00000081024 */
[----:B------:R-:W-:Y:S08]  /*3e6e0*/  HMMA.1688.F32.TF32 R236, R204, R30, R236 ;  /* 0x0000001eccec723c */ /* 0x000ff000000810ec */
[C---:B----4-:R-:W-:Y:S08]  /*3e6f0*/  HMMA.1688.F32.TF32 R200, R192.reuse, R26, R200 ;  /* 0x0000001ac0c8723c */ /* 0x050ff000000810c8 */
[C---:B---3--:R-:W-:Y:S08]  /*3e700*/  HMMA.1688.F32.TF32 R44, R192.reuse, R218, R44 ;  /* 0x000000dac02c723c */ /* 0x048ff0000008102c */
[----:B--2---:R-:W-:Y:S08]  /*3e710*/  HMMA.1688.F32.TF32 R48, R192, R10, R48 ;  /* 0x0000000ac030723c */ /* 0x004ff00000081030 */
[----:B------:R-:W-:-:S02]  /*3e720*/  IMAD.MOV.U32 R221, RZ, RZ, R200 ;  /* 0x000000ffffdd7224 */ /* 0x000fc400078e00c8 */
[----:B------:R-:W-:Y:S02]  /*3e730*/  IMAD.MOV.U32 R220, RZ, RZ, R201 ;  /* 0x000000ffffdc7224 */ /* 0x000fe400078e00c9 */
[----:B------:R-:W-:Y:S02]  /*3e740*/  IMAD.MOV.U32 R217, RZ, RZ, R202 ;  /* 0x000000ffffd97224 */ /* 0x000fe400078e00ca */
[----:B------:R-:W-:Y:S02]  /*3e750*/  IMAD.MOV.U32 R216, RZ, RZ, R203 ;  /* 0x000000ffffd87224 */ /* 0x000fe400078e00cb */
[C---:B------:R-:W-:Y:S08]  /*3e760*/  HMMA.1688.F32.TF32 R200, R192.reuse, R14, R176 ;  /* 0x0000000ec0c8723c */ /* 0x040ff000000810b0 */
[----:B------:R-:W-:Y:S01]  /*3e770*/  HMMA.1688.F32.TF32 R192, R192, R222, R40 ;  /* 0x000000dec0c0723c */ /* 0x000fe20000081028 */
[----:B------:R-:W-:-:S02]  /*3e780*/  IMAD.MOV.U32 R227, RZ, RZ, R46 ;  /* 0x000000ffffe37224 */ /* 0x000fc400078e002e */
[----:B------:R-:W-:-:S05]  /*3e790*/  IMAD.MOV.U32 R176, RZ, RZ, R51 ;  /* 0x000000ffffb07224 */ /* 0x000fca00078e0033 */
[----:B------:R-:W-:Y:S01]  /*3e7a0*/  HMMA.1688.F32.TF32 R240, R204, R26, R240 ;  /* 0x0000001accf0723c */ /* 0x000fe200000810f0 */
[----:B------:R-:W-:Y:S02]  /*3e7b0*/  IMAD.MOV.U32 R225, RZ, RZ, R44 ;  /* 0x000000ffffe17224 */ /* 0x000fe400078e002c */
[----:B------:R-:W-:-:S05]  /*3e7c0*/  IMAD.MOV.U32 R226, RZ, RZ, R45 ;  /* 0x000000ffffe27224 */ /* 0x000fca00078e002d */
[----:B------:R-:W-:Y:S02]  /*3e7d0*/  IMAD.MOV.U32 R7, RZ, RZ, R203 ;  /* 0x000000ffff077224 */ /* 0x000fe400078e00cb */
[----:B------:R-:W-:Y:S01]  /*3e7e0*/  IMAD.MOV.U32 R178, RZ, RZ, R201 ;  /* 0x000000ffffb27224 */ /* 0x000fe200078e00c9 */
[----:B------:R-:W-:Y:S01]  /*3e7f0*/  MOV R201, R48 ;  /* 0x0000003000c97202 */ /* 0x000fe20000000f00 */
[----:B------:R-:W-:Y:S02]  /*3e800*/  IMAD.MOV.U32 R179, RZ, RZ, R202 ;  /* 0x000000ffffb37224 */ /* 0x000fe400078e00ca */
[----:B------:R-:W-:Y:S02]  /*3e810*/  IMAD.MOV.U32 R203, RZ, RZ, R50 ;  /* 0x000000ffffcb7224 */ /* 0x000fe400078e0032 */
[----:B------:R-:W-:Y:S01]  /*3e820*/  IMAD.MOV.U32 R177, RZ, RZ, R200 ;  /* 0x000000ffffb17224 */ /* 0x000fe200078e00c8 */
[----:B------:R-:W2:Y:S01]  /*3e830*/  LDL.LU.64 R50, [R1+0x1a28] ;  /* 0x001a280001327983 */ /* 0x000ea20000300a00 */
[----:B------:R-:W-:-:S02]  /*3e840*/  IMAD.MOV.U32 R202, RZ, RZ, R49 ;  /* 0x000000ffffca7224 */ /* 0x000fc400078e0031 */
[----:B------:R-:W-:Y:S01]  /*3e850*/  IMAD.MOV.U32 R200, RZ, RZ, R47 ;  /* 0x000000ffffc87224 */ /* 0x000fe200078e002f */
[----:B------:R-:W2:Y:S01]  /*3e860*/  LDL.LU.64 R48, [R1+0x1a20] ;  /* 0x001a200001307983 */ /* 0x000ea20000300a00 */
[C---:B------:R-:W-:Y:S03]  /*3e870*/  HMMA.1688.F32.TF32 R244, R204.reuse, R14, R244 ;  /* 0x0000000eccf4723c */ /* 0x040fe600000810f4 */
[----:B------:R-:W3:Y:S04]  /*3e880*/  LDL.LU.64 R46, [R1+0x1a18] ;  /* 0x001a1800012e7983 */ /* 0x000ee80000300a00 */
[----:B------:R-:W3:Y:S01]  /*3e890*/  LDL.LU.64 R44, [R1+0x1a10] ;  /* 0x001a1000012c7983 */ /* 0x000ee20000300a00 */
[----:B------:R-:W-:Y:S03]  /*3e8a0*/  HMMA.1688.F32.TF32 R248, R204, R10, R248 ;  /* 0x0000000accf8723c */ /* 0x000fe600000810f8 */
[----:B------:R-:W4:Y:S04]  /*3e8b0*/  LDL.LU.64 R42, [R1+0x1a08] ;  /* 0x001a0800012a7983 */ /* 0x000f280000300a00 */
[----:B------:R-:W4:Y:S04]  /*3e8c0*/  LDL.LU.64 R40, [R1+0x1a00] ;  /* 0x001a000001287983 */ /* 0x000f280000300a00 */
[----:B------:R1:W-:Y:S04]  /*3e8d0*/  STL.64 [R1+0x70], R192 ;  /* 0x000070c001007387 */ /* 0x0003e80000100a00 */
[----:B------:R-:W-:Y:S04]  /*3e8e0*/  STL.64 [R1+0x78], R194 ;  /* 0x000078c201007387 */ /* 0x000fe80000100a00 */
[----:B-1----:R-:W2:Y:S04]  /*3e8f0*/  LDL.LU R192, [R1] ;  /* 0x0000000001c07983 */ /* 0x002ea80000300800 */
[----:B------:R-:W-:Y:S04]  /*3e900*/  STL.64 [R1+0x60], R36 ;  /* 0x0000602401007387 */ /* 0x000fe80000100a00 */
[----:B------:R1:W-:Y:S04]  /*3e910*/  STL.64 [R1+0x68], R38 ;  /* 0x0000682601007387 */ /* 0x0003e80000100a00 */
[----:B-1----:R-:W3:Y:S04]  /*3e920*/  LDL.LU.64 R38, [R1+0x19f8] ;  /* 0x0019f80001267983 */ /* 0x002ee80000300a00 */
[----:B------:R-:W3:Y:S04]  /*3e930*/  LDL.LU.64 R36, [R1+0x19f0] ;  /* 0x0019f00001247983 */ /* 0x000ee80000300a00 */
[----:B------:R-:W-:Y:S04]  /*3e940*/  STL.64 [R1+0x50], R32 ;  /* 0x0000502001007387 */ /* 0x000fe80000100a00 */
[----:B------:R1:W-:Y:S04]  /*3e950*/  STL.64 [R1+0x58], R34 ;  /* 0x0000582201007387 */ /* 0x0003e80000100a00 */
[----:B-1----:R-:W4:Y:S04]  /*3e960*/  LDL.LU.64 R34, [R1+0x19e8] ;  /* 0x0019e80001227983 */ /* 0x002f280000300a00 */
[----:B------:R-:W4:Y:S04]  /*3e970*/  LDL.LU.64 R32, [R1+0x19e0] ;  /* 0x0019e00001207983 */ /* 0x000f280000300a00 */
        /* <DEDUP_REMOVED lines=15> */
[----:B------:R-:W4:Y:S01]  /*3ea70*/  LDL.LU.64 R248, [R1+0x19a0] ;  /* 0x0019a00001f87983 */ /* 0x000f220000300a00 */
[----:B------:R-:W-:-:S02]  /*3ea80*/  IMAD.MOV.U32 R193, RZ, RZ, R252 ;  /* 0x000000ffffc17224 */ /* 0x000fc400078e00fc */
[----:B------:R-:W-:Y:S02]  /*3ea90*/  IMAD.MOV.U32 R194, RZ, RZ, R6 ;  /* 0x000000ffffc27224 */ /* 0x000fe400078e0006 */
[----:B------:R-:W-:-:S07]  /*3eaa0*/  IMAD.MOV.U32 R195, RZ, RZ, R3 ;  /* 0x000000ffffc37224 */ /* 0x000fce00078e0003 */
[----:B--2---:R-:W-:Y:S11]  /*3eab0*/  HMMA.1688.F32.TF32 R192, R204, R218, R192 ;  /* 0x000000daccc0723c */ /* 0x004ff600000810c0 */
[----:B------:R-:W-:Y:S11]  /*3eac0*/  @!UPT UIADD3 URZ, URZ, URZ, URZ ;  /* 0x0000003f3f3ff290 */ /* 0x000ff6000fffe03f */
[----:B------:R-:W-:Y:S01]  /*3ead0*/  @!UPT UIADD3 URZ, URZ, URZ, URZ ;  /* 0x0000003f3f3ff290 */ /* 0x000fe2000fffe03f */
[----:B------:R-:W-:Y:S04]  /*3eae0*/  STL.64 [R1], R192 ;  /* 0x000000c001007387 */ /* 0x000fe80000100a00 */
[----:B------:R1:W-:Y:S01]  /*3eaf0*/  STL.64 [R1+0x8], R194 ;  /* 0x000008c201007387 */ /* 0x0003e20000100a00 */
[C---:B---3--:R-:W-:Y:S08]  /*3eb00*/  HMMA.1688.F32.TF32 R36, R208.reuse, R14, R36 ;  /* 0x0000000ed024723c */ /* 0x048ff00000081024 */
[C---:B----4-:R-:W-:Y:S08]  /*3eb10*/  HMMA.1688.F32.TF32 R32, R208.reuse, R26, R32 ;  /* 0x0000001ad020723c */ /* 0x050ff00000081020 */
[C---:B------:R-:W-:Y:S08]  /*3eb20*/  HMMA.1688.F32.TF32 R240, R208.reuse, R22, R240 ;  /* 0x00000016d0f0723c */ /* 0x040ff000000810f0 */
[----:B------:R-:W-:Y:S08]  /*3eb30*/  HMMA.1688.F32.TF32 R244, R208, R18, R244 ;  /* 0x00000012d0f4723c */ /* 0x000ff000000810f4 */
[----:B-1----:R-:W-:Y:S11]  /*3eb40*/  HMMA.1688.F32.TF32 R192, R204, R222, R248 ;  /* 0x000000deccc0723c */ /* 0x002ff600000810f8 */
[----:B------:R-:W-:Y:S04]  /*3eb50*/  @!UPT UIADD3 URZ, URZ, URZ, URZ ;  /* 0x0000003f3f3ff290 */ /* 0x000fe8000fffe03f */
[----:B------:R-:W-:Y:S01]  /*3eb60*/  STL [R1+0x1954], R244 ;  /* 0x001954f401007387 */ /* 0x000fe20000100800 */
[----:B------:R-:W-:-:S03]  /*3eb70*/  IMAD.MOV.U32 R6, RZ, RZ, R36 ;  /* 0x000000ffff067224 */ /* 0x000fc600078e0024 */
[----:B------:R-:W-:Y:S04]  /*3eb80*/  LDS R248, [R4+0x6a000] ;  /* 0x06a0000004f87984 */ /* 0x000fe80000000800 */
[----:B------:R-:W-:Y:S04]  /*3eb90*/  LDS R250, [R4+0x6a800] ;  /* 0x06a8000004fa7984 */ /* 0x000fe80000000800 */
[----:B------:R-:W-:Y:S04]  /*3eba0*/  LDS R249, [R5+0x6a000] ;  /* 0x06a0000005f97984 */ /* 0x000fe80000000800 */
[----:B------:R-:W-:Y:S04]  /*3ebb0*/  LDS R251, [R5+0x6a800] ;  /* 0x06a8000005fb7984 */ /* 0x000fe80000000800 */
[----:B------:R-:W-:Y:S04]  /*3ebc0*/  STL.64 [R1+0x250], R192 ;  /* 0x000250c001007387 */ /* 0x000fe80000100a00 */
[----:B------:R1:W-:Y:S02]  /*3ebd0*/  STL.64 [R1+0x258], R194 ;  /* 0x000258c201007387 */ /* 0x0003e40000100a00 */
[C---:B-1----:R-:W-:Y:S02]  /*3ebe0*/  HMMA.1688.F32.TF32 R192, R208.reuse, R30, R236 ;  /* 0x0000001ed0c0723c */ /* 0x042fe400000810ec */
[----:B------:R-:W-:Y:S04]  /*3ebf0*/  STL [R1+0x1950], R245 ;  /* 0x001950f501007387 */ /* 0x000fe80000100800 */
[----:B------:R-:W-:Y:S04]  /*3ec00*/  STL [R1+0x194c], R246 ;  /* 0x00194cf601007387 */ /* 0x000fe80000100800 */
[----:B------:R-:W-:Y:S04]  /*3ec10*/  STL [R1+0x1948], R247 ;  /* 0x001948f701007387 */ /* 0x000fe80000100800 */
[----:B------:R-:W-:Y:S04]  /*3ec20*/  STL [R1+0x1964], R240 ;  /* 0x001964f001007387 */ /* 0x000fe80000100800 */
[----:B------:R-:W-:Y:S04]  /*3ec30*/  STL [R1+0x1960], R241 ;  /* 0x001960f101007387 */ /* 0x000fe80000100800 */
[----:B------:R-:W-:Y:S04]  /*3ec40*/  STL [R1+0x195c], R242 ;  /* 0x00195cf201007387 */ /* 0x000fe80000100800 */
[----:B------:R-:W-:Y:S04]  /*3ec50*/  STL [R1+0x1958], R243 ;  /* 0x001958f301007387 */ /* 0x000fe80000100800 */
[----:B------:R-:W-:Y:S04]  /*3ec60*/  STL.64 [R1+0x240], R192 ;  /* 0x000240c001007387 */ /* 0x000fe80000100a00 */
[----:B------:R-:W-:Y:S04]  /*3ec70*/  STL.64 [R1+0x248], R194 ;  /* 0x000248c201007387 */ /* 0x000fe80000100a00 */
[----:B------:R-:W-:Y:S04]  /*3ec80*/  STL [R1+0x1a4], R37 ;  /* 0x0001a42501007387 */ /* 0x000fe80000100800 */
[----:B------:R-:W-:Y:S04]  /*3ec90*/  STL.64 [R1+0x1b0], R32 ;  /* 0x0001b02001007387 */ /* 0x000fe80000100a00 */
[----:B------:R1:W-:Y:S02]  /*3eca0*/  STL.64 [R1+0x1b8], R34 ;  /* 0x0001b82201007387 */ /* 0x0003e40000100a00 */
[----:B-1----:R-:W-:Y:S02]  /*3ecb0*/  HMMA.1688.F32.TF32 R32, R208, R10, R40 ;  /* 0x0000000ad020723c */ /* 0x002fe40000081028 */
[----:B------:R-:W-:Y:S04]  /*3ecc0*/  STL.64 [R1+0x1a8], R38 ;  /* 0x0001a82601007387 */ /* 0x000fe80000100a00 */
[----:B------:R-:W-:Y:S04]  /*3ecd0*/  LDS R40, [R2+0x69100] ;  /* 0x0691000002287984 */ /* 0x000fe80000000800 */
[----:B------:R-:W-:Y:S04]  /*3ece0*/  LDS R42, [R2+0x69900] ;  /* 0x06990000022a7984 */ /* 0x000fe80000000800 */
[----:B------:R-:W-:Y:S04]  /*3ecf0*/  LDS R41, [R0+0x69100] ;  /* 0x0691000000297984 */ /* 0x000fe80000000800 */
[----:B------:R-:W1:Y:S05]  /*3ed00*/  LDS R43, [R0+0x69900] ;  /* 0x06990000002b7984 */ /* 0x000e6a0000000800 */
[----:B------:R2:W-:Y:S01]  /*3ed10*/  STL.64 [R1+0x190], R32 ;  /* 0x0001902001007387 */ /* 0x0005e20000100a00 */
[----:B------:R-:W-:Y:S01]  /*3ed20*/  MOV R240, R34 ;  /* 0x0000002200f07202 */ /* 0x000fe20000000f00 */
[----:B------:R-:W-:-:S02]  /*3ed30*/  IMAD.MOV.U32 R241, RZ, RZ, R35 ;  /* 0x000000fffff17224 */ /* 0x000fc400078e0023 */
[----:B--2---:R-:W-:Y:S03]  /*3ed40*/  HMMA.1688.F32.TF32 R32, R208, R222, R48 ;  /* 0x000000ded020723c */ /* 0x004fe60000081030 */
[----:B------:R2:W-:Y:S04]  /*3ed50*/  STL [R1+0x196c], R241 ;  /* 0x00196cf101007387 */ /* 0x0005e80000100800 */
[----:B------:R3:W-:Y:S11]  /*3ed60*/  STL [R1+0x1968], R240 ;  /* 0x001968f001007387 */ /* 0x0007f60000100800 */
[----:B------:R-:W-:Y:S06]  /*3ed70*/  @!UPT UIADD3 URZ, URZ, URZ, URZ ;  /* 0x0000003f3f3ff290 */ /* 0x000fec000fffe03f */
[----:B------:R-:W-:Y:S02]  /*3ed80*/  IMAD.MOV.U32 R49, RZ, RZ, R35 ;  /* 0x000000ffff317224 */ /* 0x000fe400078e0023 */
[----:B------:R-:W-:Y:S02]  /*3ed90*/  IMAD.MOV.U32 R48, RZ, RZ, R34 ;  /* 0x000000ffff307224 */ /* 0x000fe400078e0022 */
[----:B--2---:R-:W-:Y:S02]  /*3eda0*/  IMAD.MOV.U32 R241, RZ, RZ, R32 ;  /* 0x000000fffff17224 */ /* 0x004fe400078e0020 */
[----:B---3--:R-:W-:Y:S02]  /*3edb0*/  IMAD.MOV.U32 R240, RZ, RZ, R33 ;  /* 0x000000fffff07224 */ /* 0x008fe400078e0021 */
[C---:B------:R-:W-:Y:S11]  /*3edc0*/  HMMA.1688.F32.TF32 R32, R212.reuse, R18, R52 ;  /* 0x00000012d420723c */ /* 0x040ff60000081034 */
[----:B------:R-:W-:Y:S11]  /*3edd0*/  @!UPT UIADD3 URZ, URZ, URZ, URZ ;  /* 0x0000003f3f3ff290 */ /* 0x000ff6000fffe03f */
[----:B------:R-:W-:Y:S02]  /*3ede0*/  @!UPT UIADD3 URZ, URZ, URZ, URZ ;  /* 0x0000003f3f3ff290 */ /* 0x000fe4000fffe03f */
[----:B------:R-:W-:Y:S02]  /*3edf0*/  IMAD.MOV.U32 R53, RZ, RZ, R32 ;  /* 0x000000ffff357224 */ /* 0x000fe400078e0020 */
[----:B------:R-:W-:Y:S02]  /*3ee00*/  IMAD.MOV.U32 R52, RZ, RZ, R33 ;  /* 0x000000ffff347224 */ /* 0x000fe400078e0021 */
[----:B------:R-:W-:Y:S02]  /*3ee10*/  IMAD.MOV.U32 R51, RZ, RZ, R34 ;  /* 0x000000ffff337224 */ /* 0x000fe400078e0022 */
[----:B------:R-:W-:Y:S02]  /*3ee20*/  IMAD.MOV.U32 R50, RZ, RZ, R35 ;  /* 0x000000ffff327224 */ /* 0x000fe400078e0023 */
[C---:B------:R-:W-:Y:S11]  /*3ee30*/  HMMA.1688.F32.TF32 R32, R212.reuse, R22, R56 ;  /* 0x00000016d420723c */ /* 0x040ff60000081038 */
[----:B------:R-:W-:Y:S11]  /*3ee40*/  @!UPT UIADD3 URZ, URZ, URZ, URZ ;  /* 0x0000003f3f3ff290 */ /* 0x000ff6000fffe03f */
[----:B------:R-:W-:Y:S02]  /*3ee50*/  @!UPT UIADD3 URZ, URZ, URZ, URZ ;  /* 0x0000003f3f3ff290 */ /* 0x000fe4000fffe03f */
[----:B------:R-:W-:Y:S01]  /*3ee60*/  IMAD.MOV.U32 R242, RZ, RZ, R32 ;  /* 0x000000fffff27224 */ /* 0x000fe200078e0020 */
        /* <DEDUP_REMOVED lines=18> */
[----:B------:R-:W-:Y:S01]  /*3ef90*/  HMMA.1688.F32.TF32 R36, R208, R218, R44 ;  /* 0x000000dad024723c */ /* 0x000fe2000008102c */
[----:B------:R-:W-:Y:S04]  /*3efa0*/  LDS R44, [R4+0x69100] ;  /* 0x06910000042c7984 */ /* 0x000fe80000000800 */
[----:B------:R-:W-:Y:S03]  /*3efb0*/  LDS R46, [R4+0x69900] ;  /* 0x06990000042e7984 */ /* 0x000fe60000000800 */
[----:B-1----:R-:W-:Y:S01]  /*3efc0*/  HMMA.1688.F32.TF32 R60, R40, R22, R84 ;  /* 0x00000016283c723c */ /* 0x002fe20000081054 */
[----:B------:R-:W-:Y:S04]  /*3efd0*/  LDS R45, [R5+0x69100] ;  /* 0x06910000052d7984 */ /* 0x000fe80000000800 */
[----:B------:R-:W-:Y:S03]  /*3efe0*/  LDS R47, [R5+0x69900] ;  /* 0x06990000052f7984 */ /* 0x000fe60000000800 */
[----:B------:R-:W-:Y:S01]  /*3eff0*/  IMAD.MOV.U32 R69, RZ, RZ, R32 ;  /* 0x000000ffff457224 */ /* 0x000fe200078e0020 */
[----:B------:R-:W-:Y:S01]  /*3f000*/  MOV R67, R34 ;  /* 0x0000002200437202 */ /* 0x000fe20000000f00 */
[----:B------:R-:W-:-:S02]  /*3f010*/  IMAD.MOV.U32 R68, RZ, RZ, R33 ;  /* 0x000000ffff447224 */ /* 0x000fc400078e0021 */
[----:B------:R-:W-:Y:S02]  /*3f020*/  IMAD.MOV.U32 R66, RZ, RZ, R35 ;  /* 0x000000ffff427224 */ /* 0x000fe400078e0023 */
[----:B------:R-:W-:Y:S08]  /*3f030*/  HMMA.1688.F32.TF32 R32, R212, R10, R72 ;  /* 0x0000000ad420723c */ /* 0x000ff00000081048 */
[----:B------:R-:W-:Y:S01]  /*3f040*/  HMMA.1688.F32.TF32 R72, R40, R18, R188 ;  /* 0x000000122848723c */ /* 0x000fe200000810bc */
[----:B------:R-:W-:Y:S04]  /*3f050*/  STL.64 [R1+0x180], R36 ;  /* 0x0001802401007387 */ /* 0x000fe80000100a00 */
[----:B------:R-:W-:Y:S03]  /*3f060*/  STL.64 [R1+0x188], R38 ;  /* 0x0001882601007387 */ /* 0x000fe60000100a00 */
[----:B------:R-:W-:Y:S01]  /*3f070*/  HMMA.1688.F32.TF32 R192, R212, R222, R80 ;  /* 0x000000ded4c0723c */ /* 0x000fe20000081050 */
[----:B------:R-:W-:Y:S04]  /*3f080*/  LDS R36, [R2+0x69180] ;  /* 0x0691800002247984 */ /* 0x000fe80000000800 */
[----:B------:R-:W-:Y:S03]  /*3f090*/  LDS R38, [R2+0x69980] ;  /* 0x0699800002267984 */ /* 0x000fe60000000800 */
[C---:B------:R-:W-:Y:S01]  /*3f0a0*/  HMMA.1688.F32.TF32 R80, R40.reuse, R30, R180 ;  /* 0x0000001e2850723c */ /* 0x040fe200000810b4 */
[----:B------:R-:W-:Y:S04]  /*3f0b0*/  LDS R37, [R0+0x69180] ;  /* 0x0691800000257984 */ /* 0x000fe80000000800 */
[----:B------:R-:W1:Y:S04]  /*3f0c0*/  LDS R39, [R0+0x69980] ;  /* 0x0699800000277984 */ /* 0x000e680000000800 */
[----:B------:R-:W-:Y:S04]  /*3f0d0*/  STL.64 [R1+0x340], R72 ;  /* 0x0003404801007387 */ /* 0x000fe80000100a00 */
[----:B------:R2:W-:Y:S04]  /*3f0e0*/  STL.64 [R1+0x348], R74 ;  /* 0x0003484a01007387 */ /* 0x0005e80000100a00 */
[----:B------:R-:W-:Y:S04]  /*3f0f0*/  STL.64 [R1+0x330], R60 ;  /* 0x0003303c01007387 */ /* 0x000fe80000100a00 */
[----:B------:R3:W-:Y:S01]  /*3f100*/  STL.64 [R1+0x338], R62 ;  /* 0x0003383e01007387 */ /* 0x0007e20000100a00 */
[C---:B--2---:R-:W-:Y:S08]  /*3f110*/  HMMA.1688.F32.TF32 R72, R40.reuse, R26, R88 ;  /* 0x0000001a2848723c */ /* 0x044ff00000081058 */
[C---:B---3--:R-:W-:Y:S01]  /*3f120*/  HMMA.1688.F32.TF32 R60, R40.reuse, R14, R184 ;  /* 0x0000000e283c723c */ /* 0x048fe200000810b8 */
[----:B------:R-:W-:Y:S04]  /*3f130*/  STL.64 [R1+0x320], R80 ;  /* 0x0003205001007387 */ /* 0x000fe80000100a00 */
[----:B------:R2:W-:Y:S10]  /*3f140*/  STL.64 [R1+0x328], R82 ;  /* 0x0003285201007387 */ /* 0x0005f40000100a00 */
[----:B------:R-:W-:Y:S04]  /*3f150*/  STL.64 [R1+0x310], R72 ;  /* 0x0003104801007387 */ /* 0x000fe80000100a00 */
[----:B------:R3:W-:Y:S01]  /*3f160*/  STL.64 [R1+0x318], R74 ;  /* 0x0003184a01007387 */ /* 0x0007e20000100a00 */
[C---:B--2---:R-:W-:Y:S03]  /*3f170*/  HMMA.1688.F32.TF32 R80, R40.reuse, R10, R92 ;  /* 0x0000000a2850723c */ /* 0x044fe6000008105c */
[----:B------:R-:W-:Y:S04]  /*3f180*/  STL.64 [R1+0x300], R60 ;  /* 0x0003003c01007387 */ /* 0x000fe80000100a00 */
[----:B------:R2:W-:Y:S01]  /*3f190*/  STL.64 [R1+0x308], R62 ;  /* 0x0003083e01007387 */ /* 0x0005e20000100a00 */
[----:B---3--:R-:W-:Y:S08]  /*3f1a0*/  HMMA.1688.F32.TF32 R72, R40, R218, R96 ;  /* 0x000000da2848723c */ /* 0x008ff00000081060 */
[----:B-1----:R-:W-:Y:S01]  /*3f1b0*/  HMMA.1688.F32.TF32 R180, R36, R10, R156 ;  /* 0x0000000a24b4723c */ /* 0x002fe2000008109c */
[----:B------:R-:W-:Y:S01]  /*3f1c0*/  IMAD.MOV.U32 R84, RZ, RZ, R177 ;  /* 0x000000ffff547224 */ /* 0x000fe200078e00b1 */
[----:B------:R-:W-:Y:S01]  /*3f1d0*/  MOV R70, R59 ;  /* 0x0000003b00467202 */ /* 0x000fe20000000f00 */
[----:B------:R-:W-:Y:S01]  /*3f1e0*/  IMAD.MOV.U32 R85, RZ, RZ, R178 ;  /* 0x000000ffff557224 */ /* 0x000fe200078e00b2 */
[----:B------:R-:W-:Y:S04]  /*3f1f0*/  LDS R92, [R4+0x6a080] ;  /* 0x06a08000045c7984 */ /* 0x000fe80000000800 */
[----:B--2---:R-:W-:Y:S01]  /*3f200*/  HMMA.1688.F32.TF32 R60, R40, R222, R100 ;  /* 0x000000de283c723c */ /* 0x004fe20000081064 */
[----:B------:R-:W-:Y:S01]  /*3f210*/  IMAD.MOV.U32 R86, RZ, RZ, R179 ;  /* 0x000000ffff567224 */ /* 0x000fe200078e00b3 */
[----:B------:R-:W-:Y:S01]  /*3f220*/  LDS R94, [R4+0x6a880] ;  /* 0x06a88000045e7984 */ /* 0x000fe20000000800 */
[----:B------:R-:W-:-:S02]  /*3f230*/  IMAD.MOV.U32 R87, RZ, RZ, R7 ;  /* 0x000000ffff577224 */ /* 0x000fc400078e0007 */
[----:B------:R-:W-:Y:S01]  /*3f240*/  IMAD.MOV.U32 R246, RZ, RZ, R32 ;  /* 0x000000fffff67224 */ /* 0x000fe200078e0020 */
[----:B------:R-:W-:Y:S02]  /*3f250*/  LDS R93, [R5+0x6a080] ;  /* 0x06a08000055d7984 */ /* 0x000fe40000000800 */
[----:B------:R-:W-:Y:S02]  /*3f260*/  HMMA.1688.F32.TF32 R40, R44, R18, R104 ;  /* 0x000000122c28723c */ /* 0x000fe40000081068 */
[----:B------:R-:W-:Y:S04]  /*3f270*/  STL.64 [R1+0x2f0], R80 ;  /* 0x0002f05001007387 */ /* 0x000fe80000100a00 */
[----:B------:R-:W-:Y:S04]  /*3f280*/  STL.64 [R1+0x2f8], R82 ;  /* 0x0002f85201007387 */ /* 0x000fe80000100a00 */
[----:B------:R1:W-:Y:S01]  /*3f290*/  STL.64 [R1+0x2e0], R72 ;  /* 0x0002e04801007387 */ /* 0x0003e20000100a00 */
[----:B------:R-:W-:-:S02]  /*3f2a0*/  IMAD.MOV.U32 R247, RZ, RZ, R33 ;  /* 0x000000fffff77224 */ /* 0x000fc400078e0021 */
[----:B------:R-:W-:Y:S02]  /*3f2b0*/  IMAD.MOV.U32 R252, RZ, RZ, R34 ;  /* 0x000000fffffc7224 */ /* 0x000fe400078e0022 */
[----:B------:R-:W-:Y:S01]  /*3f2c0*/  IMAD.MOV.U32 R3, RZ, RZ, R35 ;  /* 0x000000ffff037224 */ /* 0x000fe200078e0023 */
[----:B------:R-:W-:Y:S01]  /*3f2d0*/  HMMA.1688.F32.TF32 R184, R36, R218, R160 ;  /* 0x000000da24b8723c */ /* 0x000fe200000810a0 */
[----:B------:R-:W-:Y:S01]  /*3f2e0*/  IMAD.MOV.U32 R90, RZ, RZ, R217 ;  /* 0x000000ffff5a7224 */ /* 0x000fe200078e00d9 */
[----:B------:R-:W-:Y:S06]  /*3f2f0*/  LDS R95, [R5+0x6a880] ;  /* 0x06a88000055f7984 */ /* 0x000fec0000000800 */
[----:B------:R-:W-:-:S02]  /*3f300*/  IMAD.MOV.U32 R103, RZ, RZ, R40 ;  /* 0x000000ffff677224 */ /* 0x000fc400078e0028 */
[----:B------:R-:W-:Y:S02]  /*3f310*/  IMAD.MOV.U32 R102, RZ, RZ, R41 ;  /* 0x000000ffff667224 */ /* 0x000fe400078e0029 */
[----:B------:R-:W-:Y:S02]  /*3f320*/  IMAD.MOV.U32 R101, RZ, RZ, R42 ;  /* 0x000000ffff657224 */ /* 0x000fe400078e002a */
[----:B------:R-:W-:Y:S02]  /*3f330*/  IMAD.MOV.U32 R100, RZ, RZ, R43 ;  /* 0x000000ffff647224 */ /* 0x000fe400078e002b */
[----:B------:R-:W-:Y:S01]  /*3f340*/  HMMA.1688.F32.TF32 R40, R44, R22, R108 ;  /* 0x000000162c28723c */ /* 0x000fe2000008106c */
[----:B------:R2:W-:Y:S01]  /*3f350*/  STL.64 [R1+0x2e8], R74 ;  /* 0x0002e84a01007387 */ /* 0x0005e20000100a00 */
[----:B-1----:R-:W-:-:S03]  /*3f360*/  IMAD.MOV.U32 R72, RZ, RZ, R225 ;  /* 0x000000ffff487224 */ /* 0x002fc600078e00e1 */
[----:B------:R1:W-:Y:S01]  /*3f370*/  STL.64 [R1+0x1940], R182 ;  /* 0x001940b601007387 */ /* 0x0003e20000100a00 */
[----:B------:R-:W-:-:S03]  /*3f380*/  IMAD.MOV.U32 R73, RZ, RZ, R226 ;  /* 0x000000ffff497224 */ /* 0x000fc600078e00e2 */
[----:B------:R-:W-:Y:S01]  /*3f390*/  STL.64 [R1+0x1938], R180 ;  /* 0x001938b401007387 */ /* 0x000fe20000100a00 */
[----:B------:R-:W-:-:S03]  /*3f3a0*/  IMAD.MOV.U32 R80, RZ, RZ, R201 ;  /* 0x000000ffff507224 */ /* 0x000fc600078e00c9 */
[----:B------:R-:W3:Y:S01]  /*3f3b0*/  LDL.LU R225, [R1+0x199c] ;  /* 0x00199c0001e17983 */ /* 0x000ee20000300800 */
[----:B--2---:R-:W-:Y:S02]  /*3f3c0*/  IMAD.MOV.U32 R74, RZ, RZ, R227 ;  /* 0x000000ffff4a7224 */ /* 0x004fe400078e00e3 */
[----:B------:R-:W-:Y:S01]  /*3f3d0*/  IMAD.MOV.U32 R75, RZ, RZ, R200 ;  /* 0x000000ffff4b7224 */ /* 0x000fe200078e00c8 */
[----:B------:R-:W3:Y:S01]  /*3f3e0*/  LDL.LU R226, [R1+0x1998] ;  /* 0x0019980001e27983 */ /* 0x000ee20000300800 */
[----:B------:R-:W-:-:S03]  /*3f3f0*/  IMAD.MOV.U32 R81, RZ, RZ, R202 ;  /* 0x000000ffff517224 */ /* 0x000fc600078e00ca */
[----:B------:R-:W3:Y:S01]  /*3f400*/  LDL.LU R227, [R1+0x1994] ;  /* 0x0019940001e37983 */ /* 0x000ee20000300800 */
[----:B------:R-:W-:-:S03]  /*3f410*/  MOV R82, R203 ;  /* 0x000000cb00527202 */ /* 0x000fc60000000f00 */
[----:B------:R-:W2:Y:S01]  /*3f420*/  LDL.LU R200, [R1+0x1990] ;  /* 0x0019900001c87983 */ /* 0x000ea20000300800 */
[----:B------:R-:W-:-:S03]  /*3f430*/  IMAD.MOV.U32 R83, RZ, RZ, R176 ;  /* 0x000000ffff537224 */ /* 0x000fc600078e00b0 */
[----:B------:R-:W2:Y:S04]  /*3f440*/  LDL.LU R201, [R1+0x198c] ;  /* 0x00198c0001c97983 */ /* 0x000ea80000300800 */
[----:B------:R-:W2:Y:S04]  /*3f450*/  LDL.LU R202, [R1+0x1988] ;  /* 0x0019880001ca7983 */ /* 0x000ea80000300800 */
[----:B------:R-:W2:Y:S01]  /*3f460*/  LDL.LU R203, [R1+0x1984] ;  /* 0x0019840001cb7983 */ /* 0x000ea20000300800 */
[----:B------:R-:W-:-:S03]  /*3f470*/  IMAD.MOV.U32 R107, RZ, RZ, R40 ;  /* 0x000000ffff6b7224 */ /* 0x000fc600078e0028 */
[----:B------:R-:W4:Y:S01]  /*3f480*/  LDL.LU R176, [R1+0x1980] ;  /* 0x0019800001b07983 */ /* 0x000f220000300800 */
[----:B------:R-:W-:-:S03]  /*3f490*/  IMAD.MOV.U32 R106, RZ, RZ, R41 ;  /* 0x000000ffff6a7224 */ /* 0x000fc600078e0029 */
[----:B------:R-:W4:Y:S01]  /*3f4a0*/  LDL.LU R177, [R1+0x197c] ;  /* 0x00197c0001b17983 */ /* 0x000f220000300800 */
[----:B------:R-:W-:Y:S02]  /*3f4b0*/  IMAD.MOV.U32 R105, RZ, RZ, R42 ;  /* 0x000000ffff697224 */ /* 0x000fe400078e002a */
[----:B------:R-:W-:Y:S01]  /*3f4c0*/  IMAD.MOV.U32 R104, RZ, RZ, R43 ;  /* 0x000000ffff687224 */ /* 0x000fe200078e002b */
[----:B------:R-:W4:Y:S01]  /*3f4d0*/  LDL.LU R178, [R1+0x1978] ;  /* 0x0019780001b27983 */ /* 0x000f220000300800 */
[C---:B------:R-:W-:Y:S03]  /*3f4e0*/  HMMA.1688.F32.TF32 R40, R44.reuse, R30, R112 ;  /* 0x0000001e2c28723c */ /* 0x040fe60000081070 */
[----:B------:R-:W4:Y:S04]  /*3f4f0*/  LDL.LU R179, [R1+0x1974] ;  /* 0x0019740001b37983 */ /* 0x000f280000300800 */
[----:B------:R-:W2:Y:S11]  /*3f500*/  LDL.LU R7, [R1+0x1970] ;  /* 0x0019700001077983 */ /* 0x000eb60000300800 */
[----:B------:R-:W-:Y:S06]  /*3f510*/  @!UPT UIADD3 URZ, URZ, URZ, URZ ;  /* 0x0000003f3f3ff290 */ /* 0x000fec000fffe03f */
        /* <DEDUP_REMOVED lines=32> */
[----:B------:R-:W-:Y:S11]  /*3f720*/  HMMA.1688.F32.TF32 R40, R44, R222, R132 ;  /* 0x000000de2c28723c */ /* 0x000ff60000081084 */
        /* <DEDUP_REMOVED lines=21> */
[----:B------:R-:W-:Y:S11]  /*3f880*/  HMMA.1688.F32.TF32 R32, R212, R218, R76 ;  /* 0x000000dad420723c */ /* 0x000ff6000008104c */
[----:B------:R-:W-:Y:S05]  /*3f890*/  @!UPT UIADD3 URZ, URZ, URZ, URZ ;  /* 0x0000003f3f3ff290 */ /* 0x000fea000fffe03f */
[----:B------:R-:W-:Y:S02]  /*3f8a0*/  IMAD.MOV.U32 R139, RZ, RZ, R40 ;  /* 0x000000ffff8b7224 */ /* 0x000fe400078e0028 */
[----:B------:R-:W-:Y:S02]  /*3f8b0*/  IMAD.MOV.U32 R138, RZ, RZ, R41 ;  /* 0x000000ffff8a7224 */ /* 0x000fe400078e0029 */
[----:B------:R-:W-:Y:S02]  /*3f8c0*/  IMAD.MOV.U32 R137, RZ, RZ, R42 ;  /* 0x000000ffff897224 */ /* 0x000fe400078e002a */
[----:B------:R-:W-:Y:S02]  /*3f8d0*/  IMAD.MOV.U32 R136, RZ, RZ, R43 ;  /* 0x000000ffff887224 */ /* 0x000fe400078e002b */
[----:B------:R-:W-:Y:S01]  /*3f8e0*/  HMMA.1688.F32.TF32 R40, R36, R26, R148 ;  /* 0x0000001a2428723c */ /* 0x000fe20000081094 */
[----:B------:R-:W-:Y:S02]  /*3f8f0*/  IMAD.MOV.U32 R79, RZ, RZ, R32 ;  /* 0x000000ffff4f7224 */ /* 0x000fe400078e0020 */
[----:B------:R-:W-:Y:S01]  /*3f900*/  IMAD.MOV.U32 R78, RZ, RZ, R33 ;  /* 0x000000ffff4e7224 */ /* 0x000fe200078e0021 */
[----:B------:R-:W-:Y:S01]  /*3f910*/  LDS R32, [R4+0x69180] ;  /* 0x0691800004207984 */ /* 0x000fe20000000800 */
[----:B------:R-:W-:-:S02]  /*3f920*/  IMAD.MOV.U32 R77, RZ, RZ, R34 ;  /* 0x000000ffff4d7224 */ /* 0x000fc400078e0022 */
[----:B------:R-:W-:Y:S01]  /*3f930*/  IMAD.MOV.U32 R76, RZ, RZ, R35 ;  /* 0x000000ffff4c7224 */ /* 0x000fe200078e0023 */
[----:B------:R-:W-:Y:S04]  /*3f940*/  LDS R34, [R4+0x69980] ;  /* 0x0699800004227984 */ /* 0x000fe80000000800 */
[----:B------:R-:W-:Y:S04]  /*3f950*/  LDS R33, [R5+0x69180] ;  /* 0x0691800005217984 */ /* 0x000fe80000000800 */
[----:B------:R-:W1:Y:S08]  /*3f960*/  LDS R35, [R5+0x69980] ;  /* 0x0699800005237984 */ /* 0x000e700000000800 */
[----:B------:R-:W-:Y:S01]  /*3f970*/  IMAD.MOV.U32 R143, RZ, RZ, R40 ;  /* 0x000000ffff8f7224 */ /* 0x000fe200078e0028 */
[----:B------:R-:W-:Y:S01]  /*3f980*/  MOV R141, R42 ;  /* 0x0000002a008d7202 */ /* 0x000fe20000000f00 */
[----:B------:R-:W-:-:S02]  /*3f990*/  IMAD.MOV.U32 R142, RZ, RZ, R41 ;  /* 0x000000ffff8e7224 */ /* 0x000fc400078e0029 */
        /* <DEDUP_REMOVED lines=8> */
[----:B------:R-:W-:Y:S01]  /*3fa20*/  HMMA.1688.F32.TF32 R40, R36, R222, R164 ;  /* 0x000000de2428723c */ /* 0x000fe200000810a4 */
[----:B-1----:R-:W-:Y:S02]  /*3fa30*/  IMAD.MOV.U32 R182, RZ, RZ, R17 ;  /* 0x000000ffffb67224 */ /* 0x002fe400078e0011 */
[----:B------:R-:W-:-:S05]  /*3fa40*/  IMAD.MOV.U32 R183, RZ, RZ, R16 ;  /* 0x000000ffffb77224 */ /* 0x000fca00078e0010 */
[----:B------:R-:W-:Y:S01]  /*3fa50*/  HMMA.1688.F32.TF32 R36, R32, R18, R168 ;  /* 0x000000122024723c */ /* 0x000fe200000810a8 */
[----:B--2---:R-:W-:Y:S11]  /*3fa60*/  LDSM.16.M88.4 R16, [R7+0x8100] ;  /* 0x008100000710783b */ /* 0x004ff60000000200 */
[----:B------:R-:W-:Y:S04]  /*3fa70*/  @!UPT UIADD3 URZ, URZ, URZ, URZ ;  /* 0x0000003f3f3ff290 */ /* 0x000fe8000fffe03f */
[----:B------:R-:W-:Y:S02]  /*3fa80*/  IMAD.MOV.U32 R151, RZ, RZ, R40 ;  /* 0x000000ffff977224 */ /* 0x000fe400078e0028 */
[----:B------:R-:W-:Y:S01]  /*3fa90*/  IMAD.MOV.U32 R150, RZ, RZ, R41 ;  /* 0x000000ffff967224 */ /* 0x000fe200078e0029 */
[----:B------:R-:W-:Y:S01]  /*3faa0*/  LDS R40, [R2+0x6a000] ;  /* 0x06a0000002287984 */ /* 0x000fe20000000800 */
[----:B------:R-:W-:Y:S02]  /*3fab0*/  IMAD.MOV.U32 R149, RZ, RZ, R42 ;  /* 0x000000ffff957224 */ /* 0x000fe400078e002a */
[----:B------:R-:W-:Y:S01]  /*3fac0*/  IMAD.MOV.U32 R148, RZ, RZ, R43 ;  /* 0x000000ffff947224 */ /* 0x000fe200078e002b */
[----:B------:R-:W-:Y:S04]  /*3fad0*/  LDS R42, [R2+0x6a800] ;  /* 0x06a80000022a7984 */ /* 0x000fe80000000800 */
[----:B------:R-:W-:Y:S04]  /*3fae0*/  LDS R41, [R0+0x6a000] ;  /* 0x06a0000000297984 */ /* 0x000fe80000000800 */
[----:B------:R-:W1:Y:S01]  /*3faf0*/  LDS R43, [R0+0x6a800] ;  /* 0x06a80000002b7984 */ /* 0x000e620000000800 */
[----:B------:R-:W-:Y:S01]  /*3fb00*/  IMAD.MOV.U32 R155, RZ, RZ, R36 ;  /* 0x000000ffff9b7224 */ /* 0x000fe200078e0024 */
[----:B------:R-:W-:Y:S01]  /*3fb10*/  MOV R153, R38 ;  /* 0x0000002600997202 */ /* 0x000fe20000000f00 */
[----:B------:R-:W-:-:S02]  /*3fb20*/  IMAD.MOV.U32 R154, RZ, RZ, R37 ;  /* 0x000000ffff9a7224 */ /* 0x000fc400078e0025 */
[----:B------:R-:W-:Y:S02]  /*3fb30*/  IMAD.MOV.U32 R152, RZ, RZ, R39 ;  /* 0x000000ffff987224 */ /* 0x000fe400078e0027 */
[C---:B------:R-:W-:Y:S01]  /*3fb40*/  HMMA.1688.F32.TF32 R36, R32.reuse, R22, R172 ;  /* 0x000000162024723c */ /* 0x040fe200000810ac */
[----:B------:R-:W-:Y:S02]  /*3fb50*/  IMAD.MOV.U32 R180, RZ, RZ, R21 ;  /* 0x000000ffffb47224 */ /* 0x000fe400078e0015 */
[----:B------:R-:W-:Y:S02]  /*3fb60*/  IMAD.MOV.U32 R181, RZ, RZ, R20 ;  /* 0x000000ffffb57224 */ /* 0x000fe400078e0014 */
[----:B------:R-:W2:Y:S01]  /*3fb70*/  LDSM.16.M88.4 R20, [R7+0xc100] ;  /* 0x00c100000714783b */ /* 0x000ea20000000200 */
[----:B------:R-:W-:Y:S01]  /*3fb80*/  IMAD.MOV.U32 R44, RZ, RZ, R29 ;  /* 0x000000ffff2c7224 */ /* 0x000fe200078e001d */
[----:B------:R-:W-:Y:S01]  /*3fb90*/  MOV R46, R25 ;  /* 0x00000019002e7202 */ /* 0x000fe20000000f00 */
[----:B------:R-:W-:Y:S01]  /*3fba0*/  IMAD.MOV.U32 R45, RZ, RZ, R28 ;  /* 0x000000ffff2d7224 */ /* 0x000fe200078e001c */
[----:B---3--:R-:W-:Y:S01]  /*3fbb0*/  HMMA.1688.F32.TF32 R208, R32, R14, R224 ;  /* 0x0000000e20d0723c */ /* 0x008fe200000810e0 */
[----:B------:R-:W-:-:S02]  /*3fbc0*/  IMAD.MOV.U32 R47, RZ, RZ, R24 ;  /* 0x000000ffff2f7224 */ /* 0x000fc400078e0018 */
[----:B------:R-:W-:Y:S02]  /*3fbd0*/  IMAD.MOV.U32 R160, RZ, RZ, R13 ;  /* 0x000000ffffa07224 */ /* 0x000fe400078e000d */
[----:B------:R-:W-:Y:S02]  /*3fbe0*/  IMAD.MOV.U32 R161, RZ, RZ, R12 ;  /* 0x000000ffffa17224 */ /* 0x000fe400078e000c */
[----:B------:R-:W3:Y:S01]  /*3fbf0*/  LDSM.16.M88.4 R12, [R7+0x4100] ;  /* 0x00410000070c783b */ /* 0x000ee20000000200 */
[----:B------:R-:W-:Y:S01]  /*3fc00*/  IMAD.MOV.U32 R91, RZ, RZ, R216 ;  /* 0x000000ffff5b7224 */ /* 0x000fe200078e00d8 */
[----:B------:R-:W-:Y:S01]  /*3fc10*/  HMMA.1688.F32.TF32 R204, R32, R26, R200 ;  /* 0x0000001a20cc723c */ /* 0x000fe200000810c8 */
[----:B------:R-:W-:Y:S01]  /*3fc20*/  IMAD.MOV.U32 R88, RZ, RZ, R221 ;  /* 0x000000ffff587224 */ /* 0x000fe200078e00dd */
[----:B------:R-:W2:Y:S01]  /*3fc30*/  LDSM.16.M88.4 R24, [R7+0x10100] ;  /* 0x010100000718783b */ /* 0x000ea20000000200 */
[----:B------:R-:W-:-:S05]  /*3fc40*/  IMAD.MOV.U32 R89, RZ, RZ, R220 ;  /* 0x000000ffff597224 */ /* 0x000fca00078e00dc */
[----:B------:R-:W-:Y:S01]  /*3fc50*/  HMMA.1688.F32.TF32 R216, R32, R218, R232 ;  /* 0x000000da20d8723c */ /* 0x000fe200000810e8 */
[----:B------:R-:W-:Y:S02]  /*3fc60*/  IMAD.MOV.U32 R159, RZ, RZ, R36 ;  /* 0x000000ffff9f7224 */ /* 0x000fe400078e0024 */
[----:B------:R-:W-:-:S05]  /*3fc70*/  IMAD.MOV.U32 R158, RZ, RZ, R37 ;  /* 0x000000ffff9e7224 */ /* 0x000fca00078e0025 */
[C---:B----4-:R-:W-:Y:S01]  /*3fc80*/  HMMA.1688.F32.TF32 R236, R32.reuse, R30, R176 ;  /* 0x0000001e20ec723c */ /* 0x050fe200000810b0 */
[----:B------:R-:W4:Y:S01]  /*3fc90*/  LDSM.16.M88.4 R28, [R7+0x14100] ;  /* 0x01410000071c783b */ /* 0x000f220000000200 */
[----:B------:R-:W-:Y:S02]  /*3fca0*/  IMAD.MOV.U32 R157, RZ, RZ, R38 ;  /* 0x000000ffff9d7224 */ /* 0x000fe400078e0026 */
[----:B------:R-:W-:Y:S02]  /*3fcb0*/  IMAD.MOV.U32 R156, RZ, RZ, R39 ;  /* 0x000000ffff9c7224 */ /* 0x000fe400078e0027 */
[----:B------:R-:W-:Y:S02]  /*3fcc0*/  LDSM.16.M88.4 R36, [R7+0x1c100] ;  /* 0x01c100000724783b */ /* 0x000fe40000000200 */
[----:B------:R-:W-:Y:S08]  /*3fcd0*/  HMMA.1688.F32.TF32 R220, R32, R222, R196 ;  /* 0x000000de20dc723c */ /* 0x000ff000000810c4 */
[----:B-1----:R-:W-:Y:S08]  /*3fce0*/  HMMA.1688.F32.TF32 R44, R40, R16, R44 ;  /* 0x00000010282c723c */ /* 0x002ff0000008102c */
[----:B------:R-:W-:Y:S01]  /*3fcf0*/  HMMA.1688.F32.TF32 R212, R32, R10, R228 ;  /* 0x0000000a20d4723c */ /* 0x000fe200000810e4 */
[----:B------:R-:W1:Y:S04]  /*3fd00*/  LDSM.16.M88.4 R32, [R7+0x18100] ;  /* 0x018100000720783b */ /* 0x000e680000000200 */
[----:B------:R2:W-:Y:S04]  /*3fd10*/  STL [R1+0x1934], R217 ;  /* 0x001934d901007387 */ /* 0x0005e80000100800 */
[----:B------:R3:W-:Y:S04]  /*3fd20*/  STL [R1+0x1930], R218 ;  /* 0x001930da01007387 */ /* 0x0007e80000100800 */
[----:B------:R4:W-:Y:S03]  /*3fd30*/  STL [R1+0x192c], R219 ;  /* 0x00192cdb01007387 */ /* 0x0009e60000100800 */
[----:B--2---:R-:W-:Y:S01]  /*3fd40*/  IMAD.MOV.U32 R217, RZ, RZ, R44 ;  /* 0x000000ffffd97224 */ /* 0x004fe200078e002c */
[----:B------:R2:W-:Y:S01]  /*3fd50*/  STL [R1+0x1928], R223 ;  /* 0x001928df01007387 */ /* 0x0005e20000100800 */
[----:B---3--:R-:W-:-:S02]  /*3fd60*/  IMAD.MOV.U32 R218, RZ, RZ, R45 ;  /* 0x000000ffffda7224 */ /* 0x008fc400078e002d */
[----:B----4-:R-:W-:Y:S02]  /*3fd70*/  IMAD.MOV.U32 R219, RZ, RZ, R46 ;  /* 0x000000ffffdb7224 */ /* 0x010fe400078e002e */
[----:B--2---:R-:W-:Y:S02]  /*3fd80*/  IMAD.MOV.U32 R223, RZ, RZ, R47 ;  /* 0x000000ffffdf7224 */ /* 0x004fe400078e002f */
[----:B------:R-:W-:Y:S01]  /*3fd90*/  HMMA.1688.F32.TF32 R44, R40, R20, R88 ;  /* 0x00000014282c723c */ /* 0x000fe20000081058 */
[----:B------:R2:W-:Y:S04]  /*3fda0*/  STL [R1+0x1924], R15 ;  /* 0x0019240f01007387 */ /* 0x0005e80000100800 */
        /* <DEDUP_REMOVED lines=8> */
[----:B-1----:R-:W-:Y:S04]  /*3fe30*/  STL [R1+0x1910], R34 ;  /* 0x0019102201007387 */ /* 0x002fe80000100800 */
[----:B------:R-:W-:Y:S04]  /*3fe40*/  STL [R1+0x1904], R35 ;  /* 0x0019042301007387 */ /* 0x000fe80000100800 */
[----:B------:R-:W-:Y:S01]  /*3fe50*/  STL [R1+0x18f8], R38 ;  /* 0x0018f82601007387 */ /* 0x000fe20000100800 */
[----:B--2---:R-:W-:-:S03]  /*3fe60*/  IMAD.MOV.U32 R15, RZ, RZ, R44 ;  /* 0x000000ffff0f7224 */ /* 0x004fc600078e002c */
[----:B------:R-:W-:Y:S01]  /*3fe70*/  STL [R1+0x18f4], R39 ;  /* 0x0018f42701007387 */ /* 0x000fe20000100800 */
[----:B---3--:R-:W-:-:S03]  /*3fe80*/  IMAD.MOV.U32 R18, RZ, RZ, R47 ;  /* 0x000000ffff127224 */ /* 0x008fc600078e002f */
[----:B------:R-:W-:Y:S04]  /*3fe90*/  STL [R1+0x1684], R7 ;  /* 0x0016840701007387 */ /* 0x000fe80000100800 */
[----:B------:R-:W-:Y:S04]  /*3fea0*/  STL [R1+0xb4], R45 ;  /* 0x0000b42d01007387 */ /* 0x000fe80000100800 */
[----:B------:R1:W-:Y:S02]  /*3feb0*/  STL [R1+0xb8], R46 ;  /* 0x0000b82e01007387 */ /* 0x0003e40000100800 */
[C---:B-1----:R-:W-:Y:S11]  /*3fec0*/  HMMA.1688.F32.TF32 R44, R40.reuse, R24, R84 ;  /* 0x00000018282c723c */ /* 0x042ff60000081054 */
[----:B------:R-:W-:Y:S11]  /*3fed0*/  @!UPT UIADD3 URZ, URZ, URZ, URZ ;  /* 0x0000003f3f3ff290 */ /* 0x000ff6000fffe03f */
[----:B------:R-:W-:Y:S01]  /*3fee0*/  @!UPT UIADD3 URZ, URZ, URZ, URZ ;  /* 0x0000003f3f3ff290 */ /* 0x000fe2000fffe03f */
[----:B------:R-:W-:Y:S01]  /*3fef0*/  STL [R1+0xa4], R45 ;  /* 0x0000a42d01007387 */ /* 0x000fe20000100800 */
[----:B------:R-:W-:Y:S01]  /*3ff00*/  MOV R19, R44 ;  /* 0x0000002c00137202 */ /* 0x000fe20000000f00 */
[----:B------:R-:W-:Y:S02]  /*3ff10*/  IMAD.MOV.U32 R22, RZ, RZ, R47 ;  /* 0x000000ffff167224 */ /* 0x000fe400078e002f */
[----:B------:R1:W-:Y:S02]  /*3ff20*/  STL [R1+0xa8], R46 ;  /* 0x0000a82e01007387 */ /* 0x0003e40000100800 */
[----:B-1----:R-:W-:Y:S11]  /*3ff30*/  HMMA.1688.F32.TF32 R44, R40, R28, R80 ;  /* 0x0000001c282c723c */ /* 0x002ff60000081050 */
[----:B------:R-:W-:Y:S11]  /*3ff40*/  @!UPT UIADD3 URZ, URZ, URZ, URZ ;  /* 0x0000003f3f3ff290 */ /* 0x000ff6000fffe03f */
[----:B------:R-:W-:Y:S01]  /*3ff50*/  @!UPT UIADD3 URZ, URZ, URZ, URZ ;  /* 0x0000003f3f3ff290 */ /* 0x000fe2000fffe03f */
[----:B------:R-:W-:Y:S01]  /*3ff60*/  STL [R1+0x94], R45 ;  /* 0x0000942d01007387 */ /* 0x000fe20000100800 */
[----:B------:R-:W-:-:S03]  /*3ff70*/  IMAD.MOV.U32 R23, RZ, RZ, R44 ;  /* 0x000000ffff177224 */ /* 0x000fc600078e002c */
[----:B------:R1:W-:Y:S02]  /*3ff80*/  STL.64 [R1+0x98], R46 ;  /* 0x0000982e01007387 */ /* 0x0003e40000100a00 */
[----:B-1----:R-:W-:Y:S11]  /*3ff90*/  HMMA.1688.F32.TF32 R44, R40, R32, R72 ;  /* 0x00000020282c723c */ /* 0x002ff60000081048 */
[----:B------:R-:W-:Y:S11]  /*3ffa0*/  @!UPT UIADD3 URZ, URZ, URZ, URZ ;  /* 0x0000003f3f3ff290 */ /* 0x000ff6000fffe03f */
[----:B------:R-:W-:Y:S01]  /*3ffb0*/  @!UPT UIADD3 URZ, URZ, URZ, URZ ;  /* 0x0000003f3f3ff290 */ /* 0x000fe2000fffe03f */
[----:B------:R-:W-:Y:S04]  /*3ffc0*/  STL [R1+0x80], R44 ;  /* 0x0000802c01007387 */ /* 0x000fe80000100800 */
        /* <DEDUP_REMOVED lines=12> */
[----:B------:R-:W-:-:S02]  /*40090*/  IMAD.MOV.U32 R162, RZ, RZ, R9 ;  /* 0x000000ffffa27224 */ /* 0x000fc400078e0009 */
[----:B------:R-:W-:Y:S02]  /*400a0*/  IMAD.MOV.U32 R163, RZ, RZ, R8 ;  /* 0x000000ffffa37224 */ /* 0x000fe400078e0008 */
[----:B------:R-:W1:Y:S01]  /*400b0*/  LDSM.16.M88.4 R8, [R7+0x100] ;  /* 0x000100000708783b */ /* 0x000e620000000200 */
[----:B------:R-:W-:Y:S02]  /*400c0*/  IMAD.MOV.U32 R72, RZ, RZ, R69 ;  /* 0x000000ffff487224 */ /* 0x000fe400078e0045 */
[----:B------:R-:W-:Y:S02]  /*400d0*/  IMAD.MOV.U32 R73, RZ, RZ, R68 ;  /* 0x000000ffff497224 */ /* 0x000fe400078e0044 */
[----:B------:R-:W-:Y:S02]  /*400e0*/  IMAD.MOV.U32 R74, RZ, RZ, R67 ;  /* 0x000000ffff4a7224 */ /* 0x000fe400078e0043 */
[----:B------:R-:W-:Y:S02]  /*400f0*/  IMAD.MOV.U32 R69, RZ, RZ, R64 ;  /* 0x000000ffff457224 */ /* 0x000fe400078e0040 */
[----:B------:R-:W-:-:S02]  /*40100*/  IMAD.MOV.U32 R75, RZ, RZ, R66 ;  /* 0x000000ffff4b7224 */ /* 0x000fc400078e0042 */
[----:B------:R-:W-:Y:S02]  /*40110*/  IMAD.MOV.U32 R68, RZ, RZ, R65 ;  /* 0x000000ffff447224 */ /* 0x000fe400078e0041 */
[----:B------:R-:W-:Y:S02]  /*40120*/  IMAD.MOV.U32 R64, RZ, RZ, R57 ;  /* 0x000000ffff407224 */ /* 0x000fe400078e0039 */
[----:B------:R-:W-:Y:S02]  /*40130*/  IMAD.MOV.U32 R67, RZ, RZ, R54 ;  /* 0x000000ffff437224 */ /* 0x000fe400078e0036 */
[----:B------:R-:W-:Y:S01]  /*40140*/  IMAD.MOV.U32 R65, RZ, RZ, R56 ;  /* 0x000000ffff417224 */ /* 0x000fe200078e0038 */
[----:B------:R-:W4:Y:S01]  /*40150*/  LDL.LU R54, [R1+0x180] ;  /* 0x0001800001367983 */ /* 0x000f220000300800 */
[----:B------:R-:W-:Y:S02]  /*40160*/  IMAD.MOV.U32 R66, RZ, RZ, R55 ;  /* 0x000000ffff427224 */ /* 0x000fe400078e0037 */
[----:B------:R-:W-:Y:S01]  /*40170*/  IMAD.MOV.U32 R57, RZ, RZ, R52 ;  /* 0x000000ffff397224 */ /* 0x000fe200078e0034 */
[----:B------:R-:W4:Y:S01]  /*40180*/  LDL.LU R55, [R1+0x184] ;  /* 0x0001840001377983 */ /* 0x000f220000300800 */
[----:B------:R-:W-:-:S02]  /*40190*/  IMAD.MOV.U32 R56, RZ, RZ, R53 ;  /* 0x000000ffff387224 */ /* 0x000fc400078e0035 */
[----:B------:R-:W-:Y:S02]  /*401a0*/  IMAD.MOV.U32 R52, RZ, RZ, R48 ;  /* 0x000000ffff347224 */ /* 0x000fe400078e0030 */
[----:B------:R-:W-:Y:S01]  /*401b0*/  IMAD.MOV.U32 R71, RZ, RZ, R58 ;  /* 0x000000ffff477224 */ /* 0x000fe200078e003a */
[----:B------:R-:W4:Y:S01]  /*401c0*/  LDL.LU R48, [R1+0x188] ;  /* 0x0001880001307983 */ /* 0x000f220000300800 */
[----:B------:R-:W-:Y:S02]  /*401d0*/  IMAD.MOV.U32 R53, RZ, RZ, R49 ;  /* 0x000000ffff357224 */ /* 0x000fe400078e0031 */
[----:B------:R-:W-:Y:S01]  /*401e0*/  IMAD.MOV.U32 R58, RZ, RZ, R51 ;  /* 0x000000ffff3a7224 */ /* 0x000fe200078e0033 */
[----:B------:R-:W4:Y:S04]  /*401f0*/  LDL.LU R49, [R1+0x18c] ;  /* 0x00018c0001317983 */ /* 0x000f280000300800 */
[----:B------:R-:W4:Y:S01]  /*40200*/  LDL.LU R51, [R1+0x1a4] ;  /* 0x0001a40001337983 */ /* 0x000f220000300800 */
[C---:B-1----:R-:W-:Y:S11]  /*40210*/  HMMA.1688.F32.TF32 R160, R40.reuse, R8, R160 ;  /* 0x0000000828a0723c */ /* 0x042ff600000810a0 */
[----:B------:R-:W-:Y:S11]  /*40220*/  @!UPT UIADD3 URZ, URZ, URZ, URZ ;  /* 0x0000003f3f3ff290 */ /* 0x000ff6000fffe03f */
[----:B------:R-:W-:Y:S02]  /*40230*/  @!UPT UIADD3 URZ, URZ, URZ, URZ ;  /* 0x0000003f3f3ff290 */ /* 0x000fe4000fffe03f */
[----:B------:R-:W-:Y:S01]  /*40240*/  IMAD.MOV.U32 R235, RZ, RZ, R160 ;  /* 0x000000ffffeb7224 */ /* 0x000fe200078e00a0 */
[----:B------:R-:W-:Y:S01]  /*40250*/  MOV R233, R162 ;  /* 0x000000a200e97202 */ /* 0x000fe20000000f00 */
[----:B------:R-:W-:Y:S02]  /*40260*/  IMAD.MOV.U32 R234, RZ, RZ, R161 ;  /* 0x000000ffffea7224 */ /* 0x000fe400078e00a1 */
[----:B------:R-:W-:Y:S02]  /*40270*/  IMAD.MOV.U32 R232, RZ, RZ, R163 ;  /* 0x000000ffffe87224 */ /* 0x000fe400078e00a3 */
[----:B------:R-:W-:Y:S01]  /*40280*/  HMMA.1688.F32.TF32 R160, R40, R12, R180 ;  /* 0x0000000c28a0723c */ /* 0x000fe200000810b4 */
[----:B------:R-:W-:Y:S01]  /*40290*/  IMAD.MOV.U32 R59, RZ, RZ, R50 ;  /* 0x000000ffff3b7224 */ /* 0x000fe200078e0032 */
[----:B------:R-:W-:-:S05]  /*402a0*/  MOV R50, R6 ;  /* 0x0000000600327202 */ /* 0x000fca0000000f00 */
[----:B------:R-:W-:Y:S02]  /*402b0*/  IMAD.MOV.U32 R180, RZ, RZ, R241 ;  /* 0x000000ffffb47224 */ /* 0x000fe400078e00f1 */
[----:B------:R-:W-:Y:S01]  /*402c0*/  IMAD.MOV.U32 R181, RZ, RZ, R240 ;  /* 0x000000ffffb57224 */ /* 0x000fe200078e00f0 */
[----:B--2---:R-:W-:Y:S11]  /*402d0*/  HMMA.1688.F32.TF32 R40, R40, R36, R88 ;  /* 0x000000242828723c */ /* 0x004ff60000081058 */
[----:B------:R-:W-:Y:S11]  /*402e0*/  @!UPT UIADD3 URZ, URZ, URZ, URZ ;  /* 0x0000003f3f3ff290 */ /* 0x000ff6000fffe03f */
[----:B------:R-:W-:Y:S02]  /*402f0*/  @!UPT UIADD3 URZ, URZ, URZ, URZ ;  /* 0x0000003f3f3ff290 */ /* 0x000fe4000fffe03f */
[----:B------:R-:W-:Y:S02]  /*40300*/  IMAD.MOV.U32 R35, RZ, RZ, R40 ;  /* 0x000000ffff237224 */ /* 0x000fe400078e0028 */
[----:B------:R-:W-:Y:S02]  /*40310*/  IMAD.MOV.U32 R30, RZ, RZ, R41 ;  /* 0x000000ffff1e7224 */ /* 0x000fe400078e0029 */
[----:B------:R-:W-:Y:S02]  /*40320*/  IMAD.MOV.U32 R31, RZ, RZ, R42 ;  /* 0x000000ffff1f7224 */ /* 0x000fe400078e002a */
[----:B------:R-:W-:Y:S02]  /*40330*/  IMAD.MOV.U32 R6, RZ, RZ, R43 ;  /* 0x000000ffff067224 */ /* 0x000fe400078e002b */
[C---:B---3--:R-:W-:Y:S11]  /*40340*/  HMMA.1688.F32.TF32 R40, R248.reuse, R8, R84 ;  /* 0x00000008f828723c */ /* 0x048ff60000081054 */
[----:B------:R-:W-:Y:S11]  /*40350*/  @!UPT UIADD3 URZ, URZ, URZ, URZ ;  /* 0x0000003f3f3ff290 */ /* 0x000ff6000fffe03f */
[----:B------:R-:W-:Y:S01]  /*40360*/  @!UPT UIADD3 URZ, URZ, URZ, URZ ;  /* 0x0000003f3f3ff290 */ /* 0x000fe2000fffe03f */
[----:B------:R4:W-:Y:S01]  /*40370*/  STL.64 [R1+0x60], R40 ;  /* 0x0000602801007387 */ /* 0x0009e20000100a00 */
[----:B------:R-:W-:Y:S02]  /*40380*/  IMAD.MOV.U32 R38, RZ, RZ, R42 ;  /* 0x000000ffff267224 */ /* 0x000fe400078e002a */
[----:B------:R-:W-:Y:S02]  /*40390*/  IMAD.MOV.U32 R39, RZ, RZ, R43 ;  /* 0x000000ffff277224 */ /* 0x000fe400078e002b */
[----:B----4-:R-:W-:Y:S11]  /*403a0*/  HMMA.1688.F32.TF32 R40, R248, R12, R80 ;  /* 0x0000000cf828723c */ /* 0x010ff60000081050 */
[----:B------:R-:W-:Y:S11]  /*403b0*/  @!UPT UIADD3 URZ, URZ, URZ, URZ ;  /* 0x0000003f3f3ff290 */ /* 0x000ff6000fffe03f */
[----:B------:R-:W-:Y:S01]  /*403c0*/  @!UPT UIADD3 URZ, URZ, URZ, URZ ;  /* 0x0000003f3f3ff290 */ /* 0x000fe2000fffe03f */
[----:B------:R-:W-:Y:S04]  /*403d0*/  STL.64 [R1+0x50], R40 ;  /* 0x0000502801007387 */ /* 0x000fe80000100a00 */
[----:B------:R1:W-:Y:S04]  /*403e0*/  STL.64 [R1+0x58], R42 ;  /* 0x0000582a01007387 */ /* 0x0003e80000100a00 */
[----:B------:R-:W2:Y:S04]  /*403f0*/  LDL.LU R241, [R1+0x196c] ;  /* 0x00196c0001f17983 */ /* 0x000ea80000300800 */
[----:B------:R-:W3:Y:S01]  /*40400*/  LDL.LU R240, [R1+0x1968] ;  /* 0x0019680001f07983 */ /* 0x000ee20000300800 */
[----:B------:R-:W-:-:S02]  /*40410*/  IMAD.MOV.U32 R82, RZ, RZ, R74 ;  /* 0x000000ffff527224 */ /* 0x000fc400078e004a */
[----:B------:R-:W-:Y:S02]  /*40420*/  IMAD.MOV.U32 R83, RZ, RZ, R75 ;  /* 0x000000ffff537224 */ /* 0x000fe400078e004b */
[----:B------:R-:W-:Y:S02]  /*40430*/  IMAD.MOV.U32 R74, RZ, RZ, R66 ;  /* 0x000000ffff4a7224 */ /* 0x000fe400078e0042 */
[----:B------:R-:W-:Y:S02]  /*40440*/  IMAD.MOV.U32 R75, RZ, RZ, R67 ;  /* 0x000000ffff4b7224 */ /* 0x000fe400078e0043 */
[----:B------:R-:W-:Y:S02]  /*40450*/  IMAD.MOV.U32 R66, RZ, RZ, R58 ;  /* 0x000000ffff427224 */ /* 0x000fe400078e003a */
[----:B------:R-:W-:Y:S02]  /*40460*/  IMAD.MOV.U32 R67, RZ, RZ, R59 ;  /* 0x000000ffff437224 */ /* 0x000fe400078e003b */
[----:B------:R-:W-:-:S02]  /*40470*/  IMAD.MOV.U32 R58, RZ, RZ, R48 ;  /* 0x000000ffff3a7224 */ /* 0x000fc400078e0030 */
[----:B------:R-:W-:Y:S01]  /*40480*/  IMAD.MOV.U32 R59, RZ, RZ, R49 ;  /* 0x000000ffff3b7224 */ /* 0x000fe200078e0031 */
[----:B------:R-:W-:Y:S01]  /*40490*/  MOV R49, R51 ;  /* 0x0000003300317202 */ /* 0x000fe20000000f00 */
[----:B------:R-:W-:Y:S02]  /*404a0*/  IMAD.MOV.U32 R48, RZ, RZ, R50 ;  /* 0x000000ffff307224 */ /* 0x000fe400078e0032 */
        /* <DEDUP_REMOVED lines=25> */
[----:B------:R-:W4:Y:S04]  /*40640*/  LDL.LU R168, [R1] ;  /* 0x0000000001a87983 */ /* 0x000f280000300800 */
        /* <DEDUP_REMOVED lines=9> */
[----:B------:R-:W4:Y:S01]  /*406e0*/  LDL.LU R160, [R1+0x240] ;  /* 0x0002400001a07983 */ /* 0x000f220000300800 */
[----:B------:R-:W-:Y:S01]  /*406f0*/  IMAD.MOV.U32 R229, RZ, RZ, R162 ;  /* 0x000000ffffe57224 */ /* 0x000fe200078e00a2 */
[----:B------:R-:W-:Y:S01]  /*40700*/  MOV R81, R73 ;  /* 0x0000004900517202 */ /* 0x000fe20000000f00 */
[----:B------:R-:W-:Y:S01]  /*40710*/  IMAD.MOV.U32 R80, RZ, RZ, R72 ;  /* 0x000000ffff507224 */ /* 0x000fe200078e0048 */
[----:B------:R-:W4:Y:S01]  /*40720*/  LDL.LU R161, [R1+0x244] ;  /* 0x0002440001a17983 */ /* 0x000f220000300800 */
[----:B------:R-:W-:Y:S02]  /*40730*/  IMAD.MOV.U32 R228, RZ, RZ, R163 ;  /* 0x000000ffffe47224 */ /* 0x000fe400078e00a3 */
[----:B------:R-:W-:Y:S01]  /*40740*/  IMAD.MOV.U32 R72, RZ, RZ, R64 ;  /* 0x000000ffff487224 */ /* 0x000fe200078e0040 */
[----:B------:R-:W4:Y:S01]  /*40750*/  LDL.LU R162, [R1+0x248] ;  /* 0x0002480001a27983 */ /* 0x000f220000300800 */
[----:B------:R-:W-:Y:S01]  /*40760*/  IMAD.MOV.U32 R73, RZ, RZ, R65 ;  /* 0x000000ffff497224 */ /* 0x000fe200078e0041 */
[----:B------:R-:W-:Y:S01]  /*40770*/  MOV R65, R57 ;  /* 0x0000003900417202 */ /* 0x000fe20000000f00 */
[----:B------:R-:W-:Y:S01]  /*40780*/  IMAD.MOV.U32 R64, RZ, RZ, R56 ;  /* 0x000000ffff407224 */ /* 0x000fe200078e0038 */
[----:B------:R-:W4:Y:S01]  /*40790*/  LDL.LU R163, [R1+0x24c] ;  /* 0x00024c0001a37983 */ /* 0x000f220000300800 */
[----:B------:R-:W-:-:S02]  /*407a0*/  IMAD.MOV.U32 R182, RZ, RZ, R52 ;  /* 0x000000ffffb67224 */ /* 0x000fc400078e0034 */
[----:B------:R-:W-:Y:S01]  /*407b0*/  IMAD.MOV.U32 R183, RZ, RZ, R53 ;  /* 0x000000ffffb77224 */ /* 0x000fe200078e0035 */
[----:B------:R-:W4:Y:S01]  /*407c0*/  LDL.LU R52, [R1+0x190] ;  /* 0x0001900001347983 */ /* 0x000f220000300800 */
[----:B------:R-:W-:Y:S02]  /*407d0*/  IMAD.MOV.U32 R56, RZ, RZ, R54 ;  /* 0x000000ffff387224 */ /* 0x000fe400078e0036 */
[----:B------:R-:W-:Y:S01]  /*407e0*/  IMAD.MOV.U32 R91, RZ, RZ, R76 ;  /* 0x000000ffff5b7224 */ /* 0x000fe200078e004c */
[----:B------:R-:W4:Y:S01]  /*407f0*/  LDL.LU R53, [R1+0x194] ;  /* 0x0001940001357983 */ /* 0x000f220000300800 */
[----:B------:R-:W-:Y:S02]  /*40800*/  IMAD.MOV.U32 R57, RZ, RZ, R55 ;  /* 0x000000ffff397224 */ /* 0x000fe400078e0037 */
[----:B------:R-:W-:Y:S02]  /*40810*/  IMAD.MOV.U32 R90, RZ, RZ, R77 ;  /* 0x000000ffff5a7224 */ /* 0x000fe400078e004d */
[----:B------:R-:W-:-:S02]  /*40820*/  IMAD.MOV.U32 R76, RZ, RZ, R68 ;  /* 0x000000ffff4c7224 */ /* 0x000fc400078e0044 */
[----:B------:R-:W-:Y:S02]  /*40830*/  IMAD.MOV.U32 R89, RZ, RZ, R78 ;  /* 0x000000ffff597224 */ /* 0x000fe400078e004e */
        /* <DEDUP_REMOVED lines=10> */
[----:B--2---:R-:W-:-:S02]  /*408e0*/  IMAD.MOV.U32 R55, RZ, RZ, R241 ;  /* 0x000000ffff377224 */ /* 0x004fc400078e00f1 */
[----:B---3--:R-:W-:Y:S02]  /*408f0*/  IMAD.MOV.U32 R54, RZ, RZ, R240 ;  /* 0x000000ffff367224 */ /* 0x008fe400078e00f0 */
        /* <DEDUP_REMOVED lines=8> */
[----:B------:R-:W-:-:S02]  /*40980*/  IMAD.MOV.U32 R86, RZ, RZ, R252 ;  /* 0x000000ffff567224 */ /* 0x000fc400078e00fc */
[----:B------:R-:W-:Y:S01]  /*40990*/  IMAD.MOV.U32 R87, RZ, RZ, R3 ;  /* 0x000000ffff577224 */ /* 0x000fe200078e0003 */
[----:B-1----:R-:W-:Y:S01]  /*409a0*/  HMMA.1688.F32.TF32 R40, R248, R16, R224 ;  /* 0x00000010f828723c */ /* 0x002fe200000810e0 */
[----:B------:R-:W-:Y:S01]  /*409b0*/  IMAD.MOV.U32 R99, RZ, RZ, R60 ;  /* 0x000000ffff637224 */ /* 0x000fe200078e003c */
[----:B------:R-:W-:Y:S01]  /*409c0*/  MOV R97, R62 ;  /* 0x0000003e00617202 */ /* 0x000fe20000000f00 */
[----:B------:R-:W-:Y:S01]  /*409d0*/  IMAD.MOV.U32 R98, RZ, RZ, R61 ;  /* 0x000000ffff627224 */ /* 0x000fe200078e003d */
[----:B------:R-:W-:Y:S01]  /*409e0*/  LDS R60, [R2+0x6a080] ;  /* 0x06a08000023c7984 */ /* 0x000fe20000000800 */
[----:B------:R-:W-:-:S03]  /*409f0*/  IMAD.MOV.U32 R96, RZ, RZ, R63 ;  /* 0x000000ffff607224 */ /* 0x000fc600078e003f */
[----:B------:R-:W-:Y:S04]  /*40a00*/  LDS R62, [R2+0x6a880] ;  /* 0x06a88000023e7984 */ /* 0x000fe80000000800 */
[----:B------:R-:W-:Y:S01]  /*40a10*/  LDS R61, [R0+0x6a080] ;  /* 0x06a08000003d7984 */ /* 0x000fe20000000800 */
[C---:B----4-:R-:W-:Y:S03]  /*40a20*/  HMMA.1688.F32.TF32 R176, R248.reuse, R24, R176 ;  /* 0x00000018f8b0723c */ /* 0x050fe600000810b0 */
[----:B------:R-:W1:Y:S04]  /*40a30*/  LDS R63, [R0+0x6a880] ;  /* 0x06a88000003f7984 */ /* 0x000e680000000800 */
[----:B------:R-:W-:Y:S04]  /*40a40*/  LDS R224, [R4+0x6a180] ;  /* 0x06a1800004e07984 */ /* 0x000fe80000000800 */
[----:B------:R-:W-:Y:S01]  /*40a50*/  IMAD.MOV.U32 R252, RZ, RZ, R41 ;  /* 0x000000fffffc7224 */ /* 0x000fe200078e0029 */
[----:B------:R-:W-:Y:S01]  /*40a60*/  MOV R7, R42 ;  /* 0x0000002a00077202 */ /* 0x000fe20000000f00 */
[----:B------:R4:W-:Y:S01]  /*40a70*/  STL [R1+0x40], R40 ;  /* 0x0000402801007387 */ /* 0x0009e20000100800 */
[----:B------:R-:W-:Y:S01]  /*40a80*/  IMAD.MOV.U32 R3, RZ, RZ, R43 ;  /* 0x000000ffff037224 */ /* 0x000fe200078e002b */
[C---:B------:R-:W-:Y:S02]  /*40a90*/  HMMA.1688.F32.TF32 R196, R248.reuse, R20, R200 ;  /* 0x00000014f8c4723c */ /* 0x040fe400000810c8 */
[----:B------:R-:W-:Y:S04]  /*40aa0*/  LDS R226, [R4+0x6a980] ;  /* 0x06a9800004e27984 */ /* 0x000fe80000000800 */
[----:B------:R-:W-:Y:S02]  /*40ab0*/  LDS R225, [R5+0x6a180] ;  /* 0x06a1800005e17984 */ /* 0x000fe40000000800 */
[----:B----4-:R-:W-:Y:S02]  /*40ac0*/  HMMA.1688.F32.TF32 R40, R248, R28, R172 ;  /* 0x0000001cf828723c */ /* 0x010fe400000810ac */
[----:B------:R4:W-:Y:S04]  /*40ad0*/  STL [R1+0x18f0], R3 ;  /* 0x0018f00301007387 */ /* 0x0009e80000100800 */
[----:B------:R1:W-:Y:S04]  /*40ae0*/  STL [R1+0x18ec], R252 ;  /* 0x0018ecfc01007387 */ /* 0x0003e80000100800 */
[----:B------:R-:W-:Y:S01]  /*40af0*/  STL [R1+0x18e8], R7 ;  /* 0x0018e80701007387 */ /* 0x000fe20000100800 */
[----:B------:R-:W-:Y:S03]  /*40b00*/  HMMA.1688.F32.TF32 R64, R92, R8, R64 ;  /* 0x000000085c40723c */ /* 0x000fe60000081040 */
[----:B------:R-:W2:Y:S04]  /*40b10*/  LDS R227, [R5+0x6a980] ;  /* 0x06a9800005e37984 */ /* 0x000ea80000000800 */
[----:B------:R-:W-:Y:S04]  /*40b20*/  STL.64 [R1+0x30], R196 ;  /* 0x000030c401007387 */ /* 0x000fe80000100a00 */
[----:B------:R-:W-:Y:S04]  /*40b30*/  STL.64 [R1+0x38], R198 ;  /* 0x000038c601007387 */ /* 0x000fe80000100a00 */
[----:B------:R-:W-:Y:S01]  /*40b40*/  STL.64 [R1+0x20], R176 ;  /* 0x000020b001007387 */ /* 0x000fe20000100a00 */
[----:B----4-:R-:W-:-:S02]  /*40b50*/  IMAD.MOV.U32 R3, RZ, RZ, R42 ;  /* 0x000000ffff037224 */ /* 0x010fc400078e002a */
[----:B-1----:R-:W-:Y:S01]  /*40b60*/  IMAD.MOV.U32 R252, RZ, RZ, R43 ;  /* 0x000000fffffc7224 */ /* 0x002fe200078e002b */
[----:B------:R-:W-:Y:S04]  /*40b70*/  STL.64 [R1+0x28], R178 ;  /* 0x000028b201007387 */ /* 0x000fe80000100a00 */
[----:B------:R1:W-:Y:S02]  /*40b80*/  STL.64 [R1+0x10], R40 ;  /* 0x0000102801007387 */ /* 0x0003e40000100a00 */
[C---:B-1----:R-:W-:Y:S08]  /*40b90*/  HMMA.1688.F32.TF32 R40, R248.reuse, R32, R168 ;  /* 0x00000020f828723c */ /* 0x042ff000000810a8 */
[----:B------:R-:W-:Y:S01]  /*40ba0*/  HMMA.1688.F32.TF32 R248, R248, R36, R164 ;  /* 0x00000024f8f8723c */ /* 0x000fe200000810a4 */
[----:B------:R-:W-:Y:S01]  /*40bb0*/  IMAD.MOV.U32 R176, RZ, RZ, R147 ;  /* 0x000000ffffb07224 */ /* 0x000fe200078e0093 */
[----:B------:R-:W-:Y:S01]  /*40bc0*/  MOV R147, R112 ;  /* 0x0000007000937202 */ /* 0x000fe20000000f00 */
[----:B------:R-:W-:-:S02]  /*40bd0*/  IMAD.MOV.U32 R177, RZ, RZ, R146 ;  /* 0x000000ffffb17224 */ /* 0x000fc400078e0092 */
[----:B------:R-:W-:-:S10]  /*40be0*/  IMAD.MOV.U32 R178, RZ, RZ, R145 ;  /* 0x000000ffffb27224 */ /* 0x000fd400078e0091 */
[----:B------:R-:W-:Y:S04]  /*40bf0*/  STL [R1+0x4], R41 ;  /* 0x0000042901007387 */ /* 0x000fe80000100800 */
[----:B------:R-:W-:Y:S04]  /*40c00*/  STL.64 [R1+0x8], R42 ;  /* 0x0000082a01007387 */ /* 0x000fe80000100a00 */
[----:B------:R1:W-:Y:S04]  /*40c10*/  STL.64 [R1+0x18e0], R250 ;  /* 0x0018e0fa01007387 */ /* 0x0003e80000100a00 */
[----:B------:R4:W-:Y:S01]  /*40c20*/  STL.64 [R1+0x18d8], R248 ;  /* 0x0018d8f801007387 */ /* 0x0009e20000100a00 */
[----:B------:R-:W-:-:S02]  /*40c30*/  IMAD.MOV.U32 R146, RZ, RZ, R113 ;  /* 0x000000ffff927224 */ /* 0x000fc400078e0071 */
[----:B------:R-:W-:Y:S02]  /*40c40*/  IMAD.MOV.U32 R179, RZ, RZ, R144 ;  /* 0x000000ffffb37224 */ /* 0x000fe400078e0090 */
[----:B-1----:R-:W-:Y:S02]  /*40c50*/  IMAD.MOV.U32 R250, RZ, RZ, R149 ;  /* 0x000000fffffa7224 */ /* 0x002fe400078e0095 */
[----:B----4-:R-:W-:Y:S02]  /*40c60*/  IMAD.MOV.U32 R248, RZ, RZ, R151 ;  /* 0x000000fffff87224 */ /* 0x010fe400078e0097 */
[----:B------:R-:W-:Y:S02]  /*40c70*/  IMAD.MOV.U32 R249, RZ, RZ, R150 ;  /* 0x000000fffff97224 */ /* 0x000fe400078e0096 */
[----:B------:R-:W-:Y:S02]  /*40c80*/  IMAD.MOV.U32 R151, RZ, RZ, R116 ;  /* 0x000000ffff977224 */ /* 0x000fe400078e0074 */
[----:B------:R-:W-:Y:S01]  /*40c90*/  IMAD.MOV.U32 R150, RZ, RZ, R117 ;  /* 0x000000ffff967224 */ /* 0x000fe200078e0075 */
[----:B------:R-:W4:Y:S01]  /*40ca0*/  LDL.LU R116, [R1+0x2f0] ;  /* 0x0002f00001747983 */ /* 0x000f220000300800 */
[----:B------:R-:W-:-:S02]  /*40cb0*/  IMAD.MOV.U32 R251, RZ, RZ, R148 ;  /* 0x000000fffffb7224 */ /* 0x000fc400078e0094 */
        /* <DEDUP_REMOVED lines=17> */
[----:B------:R-:W-:Y:S01]  /*40dd0*/  IMAD.MOV.U32 R142, RZ, RZ, R109 ;  /* 0x000000ffff8e7224 */ /* 0x000fe200078e006d */
[----:B------:R-:W-:Y:S01]  /*40de0*/  HMMA.1688.F32.TF32 R40, R60, R16, R160 ;  /* 0x000000103c28723c */ /* 0x000fe200000810a0 */
[----:B------:R-:W-:Y:S01]  /*40df0*/  IMAD.MOV.U32 R141, RZ, RZ, R110 ;  /* 0x000000ffff8d7224 */ /* 0x000fe200078e006e */
[----:B------:R-:W4:Y:S01]  /*40e00*/  LDL.LU R108, [R1+0x310] ;  /* 0x00031000016c7983 */ /* 0x000f220000300800 */
[----:B------:R-:W-:-:S03]  /*40e10*/  IMAD.MOV.U32 R140, RZ, RZ, R111 ;  /* 0x000000ffff8c7224 */ /* 0x000fc600078e006f */
        /* <DEDUP_REMOVED lines=9> */
[----:B------:R-:W-:Y:S01]  /*40eb0*/  MOV R163, R128 ;  /* 0x0000008000a37202 */ /* 0x000fe20000000f00 */
[----:B------:R-:W-:-:S02]  /*40ec0*/  IMAD.MOV.U32 R129, RZ, RZ, R102 ;  /* 0x000000ffff817224 */ /* 0x000fc400078e0066 */
[----:B------:R-:W4:Y:S01]  /*40ed0*/  LDL.LU R100, [R1+0x330] ;  /* 0x0003300001647983 */ /* 0x000f220000300800 */
[----:B------:R-:W-:Y:S01]  /*40ee0*/  IMAD.MOV.U32 R128, RZ, RZ, R103 ;  /* 0x000000ffff807224 */ /* 0x000fe200078e0067 */
[C---:B------:R-:W-:Y:S02]  /*40ef0*/  HMMA.1688.F32.TF32 R48, R60.reuse, R24, R48 ;  /* 0x000000183c30723c */ /* 0x040fe40000081030 */
[----:B------:R-:W4:Y:S04]  /*40f00*/  LDL.LU R101, [R1+0x334] ;  /* 0x0003340001657983 */ /* 0x000f280000300800 */
[----:B------:R-:W4:Y:S02]  /*40f10*/  LDL.LU R102, [R1+0x338] ;  /* 0x0003380001667983 */ /* 0x000f240000300800 */
[----:B------:R-:W-:Y:S02]  /*40f20*/  HMMA.1688.F32.TF32 R52, R60, R28, R52 ;  /* 0x0000001c3c34723c */ /* 0x000fe40000081034 */
[----:B------:R-:W4:Y:S01]  /*40f30*/  LDL.LU R103, [R1+0x33c] ;  /* 0x00033c0001677983 */ /* 0x000f220000300800 */
[----:B------:R-:W-:-:S05]  /*40f40*/  IMAD.MOV.U32 R164, RZ, RZ, R135 ;  /* 0x000000ffffa47224 */ /* 0x000fca00078e0087 */
[----:B------:R-:W-:Y:S01]  /*40f50*/  HMMA.1688.F32.TF32 R56, R60, R32, R56 ;  /* 0x000000203c38723c */ /* 0x000fe20000081038 */
[----:B------:R-:W-:Y:S02]  /*40f60*/  IMAD.MOV.U32 R165, RZ, RZ, R134 ;  /* 0x000000ffffa57224 */ /* 0x000fe400078e0086 */
[----:B------:R-:W-:Y:S02]  /*40f70*/  IMAD.MOV.U32 R135, RZ, RZ, R104 ;  /* 0x000000ffff877224 */ /* 0x000fe400078e0068 */
[----:B------:R-:W-:Y:S02]  /*40f80*/  IMAD.MOV.U32 R166, RZ, RZ, R133 ;  /* 0x000000ffffa67224 */ /* 0x000fe400078e0085 */
[----:B------:R-:W-:Y:S01]  /*40f90*/  IMAD.MOV.U32 R134, RZ, RZ, R105 ;  /* 0x000000ffff867224 */ /* 0x000fe200078e0069 */
[----:B------:R-:W-:Y:S01]  /*40fa0*/  HMMA.1688.F32.TF32 R68, R92, R12, R68 ;  /* 0x0000000c5c44723c */ /* 0x000fe20000081044 */
[----:B------:R-:W-:Y:S02]  /*40fb0*/  IMAD.MOV.U32 R167, RZ, RZ, R132 ;  /* 0x000000ffffa77224 */ /* 0x000fe400078e0084 */
[----:B------:R-:W-:-:S02]  /*40fc0*/  IMAD.MOV.U32 R133, RZ, RZ, R106 ;  /* 0x000000ffff857224 */ /* 0x000fc400078e006a */
[----:B------:R-:W-:-:S03]  /*40fd0*/  IMAD.MOV.U32 R132, RZ, RZ, R107 ;  /* 0x000000ffff847224 */ /* 0x000fc600078e006b */
[C---:B------:R-:W-:Y:S08]  /*40fe0*/  HMMA.1688.F32.TF32 R72, R92.reuse, R16, R72 ;  /* 0x000000105c48723c */ /* 0x040ff00000081048 */
[----:B------:R-:W-:Y:S08]  /*40ff0*/  HMMA.1688.F32.TF32 R76, R92, R20, R76 ;  /* 0x000000145c4c723c */ /* 0x000ff0000008104c */
[----:B--2---:R-:W-:Y:S08]  /*41000*/  HMMA.1688.F32.TF32 R240, R60, R12, R240 ;  /* 0x0000000c3cf0723c */ /* 0x004ff000000810f0 */
[----:B------:R-:W-:Y:S08]  /*41010*/  HMMA.1688.F32.TF32 R80, R92, R24, R80 ;  /* 0x000000185c50723c */ /* 0x000ff00000081050 */
[C---:B---3--:R-:W-:Y:S08]  /*41020*/  HMMA.1688.F32.TF32 R244, R60.reuse, R8, R244 ;  /* 0x000000083cf4723c */ /* 0x048ff000000810f4 */
[----:B------:R-:W-:Y:S07]  /*41030*/  HMMA.1688.F32.TF32 R60, R60, R36, R180 ;  /* 0x000000243c3c723c */ /* 0x000fee00000810b4 */
[----:B------:R-:W-:-:S02]  /*41040*/  IMAD.MOV.U32 R183, RZ, RZ, R96 ;  /* 0x000000ffffb77224 */ /* 0x000fc400078e0060 */
[----:B------:R-:W-:Y:S01]  /*41050*/  IMAD.MOV.U32 R182, RZ, RZ, R97 ;  /* 0x000000ffffb67224 */ /* 0x000fe200078e0061 */
[----:B------:R-:W2:Y:S01]  /*41060*/  LDL.LU R96, [R1+0x340] ;  /* 0x0003400001607983 */ /* 0x000ea20000300800 */
[----:B------:R-:W-:Y:S02]  /*41070*/  IMAD.MOV.U32 R181, RZ, RZ, R98 ;  /* 0x000000ffffb57224 */ /* 0x000fe400078e0062 */
[----:B------:R-:W-:Y:S01]  /*41080*/  IMAD.MOV.U32 R180, RZ, RZ, R99 ;  /* 0x000000ffffb47224 */ /* 0x000fe200078e0063 */
[----:B------:R-:W2:Y:S01]  /*41090*/  LDL.LU R97, [R1+0x344] ;  /* 0x0003440001617983 */ /* 0x000ea20000300800 */
[C---:B------:R-:W-:Y:S03]  /*410a0*/  HMMA.1688.F32.TF32 R84, R92.reuse, R28, R84 ;  /* 0x0000001c5c54723c */ /* 0x040fe60000081054 */
[----:B------:R-:W2:Y:S04]  /*410b0*/  LDL.LU R98, [R1+0x348] ;  /* 0x0003480001627983 */ /* 0x000ea80000300800 */
[----:B------:R-:W2:Y:S01]  /*410c0*/  LDL.LU R99, [R1+0x34c] ;  /* 0x00034c0001637983 */ /* 0x000ea20000300800 */
[C---:B------:R-:W-:Y:S03]  /*410d0*/  HMMA.1688.F32.TF32 R88, R92.reuse, R32, R88 ;  /* 0x000000205c58723c */ /* 0x040fe60000081058 */
[----:B------:R-:W3:Y:S04]  /*410e0*/  LDL.LU R104, [R1+0x320] ;  /* 0x0003200001687983 */ /* 0x000ee80000300800 */
[----:B------:R-:W3:Y:S01]  /*410f0*/  LDL.LU R105, [R1+0x324] ;  /* 0x0003240001697983 */ /* 0x000ee20000300800 */
[----:B------:R-:W-:Y:S03]  /*41100*/  HMMA.1688.F32.TF32 R92, R92, R36, R192 ;  /* 0x000000245c5c723c */ /* 0x000fe600000810c0 */
[----:B------:R-:W3:Y:S04]  /*41110*/  LDL.LU R106, [R1+0x328] ;  /* 0x00032800016a7983 */ /* 0x000ee80000300800 */
[----:B------:R-:W-:Y:S01]  /*41120*/  IMAD.MOV.U32 R195, RZ, RZ, R120 ;  /* 0x000000ffffc37224 */ /* 0x000fe200078e0078 */
[----:B------:R-:W3:Y:S01]  /*41130*/  LDL.LU R107, [R1+0x32c] ;  /* 0x00032c00016b7983 */ /* 0x000ee20000300800 */
[----:B------:R-:W-:-:S02]  /*41140*/  IMAD.MOV.U32 R194, RZ, RZ, R121 ;  /* 0x000000ffffc27224 */ /* 0x000fc400078e0079 */
[----:B------:R-:W-:Y:S01]  /*41150*/  IMAD.MOV.U32 R193, RZ, RZ, R122 ;  /* 0x000000ffffc17224 */ /* 0x000fe200078e007a */
[----:B------:R-:W3:Y:S01]  /*41160*/  LDL.LU R120, [R1+0x2e0] ;  /* 0x0002e00001787983 */ /* 0x000ee20000300800 */
[----:B------:R-:W-:-:S03]  /*41170*/  IMAD.MOV.U32 R192, RZ, RZ, R123 ;  /* 0x000000ffffc07224 */ /* 0x000fc600078e007b */
[----:B------:R-:W3:Y:S04]  /*41180*/  LDL.LU R121, [R1+0x2e4] ;  /* 0x0002e40001797983 */ /* 0x000ee80000300800 */
[----:B------:R-:W3:Y:S04]  /*41190*/  LDL.LU R122, [R1+0x2e8] ;  /* 0x0002e800017a7983 */ /* 0x000ee80000300800 */
[----:B------:R-:W3:Y:S01]  /*411a0*/  LDL.LU R123, [R1+0x2ec] ;  /* 0x0002ec00017b7983 */ /* 0x000ee20000300800 */
[----:B------:R-:W-:Y:S01]  /*411b0*/  IMAD.MOV.U32 R196, RZ, RZ, R155 ;  /* 0x000000ffffc47224 */ /* 0x000fe200078e009b */
[----:B------:R-:W-:Y:S01]  /*411c0*/  MOV R199, R152 ;  /* 0x0000009800c77202 */ /* 0x000fe20000000f00 */
[----:B------:R-:W-:Y:S01]  /*411d0*/  IMAD.MOV.U32 R197, RZ, RZ, R154 ;  /* 0x000000ffffc57224 */ /* 0x000fe200078e009a */
[----:B------:R-:W-:Y:S01]  /*411e0*/  MOV R155, R124 ;  /* 0x0000007c009b7202 */ /* 0x000fe20000000f00 */
[----:B------:R-:W-:Y:S01]  /*411f0*/  IMAD.MOV.U32 R198, RZ, RZ, R153 ;  /* 0x000000ffffc67224 */ /* 0x000fe200078e0099 */
[----:B------:R-:W-:Y:S01]  /*41200*/  LDS R124, [R2+0x6a100] ;  /* 0x06a10000027c7984 */ /* 0x000fe20000000800 */
[----:B------:R-:W-:-:S02]  /*41210*/  IMAD.MOV.U32 R152, RZ, RZ, R127 ;  /* 0x000000ffff987224 */ /* 0x000fc400078e007f */
[----:B------:R-:W-:Y:S01]  /*41220*/  IMAD.MOV.U32 R153, RZ, RZ, R126 ;  /* 0x000000ffff997224 */ /* 0x000fe200078e007e */
[----:B------:R-:W-:Y:S01]  /*41230*/  LDS R127, [R0+0x6a900] ;  /* 0x06a90000007f7984 */ /* 0x000fe20000000800 */
[----:B------:R-:W-:-:S03]  /*41240*/  IMAD.MOV.U32 R154, RZ, RZ, R125 ;  /* 0x000000ffff9a7224 */ /* 0x000fc600078e007d */
[----:B------:R-:W-:Y:S04]  /*41250*/  LDS R126, [R2+0x6a900] ;  /* 0x06a90000027e7984 */ /* 0x000fe80000000800 */
[----:B------:R-:W4:Y:S01]  /*41260*/  LDS R125, [R0+0x6a100] ;  /* 0x06a10000007d7984 */ /* 0x000f220000000800 */
[C---:B------:R-:W-:Y:S08]  /*41270*/  HMMA.1688.F32.TF32 R208, R224.reuse, R24, R208 ;  /* 0x00000018e0d0723c */ /* 0x040ff000000810d0 */
[-C--:B------:R-:W-:Y:S08]  /*41280*/  HMMA.1688.F32.TF32 R212, R224, R28.reuse, R212 ;  /* 0x0000001ce0d4723c */ /* 0x080ff000000810d4 */
[C---:B----4-:R-:W-:Y:S08]  /*41290*/  HMMA.1688.F32.TF32 R116, R124.reuse, R28, R116 ;  /* 0x0000001c7c74723c */ /* 0x050ff00000081074 */
[C---:B------:R-:W-:Y:S08]  /*412a0*/  HMMA.1688.F32.TF32 R112, R124.reuse, R24, R112 ;  /* 0x000000187c70723c */ /* 0x040ff00000081070 */
[C---:B------:R-:W-:Y:S08]  /*412b0*/  HMMA.1688.F32.TF32 R108, R124.reuse, R20, R108 ;  /* 0x000000147c6c723c */ /* 0x040ff0000008106c */
[C---:B------:R-:W-:Y:S08]  /*412c0*/  HMMA.1688.F32.TF32 R100, R124.reuse, R12, R100 ;  /* 0x0000000c7c64723c */ /* 0x040ff00000081064 */
[C---:B--2---:R-:W-:Y:S08]  /*412d0*/  HMMA.1688.F32.TF32 R96, R124.reuse, R8, R96 ;  /* 0x000000087c60723c */ /* 0x044ff00000081060 */
[C---:B---3--:R-:W-:Y:S08]  /*412e0*/  HMMA.1688.F32.TF32 R104, R124.reuse, R16, R104 ;  /* 0x000000107c68723c */ /* 0x048ff00000081068 */
[C---:B------:R-:W-:Y:S08]  /*412f0*/  HMMA.1688.F32.TF32 R120, R124.reuse, R32, R120 ;  /* 0x000000207c78723c */ /* 0x040ff00000081078 */
[----:B------:R-:W-:Y:S01]  /*41300*/  HMMA.1688.F32.TF32 R124, R124, R36, R180 ;  /* 0x000000247c7c723c */ /* 0x000fe200000810b4 */
[----:B------:R-:W2:Y:S04]  /*41310*/  LDL.LU.64 R182, [R1+0x1940] ;  /* 0x0019400001b67983 */ /* 0x000ea80000300a00 */
[----:B------:R-:W2:Y:S04]  /*41320*/  LDL.LU.64 R180, [R1+0x1938] ;  /* 0x0019380001b47983 */ /* 0x000ea80000300a00 */
[----:B------:R-:W-:Y:S04]  /*41330*/  STL [R1+0x17fc], R208 ;  /* 0x0017fcd001007387 */ /* 0x000fe80000100800 */
[----:B------:R-:W-:Y:S04]  /*41340*/  STL [R1+0x17f8], R209 ;  /* 0x0017f8d101007387 */ /* 0x000fe80000100800 */
[----:B------:R-:W-:Y:S04]  /*41350*/  STL [R1+0x17f4], R210 ;  /* 0x0017f4d201007387 */ /* 0x000fe80000100800 */
[----:B------:R-:W-:Y:S04]  /*41360*/  STL [R1+0x17f0], R211 ;  /* 0x0017f0d301007387 */ /* 0x000fe80000100800 */
[----:B------:R1:W-:Y:S04]  /*41370*/  STL [R1+0x180c], R212 ;  /* 0x00180cd401007387 */ /* 0x0003e80000100800 */
[----:B------:R3:W-:Y:S04]  /*41380*/  STL [R1+0x1808], R213 ;  /* 0x001808d501007387 */ /* 0x0007e80000100800 */
[----:B------:R4:W-:Y:S01]  /*41390*/  STL [R1+0x1804], R214 ;  /* 0x001804d601007387 */ /* 0x0009e20000100800 */
[----:B-1----:R-:W-:-:S03]  /*413a0*/  IMAD.MOV.U32 R212, RZ, RZ, R217 ;  /* 0x000000ffffd47224 */ /* 0x002fc600078e00d9 */
[----:B------:R1:W-:Y:S01]  /*413b0*/  STL [R1+0x1800], R215 ;  /* 0x001800d701007387 */ /* 0x0003e20000100800 */
[----:B---3--:R-:W-:-:S03]  /*413c0*/  IMAD.MOV.U32 R213, RZ, RZ, R218 ;  /* 0x000000ffffd57224 */ /* 0x008fc600078e00da */
[----:B------:R-:W3:Y:S01]  /*413d0*/  LDL.LU R217, [R1+0x1934] ;  /* 0x0019340001d97983 */ /* 0x000ee20000300800 */
[----:B----4-:R-:W-:-:S03]  /*413e0*/  IMAD.MOV.U32 R214, RZ, RZ, R219 ;  /* 0x000000ffffd67224 */ /* 0x010fc600078e00db */
[----:B------:R-:W3:Y:S01]  /*413f0*/  LDL.LU R218, [R1+0x1930] ;  /* 0x0019300001da7983 */ /* 0x000ee20000300800 */
[----:B-1----:R-:W-:-:S03]  /*41400*/  IMAD.MOV.U32 R215, RZ, RZ, R223 ;  /* 0x000000ffffd77224 */ /* 0x002fc600078e00df */
[----:B------:R-:W3:Y:S04]  /*41410*/  LDL.LU R219, [R1+0x192c] ;  /* 0x00192c0001db7983 */ /* 0x000ee80000300800 */
[----:B------:R-:W4:Y:S01]  /*41420*/  LDL.LU R223, [R1+0x1928] ;  /* 0x0019280001df7983 */ /* 0x000f220000300800 */
        /* <DEDUP_REMOVED lines=8> */
[----:B------:R-:W-:-:S02]  /*414b0*/  IMAD.MOV.U32 R168, RZ, RZ, R139 ;  /* 0x000000ffffa87224 */ /* 0x000fc400078e008b */
[----:B------:R-:W-:Y:S02]  /*414c0*/  IMAD.MOV.U32 R169, RZ, RZ, R138 ;  /* 0x000000ffffa97224 */ /* 0x000fe400078e008a */
[----:B------:R-:W-:Y:S02]  /*414d0*/  IMAD.MOV.U32 R170, RZ, RZ, R137 ;  /* 0x000000ffffaa7224 */ /* 0x000fe400078e0089 */
[----:B------:R-:W-:Y:S02]  /*414e0*/  IMAD.MOV.U32 R171, RZ, RZ, R136 ;  /* 0x000000ffffab7224 */ /* 0x000fe400078e0088 */
[----:B------:R-:W-:Y:S02]  /*414f0*/  IMAD.MOV.U32 R136, RZ, RZ, R191 ;  /* 0x000000ffff887224 */ /* 0x000fe400078e00bf */
[----:B------:R-:W-:Y:S01]  /*41500*/  IMAD.MOV.U32 R137, RZ, RZ, R190 ;  /* 0x000000ffff897224 */ /* 0x000fe200078e00be */
[----:B------:R-:W-:Y:S01]  /*41510*/  LDS R191, [R0+0x6a980] ;  /* 0x06a9800000bf7984 */ /* 0x000fe20000000800 */
[----:B------:R-:W-:-:S02]  /*41520*/  IMAD.MOV.U32 R138, RZ, RZ, R189 ;  /* 0x000000ffff8a7224 */ /* 0x000fc400078e00bd */
[----:B------:R-:W-:Y:S01]  /*41530*/  IMAD.MOV.U32 R139, RZ, RZ, R188 ;  /* 0x000000ffff8b7224 */ /* 0x000fe200078e00bc */
[----:B------:R-:W-:Y:S04]  /*41540*/  LDS R190, [R2+0x6a980] ;  /* 0x06a9800002be7984 */ /* 0x000fe80000000800 */
[----:B------:R-:W-:Y:S04]  /*41550*/  LDS R188, [R2+0x6a180] ;  /* 0x06a1800002bc7984 */ /* 0x000fe80000000800 */
[----:B------:R-:W1:Y:S01]  /*41560*/  LDS R189, [R0+0x6a180] ;  /* 0x06a1800000bd7984 */ /* 0x000e620000000800 */
[----:B------:R-:W-:Y:S08]  /*41570*/  HMMA.1688.F32.TF32 R204, R224, R20, R204 ;  /* 0x00000014e0cc723c */ /* 0x000ff000000810cc */
        /* <DEDUP_REMOVED lines=10> */
[----:B------:R-:W-:Y:S01]  /*41620*/  HMMA.1688.F32.TF32 R200, R224, R16, R236 ;  /* 0x00000010e0c8723c */ /* 0x000fe200000810ec */
[----:B------:R-:W-:Y:S01]  /*41630*/  IMAD.MOV.U32 R208, RZ, RZ, R231 ;  /* 0x000000ffffd07224 */ /* 0x000fe200078e00e7 */
[----:B------:R-:W-:Y:S01]  /*41640*/  MOV R211, R228 ;  /* 0x000000e400d37202 */ /* 0x000fe20000000f00 */
[----:B------:R-:W-:Y:S01]  /*41650*/  IMAD.MOV.U32 R209, RZ, RZ, R230 ;  /* 0x000000ffffd17224 */ /* 0x000fe200078e00e6 */
[----:B------:R-:W-:Y:S04]  /*41660*/  LDS R228, [R4+0x6b000] ;  /* 0x06b0000004e47984 */ /* 0x000fe80000000800 */
[C---:B------:R-:W-:Y:S01]  /*41670*/  HMMA.1688.F32.TF32 R160, R188.reuse, R8, R160 ;  /* 0x00000008bca0723c */ /* 0x040fe200000810a0 */
[----:B------:R-:W-:Y:S01]  /*41680*/  IMAD.MOV.U32 R210, RZ, RZ, R229 ;  /* 0x000000ffffd27224 */ /* 0x000fe200078e00e5 */
[----:B------:R-:W-:Y:S04]  /*41690*/  LDS R230, [R4+0x6b800] ;  /* 0x06b8000004e67984 */ /* 0x000fe80000000800 */
[----:B------:R-:W-:Y:S02]  /*416a0*/  LDS R229, [R5+0x6b000] ;  /* 0x06b0000005e57984 */ /* 0x000fe40000000800 */
[C---:B------:R-:W-:Y:S02]  /*416b0*/  HMMA.1688.F32.TF32 R164, R188.reuse, R12, R164 ;  /* 0x0000000cbca4723c */ /* 0x040fe400000810a4 */
[----:B------:R-:W-:Y:S04]  /*416c0*/  LDS R231, [R5+0x6b800] ;  /* 0x06b8000005e77984 */ /* 0x000fe80000000800 */
[----:B------:R-:W-:Y:S02]  /*416d0*/  LDS R236, [R4+0x6b080] ;  /* 0x06b0800004ec7984 */ /* 0x000fe40000000800 */
[C---:B------:R-:W-:Y:S02]  /*416e0*/  HMMA.1688.F32.TF32 R168, R188.reuse, R16, R168 ;  /* 0x00000010bca8723c */ /* 0x040fe400000810a8 */
[----:B------:R-:W-:Y:S04]  /*416f0*/  LDS R238, [R4+0x6b880] ;  /* 0x06b8800004ee7984 */ /* 0x000fe80000000800 */
[----:B------:R-:W-:Y:S02]  /*41700*/  LDS R237, [R5+0x6b080] ;  /* 0x06b0800005ed7984 */ /* 0x000fe40000000800 */
[C---:B------:R-:W-:Y:S02]  /*41710*/  HMMA.1688.F32.TF32 R172, R188.reuse, R20, R172 ;  /* 0x00000014bcac723c */ /* 0x040fe400000810ac */
[----:B------:R-:W-:Y:S06]  /*41720*/  LDS R239, [R5+0x6b880] ;  /* 0x06b8800005ef7984 */ /* 0x000fec0000000800 */
[C---:B------:R-:W-:Y:S08]  /*41730*/  HMMA.1688.F32.TF32 R176, R188.reuse, R24, R176 ;  /* 0x00000018bcb0723c */ /* 0x040ff000000810b0 */
[C---:B------:R-:W-:Y:S08]  /*41740*/  HMMA.1688.F32.TF32 R184, R188.reuse, R32, R184 ;  /* 0x00000020bcb8723c */ /* 0x040ff000000810b8 */
[C---:B--2---:R-:W-:Y:S08]  /*41750*/  HMMA.1688.F32.TF32 R180, R188.reuse, R28, R180 ;  /* 0x0000001cbcb4723c */ /* 0x044ff000000810b4 */
[----:B------:R-:W-:Y:S08]  /*41760*/  HMMA.1688.F32.TF32 R188, R188, R36, R248 ;  /* 0x00000024bcbc723c */ /* 0x000ff000000810f8 */
[C---:B---3--:R-:W-:Y:S08]  /*41770*/  HMMA.1688.F32.TF32 R216, R224.reuse, R32, R216 ;  /* 0x00000020e0d8723c */ /* 0x048ff000000810d8 */
[----:B----4-:R-:W-:Y:S01]  /*41780*/  HMMA.1688.F32.TF32 R220, R224, R36, R220 ;  /* 0x00000024e0dc723c */ /* 0x010fe200000810dc */
[----:B------:R-:W-:Y:S04]  /*41790*/  LDS R224, [R2+0x6b000] ;  /* 0x06b0000002e07984 */ /* 0x000fe80000000800 */
[----:B------:R-:W-:Y:S04]  /*417a0*/  LDS R226, [R2+0x6b800] ;  /* 0x06b8000002e27984 */ /* 0x000fe80000000800 */
[----:B------:R-:W-:Y:S04]  /*417b0*/  LDS R225, [R0+0x6b000] ;  /* 0x06b0000000e17984 */ /* 0x000fe80000000800 */
[----:B------:R-:W1:Y:S01]  /*417c0*/  LDS R227, [R0+0x6b800] ;  /* 0x06b8000000e37984 */ /* 0x000e620000000800 */
[----:B------:R-:W-:-:S02]  /*417d0*/  IMAD.MOV.U32 R248, RZ, RZ, R235 ;  /* 0x000000fffff87224 */ /* 0x000fc400078e00eb */
[----:B------:R-:W-:Y:S02]  /*417e0*/  IMAD.MOV.U32 R249, RZ, RZ, R234 ;  /* 0x000000fffff97224 */ /* 0x000fe400078e00ea */
[----:B------:R-:W-:Y:S02]  /*417f0*/  IMAD.MOV.U32 R250, RZ, RZ, R233 ;  /* 0x000000fffffa7224 */ /* 0x000fe400078e00e9 */
[----:B------:R-:W-:Y:S01]  /*41800*/  IMAD.MOV.U32 R251, RZ, RZ, R232 ;  /* 0x000000fffffb7224 */ /* 0x000fe200078e00e8 */
[----:B------:R-:W-:Y:S04]  /*41810*/  STL [R1+0x181c], R216 ;  /* 0x00181cd801007387 */ /* 0x000fe80000100800 */
[----:B------:R-:W-:Y:S04]  /*41820*/  STL [R1+0x1818], R217 ;  /* 0x001818d901007387 */ /* 0x000fe80000100800 */
[----:B------:R-:W-:Y:S04]  /*41830*/  STL [R1+0x1814], R218 ;  /* 0x001814da01007387 */ /* 0x000fe80000100800 */
[----:B------:R-:W-:Y:S04]  /*41840*/  LDS R232, [R2+0x6b080] ;  /* 0x06b0800002e87984 */ /* 0x000fe80000000800 */
[----:B------:R-:W-:Y:S04]  /*41850*/  LDS R234, [R2+0x6b880] ;  /* 0x06b8800002ea7984 */ /* 0x000fe80000000800 */
[----:B------:R-:W-:Y:S04]  /*41860*/  LDS R233, [R0+0x6b080] ;  /* 0x06b0800000e97984 */ /* 0x000fe80000000800 */
[----:B------:R-:W2:Y:S01]  /*41870*/  LDS R235, [R0+0x6b880] ;  /* 0x06b8800000eb7984 */ /* 0x000ea20000000800 */
[----:B-1----:R-:W-:Y:S03]  /*41880*/  HMMA.1688.F32.TF32 R248, R224, R10, R248 ;  /* 0x0000000ae0f8723c */ /* 0x002fe600000810f8 */
[----:B------:R1:W-:Y:S04]  /*41890*/  STL [R1+0x1810], R219 ;  /* 0x001810db01007387 */ /* 0x0003e80000100800 */
[----:B------:R-:W-:Y:S04]  /*418a0*/  STL [R1+0x182c], R220 ;  /* 0x00182cdc01007387 */ /* 0x000fe80000100800 */
[----:B------:R-:W-:Y:S04]  /*418b0*/  STL [R1+0x1828], R221 ;  /* 0x001828dd01007387 */ /* 0x000fe80000100800 */
[----:B------:R-:W-:Y:S04]  /*418c0*/  STL [R1+0x1824], R222 ;  /* 0x001824de01007387 */ /* 0x000fe80000100800 */
[----:B------:R3:W-:Y:S05]  /*418d0*/  STL [R1+0x1820], R223 ;  /* 0x001820df01007387 */ /* 0x0007ea0000100800 */
[----:B------:R-:W-:-:S02]  /*418e0*/  IMAD.MOV.U32 R13, RZ, RZ, R248 ;  /* 0x000000ffff0d7224 */ /* 0x000fc400078e00f8 */
[----:B------:R-:W-:Y:S02]  /*418f0*/  IMAD.MOV.U32 R248, RZ, RZ, R15 ;  /* 0x000000fffff87224 */ /* 0x000fe400078e000f */
[----:B------:R-:W4:Y:S01]  /*41900*/  LDL.LU R15, [R1+0x1924] ;  /* 0x00192400010f7983 */ /* 0x000f220000300800 */
[----:B------:R-:W-:Y:S02]  /*41910*/  IMAD.MOV.U32 R8, RZ, RZ, R251 ;  /* 0x000000ffff087224 */ /* 0x000fe400078e00fb */
[----:B------:R-:W-:Y:S02]  /*41920*/  IMAD.MOV.U32 R12, RZ, RZ, R249 ;  /* 0x000000ffff0c7224 */ /* 0x000fe400078e00f9 */
[----:B------:R-:W-:Y:S01]  /*41930*/  IMAD.MOV.U32 R9, RZ, RZ, R250 ;  /* 0x000000ffff097224 */ /* 0x000fe200078e00fa */
[----:B------:R-:W1:Y:S01]  /*41940*/  LDL.LU R249, [R1+0xb4] ;  /* 0x0000b40001f97983 */ /* 0x000e620000300800 */
[----:B------:R-:W-:-:S03]  /*41950*/  IMAD.MOV.U32 R251, RZ, RZ, R18 ;  /* 0x000000fffffb7224 */ /* 0x000fc600078e0012 */
[----:B------:R-:W1:Y:S04]  /*41960*/  LDL.LU R250, [R1+0xb8] ;  /* 0x0000b80001fa7983 */ /* 0x000e680000300800 */
[----:B------:R-:W2:Y:S04]  /*41970*/  LDL.LU R18, [R1+0x1920] ;  /* 0x0019200001127983 */ /* 0x000ea80000300800 */
[----:B------:R-:W-:Y:S04]  /*41980*/  STL [R1+0x183c], R8 ;  /* 0x00183c0801007387 */ /* 0x000fe80000100800 */
[----:B------:R-:W-:Y:S04]  /*41990*/  STL [R1+0x1838], R9 ;  /* 0x0018380901007387 */ /* 0x000fe80000100800 */
[----:B------:R-:W-:Y:S04]  /*419a0*/  STL [R1+0x1834], R12 ;  /* 0x0018340c01007387 */ /* 0x000fe80000100800 */
[----:B------:R-:W-:Y:S01]  /*419b0*/  STL [R1+0x1830], R13 ;  /* 0x0018300d01007387 */ /* 0x000fe20000100800 */
[----:B----4-:R-:W-:Y:S11]  /*419c0*/  HMMA.1688.F32.TF32 R208, R224, R14, R208 ;  /* 0x0000000ee0d0723c */ /* 0x010ff600000810d0 */
[----:B------:R-:W-:Y:S11]  /*419d0*/  @!UPT UIADD3 URZ, URZ, URZ, URZ ;  /* 0x0000003f3f3ff290 */ /* 0x000ff6000fffe03f */
[----:B------:R-:W-:Y:S02]  /*419e0*/  @!UPT UIADD3 URZ, URZ, URZ, URZ ;  /* 0x0000003f3f3ff290 */ /* 0x000fe4000fffe03f */
[----:B------:R-:W-:Y:S02]  /*419f0*/  IMAD.MOV.U32 R21, RZ, RZ, R208 ;  /* 0x000000ffff157224 */ /* 0x000fe400078e00d0 */
[----:B------:R-:W-:Y:S02]  /*41a00*/  IMAD.MOV.U32 R208, RZ, RZ, R19 ;  /* 0x000000ffffd07224 */ /* 0x000fe400078e0013 */
[----:B------:R-:W2:Y:S01]  /*41a10*/  LDL.LU R19, [R1+0x191c] ;  /* 0x00191c0001137983 */ /* 0x000ea20000300800 */
[----:B------:R-:W-:Y:S02]  /*41a20*/  IMAD.MOV.U32 R16, RZ, RZ, R211 ;  /* 0x000000ffff107224 */ /* 0x000fe400078e00d3 */
[----:B------:R-:W-:Y:S02]  /*41a30*/  IMAD.MOV.U32 R20, RZ, RZ, R209 ;  /* 0x000000ffff147224 */ /* 0x000fe400078e00d1 */
[----:B------:R-:W-:Y:S01]  /*41a40*/  IMAD.MOV.U32 R17, RZ, RZ, R210 ;  /* 0x000000ffff117224 */ /* 0x000fe200078e00d2 */
[----:B------:R-:W3:Y:S01]  /*41a50*/  LDL.LU R209, [R1+0xa4] ;  /* 0x0000a40001d17983 */ /* 0x000ee20000300800 */
[----:B------:R-:W-:-:S03]  /*41a60*/  MOV R211, R22 ;  /* 0x0000001600d37202 */ /* 0x000fc60000000f00 */
[----:B------:R-:W3:Y:S04]  /*41a70*/  LDL.LU R210, [R1+0xa8] ;  /* 0x0000a80001d27983 */ /* 0x000ee80000300800 */
[----:B------:R-:W1:Y:S04]  /*41a80*/  LDL.LU R22, [R1+0x1918] ;  /* 0x0019180001167983 */ /* 0x000e680000300800 */
[----:B------:R-:W-:Y:S04]  /*41a90*/  STL [R1+0x184c], R16 ;  /* 0x00184c1001007387 */ /* 0x000fe80000100800 */
[----:B------:R-:W-:Y:S04]  /*41aa0*/  STL [R1+0x1848], R17 ;  /* 0x0018481101007387 */ /* 0x000fe80000100800 */
[----:B------:R-:W-:Y:S04]  /*41ab0*/  STL [R1+0x1844], R20 ;  /* 0x0018441401007387 */ /* 0x000fe80000100800 */
[----:B------:R-:W-:Y:S01]  /*41ac0*/  STL [R1+0x1840], R21 ;  /* 0x0018401501007387 */ /* 0x000fe20000100800 */
[C---:B--2---:R-:W-:Y:S11]  /*41ad0*/  HMMA.1688.F32.TF32 R212, R224.reuse, R18, R212 ;  /* 0x00000012e0d4723c */ /* 0x044ff600000810d4 */
[----:B------:R-:W-:Y:S11]  /*41ae0*/  @!UPT UIADD3 URZ, URZ, URZ, URZ ;  /* 0x0000003f3f3ff290 */ /* 0x000ff6000fffe03f */
[----:B------:R-:W-:Y:S02]  /*41af0*/  @!UPT UIADD3 URZ, URZ, URZ, URZ ;  /* 0x0000003f3f3ff290 */ /* 0x000fe4000fffe03f */
[----:B------:R-:W-:Y:S02]  /*41b00*/  IMAD.MOV.U32 R29, RZ, RZ, R212 ;  /* 0x000000ffff1d7224 */ /* 0x000fe400078e00d4 */
[----:B------:R-:W-:Y:S02]  /*41b10*/  IMAD.MOV.U32 R212, RZ, RZ, R23 ;  /* 0x000000ffffd47224 */ /* 0x000fe400078e0017 */
[----:B------:R-:W1:Y:S01]  /*41b20*/  LDL.LU R23, [R1+0x1914] ;  /* 0x0019140001177983 */ /* 0x000e620000300800 */
[----:B------:R-:W-:Y:S02]  /*41b30*/  IMAD.MOV.U32 R24, RZ, RZ, R215 ;  /* 0x000000ffff187224 */ /* 0x000fe400078e00d7 */
[----:B------:R-:W-:Y:S02]  /*41b40*/  IMAD.MOV.U32 R28, RZ, RZ, R213 ;  /* 0x000000ffff1c7224 */ /* 0x000fe400078e00d5 */
[----:B------:R-:W-:Y:S01]  /*41b50*/  IMAD.MOV.U32 R25, RZ, RZ, R214 ;  /* 0x000000ffff197224 */ /* 0x000fe200078e00d6 */
[----:B------:R-:W2:Y:S04]  /*41b60*/  LDL.LU R213, [R1+0x94] ;  /* 0x0000940001d57983 */ /* 0x000ea80000300800 */
[----:B------:R-:W2:Y:S04]  /*41b70*/  LDL.LU R214, [R1+0x98] ;  /* 0x0000980001d67983 */ /* 0x000ea80000300800 */
[----:B------:R-:W2:Y:S04]  /*41b80*/  LDL.LU R215, [R1+0x9c] ;  /* 0x00009c0001d77983 */ /* 0x000ea80000300800 */
[----:B------:R-:W-:Y:S04]  /*41b90*/  STL [R1+0x185c], R24 ;  /* 0x00185c1801007387 */ /* 0x000fe80000100800 */
[----:B------:R-:W-:Y:S04]  /*41ba0*/  STL [R1+0x1858], R25 ;  /* 0x0018581901007387 */ /* 0x000fe80000100800 */
[----:B------:R-:W-:Y:S04]  /*41bb0*/  STL [R1+0x1854], R28 ;  /* 0x0018541c01007387 */ /* 0x000fe80000100800 */
[----:B------:R-:W-:Y:S01]  /*41bc0*/  STL [R1+0x1850], R29 ;  /* 0x0018501d01007387 */ /* 0x000fe20000100800 */
[----:B-1----:R-:W-:Y:S11]  /*41bd0*/  HMMA.1688.F32.TF32 R216, R224, R22, R248 ;  /* 0x00000016e0d8723c */ /* 0x002ff600000810f8 */
[----:B------:R-:W-:Y:S11]  /*41be0*/  @!UPT UIADD3 URZ, URZ, URZ, URZ ;  /* 0x0000003f3f3ff290 */ /* 0x000ff6000fffe03f */
[----:B------:R-:W-:Y:S02]  /*41bf0*/  @!UPT UIADD3 URZ, URZ, URZ, URZ ;  /* 0x0000003f3f3ff290 */ /* 0x000fe4000fffe03f */
[----:B------:R-:W-:Y:S02]  /*41c00*/  IMAD.MOV.U32 R37, RZ, RZ, R216 ;  /* 0x000000ffff257224 */ /* 0x000fe400078e00d8 */
[----:B------:R-:W-:Y:S01]  /*41c10*/  IMAD.MOV.U32 R36, RZ, RZ, R217 ;  /* 0x000000ffff247224 */ /* 0x000fe200078e00d9 */
[----:B------:R-:W4:Y:S01]  /*41c20*/  LDL.LU R216, [R1+0x80] ;  /* 0x0000800001d87983 */ /* 0x000f220000300800 */
[----:B------:R-:W-:Y:S02]  /*41c30*/  IMAD.MOV.U32 R33, RZ, RZ, R218 ;  /* 0x000000ffff217224 */ /* 0x000fe400078e00da */
[----:B------:R-:W-:Y:S02]  /*41c40*/  IMAD.MOV.U32 R217, RZ, RZ, R34 ;  /* 0x000000ffffd97224 */ /* 0x000fe400078e0022 */
[----:B------:R-:W-:Y:S01]  /*41c50*/  IMAD.MOV.U32 R32, RZ, RZ, R219 ;  /* 0x000000ffff207224 */ /* 0x000fe200078e00db */
[----:B------:R-:W4:Y:S01]  /*41c60*/  LDL.LU R34, [R1+0x1910] ;  /* 0x0019100001227983 */ /* 0x000f220000300800 */
[----:B------:R-:W-:Y:S01]  /*41c70*/  IMAD.MOV.U32 R218, RZ, RZ, R26 ;  /* 0x000000ffffda7224 */ /* 0x000fe200078e001a */
[----:B------:R-:W-:-:S02]  /*41c80*/  MOV R219, R27 ;  /* 0x0000001b00db7202 */ /* 0x000fc40000000f00 */
[----:B------:R-:W3:Y:S04]  /*41c90*/  LDL.LU R26, [R1+0x190c] ;  /* 0x00190c00011a7983 */ /* 0x000ee80000300800 */
[----:B------:R-:W3:Y:S01]  /*41ca0*/  LDL.LU R27, [R1+0x1908] ;  /* 0x00190800011b7983 */ /* 0x000ee20000300800 */
[----:B------:R-:W-:Y:S02]  /*41cb0*/  IMAD.MOV.U32 R248, RZ, RZ, R35 ;  /* 0x000000fffff87224 */ /* 0x000fe400078e0023 */
[----:B------:R-:W-:Y:S01]  /*41cc0*/  IMAD.MOV.U32 R249, RZ, RZ, R30 ;  /* 0x000000fffff97224 */ /* 0x000fe200078e001e */
[----:B------:R-:W4:Y:S01]  /*41cd0*/  LDL.LU R35, [R1+0x1904] ;  /* 0x0019040001237983 */ /* 0x000f220000300800 */
[----:B------:R-:W-:-:S03]  /*41ce0*/  IMAD.MOV.U32 R250, RZ, RZ, R31 ;  /* 0x000000fffffa7224 */ /* 0x000fc600078e001f */
[----:B------:R-:W2:Y:S04]  /*41cf0*/  LDL.LU R30, [R1+0x1900] ;  /* 0x00190000011e7983 */ /* 0x000ea80000300800 */
[----:B------:R-:W2:Y:S01]  /*41d00*/  LDL.LU R31, [R1+0x18fc] ;  /* 0x0018fc00011f7983 */ /* 0x000ea20000300800 */
[----:B------:R-:W-:-:S03]  /*41d10*/  IMAD.MOV.U32 R251, RZ, RZ, R6 ;  /* 0x000000fffffb7224 */ /* 0x000fc600078e0006 */
[----:B------:R-:W-:Y:S04]  /*41d20*/  STL [R1+0x186c], R32 ;  /* 0x00186c2001007387 */ /* 0x000fe80000100800 */
[----:B------:R-:W-:Y:S04]  /*41d30*/  STL [R1+0x1868], R33 ;  /* 0x0018682101007387 */ /* 0x000fe80000100800 */
[----:B------:R-:W-:Y:S04]  /*41d40*/  STL [R1+0x1864], R36 ;  /* 0x0018642401007387 */ /* 0x000fe80000100800 */
[----:B------:R-:W-:Y:S01]  /*41d50*/  STL [R1+0x1860], R37 ;  /* 0x0018602501007387 */ /* 0x000fe20000100800 */
[C---:B---3--:R-:W-:Y:S11]  /*41d60*/  HMMA.1688.F32.TF32 R220, R224.reuse, R26, R208 ;  /* 0x0000001ae0dc723c */ /* 0x048ff600000810d0 */
[----:B------:R-:W-:Y:S11]  /*41d70*/  @!UPT UIADD3 URZ, URZ, URZ, URZ ;  /* 0x0000003f3f3ff290 */ /* 0x000ff6000fffe03f */
[----:B------:R-:W-:Y:S02]  /*41d80*/  @!UPT UIADD3 URZ, URZ, URZ, URZ ;  /* 0x0000003f3f3ff290 */ /* 0x000fe4000fffe03f */
[----:B------:R-:W-:Y:S02]  /*41d90*/  IMAD.MOV.U32 R209, RZ, RZ, R220 ;  /* 0x000000ffffd17224 */ /* 0x000fe400078e00dc */
[----:B------:R-:W-:Y:S02]  /*41da0*/  IMAD.MOV.U32 R210, RZ, RZ, R221 ;  /* 0x000000ffffd27224 */ /* 0x000fe400078e00dd */
[----:B------:R-:W-:Y:S02]  /*41db0*/  IMAD.MOV.U32 R211, RZ, RZ, R222 ;  /* 0x000000ffffd37224 */ /* 0x000fe400078e00de */
[----:B------:R-:W-:Y:S02]  /*41dc0*/  IMAD.MOV.U32 R6, RZ, RZ, R223 ;  /* 0x000000ffff067224 */ /* 0x000fe400078e00df */
[----:B--2---:R-:W-:Y:S03]  /*41dd0*/  HMMA.1688.F32.TF32 R220, R224, R30, R212 ;  /* 0x0000001ee0dc723c */ /* 0x004fe600000810d4 */
[----:B------:R-:W-:Y:S04]  /*41de0*/  STL [R1+0x187c], R6 ;  /* 0x00187c0601007387 */ /* 0x000fe80000100800 */
[----:B------:R-:W-:Y:S04]  /*41df0*/  STL [R1+0x1878], R211 ;  /* 0x001878d301007387 */ /* 0x000fe80000100800 */
[----:B------:R1:W-:Y:S04]  /*41e00*/  STL [R1+0x1874], R210 ;  /* 0x001874d201007387 */ /* 0x0003e80000100800 */
[----:B------:R-:W-:Y:S09]  /*41e10*/  STL [R1+0x1870], R209 ;  /* 0x001870d101007387 */ /* 0x000ff20000100800 */
[----:B------:R-:W-:Y:S01]  /*41e20*/  MOV R208, R223 ;  /* 0x000000df00d07202 */ /* 0x000fe20000000f00 */
[----:B-1----:R-:W-:-:S04]  /*41e30*/  IMAD.MOV.U32 R210, RZ, RZ, R38 ;  /* 0x000000ffffd27224 */ /* 0x002fc800078e0026 */
[----:B------:R1:W-:Y:S01]  /*41e40*/  STL [R1+0x188c], R208 ;  /* 0x00188cd001007387 */ /* 0x0003e20000100800 */
[----:B------:R-:W-:-:S03]  /*41e50*/  IMAD.MOV.U32 R211, RZ, RZ, R39 ;  /* 0x000000ffffd37224 */ /* 0x000fc600078e0027 */
[----:B-1----:R-:W2:Y:S04]  /*41e60*/  LDL.LU R208, [R1+0x60] ;  /* 0x0000600001d07983 */ /* 0x002ea80000300800 */
[----:B------:R-:W2:Y:S04]  /*41e70*/  LDL.LU R209, [R1+0x64] ;  /* 0x0000640001d17983 */ /* 0x000ea80000300800 */
[----:B------:R-:W3:Y:S04]  /*41e80*/  LDL.LU R38, [R1+0x18f8] ;  /* 0x0018f80001267983 */ /* 0x000ee80000300800 */
[----:B------:R-:W3:Y:S01]  /*41e90*/  LDL.LU R39, [R1+0x18f4] ;  /* 0x0018f40001277983 */ /* 0x000ee20000300800 */
[----:B------:R-:W-:-:S02]  /*41ea0*/  IMAD.MOV.U32 R213, RZ, RZ, R220 ;  /* 0x000000ffffd57224 */ /* 0x000fc400078e00dc */
[----:B------:R-:W-:Y:S02]  /*41eb0*/  IMAD.MOV.U32 R214, RZ, RZ, R221 ;  /* 0x000000ffffd67224 */ /* 0x000fe400078e00dd */
[----:B------:R-:W-:Y:S02]  /*41ec0*/  IMAD.MOV.U32 R215, RZ, RZ, R222 ;  /* 0x000000ffffd77224 */ /* 0x000fe400078e00de */
[C---:B----4-:R-:W-:Y:S03]  /*41ed0*/  HMMA.1688.F32.TF32 R220, R224.reuse, R34, R216 ;  /* 0x00000022e0dc723c */ /* 0x050fe600000810d8 */
[----:B------:R-:W-:Y:S04]  /*41ee0*/  STL [R1+0x1888], R215 ;  /* 0x001888d701007387 */ /* 0x000fe80000100800 */
[----:B------:R-:W-:Y:S04]  /*41ef0*/  STL [R1+0x1884], R214 ;  /* 0x001884d601007387 */ /* 0x000fe80000100800 */
[----:B------:R-:W-:Y:S11]  /*41f00*/  STL [R1+0x1880], R213 ;  /* 0x001880d501007387 */ /* 0x000ff60000100800 */
[----:B------:R-:W-:Y:S02]  /*41f10*/  @!UPT UIADD3 URZ, URZ, URZ, URZ ;  /* 0x0000003f3f3ff290 */ /* 0x000fe4000fffe03f */
[----:B------:R-:W-:Y:S02]  /*41f20*/  IMAD.MOV.U32 R212, RZ, RZ, R223 ;  /* 0x000000ffffd47224 */ /* 0x000fe400078e00df */
[----:B------:R-:W-:Y:S02]  /*41f30*/  IMAD.MOV.U32 R219, RZ, RZ, R222 ;  /* 0x000000ffffdb7224 */ /* 0x000fe400078e00de */
[----:B------:R-:W-:Y:S02]  /*41f40*/  IMAD.MOV.U32 R218, RZ, RZ, R221 ;  /* 0x000000ffffda7224 */ /* 0x000fe400078e00dd */
[----:B------:R-:W-:Y:S01]  /*41f50*/  IMAD.MOV.U32 R217, RZ, RZ, R220 ;  /* 0x000000ffffd97224 */ /* 0x000fe200078e00dc */
[----:B------:R-:W-:Y:S04]  /*41f60*/  STL [R1+0x189c], R212 ;  /* 0x00189cd401007387 */ /* 0x000fe80000100800 */
[----:B------:R-:W-:Y:S04]  /*41f70*/  STL [R1+0x1898], R219 ;  /* 0x001898db01007387 */ /* 0x000fe80000100800 */
[----:B------:R-:W-:Y:S04]  /*41f80*/  STL [R1+0x1894], R218 ;  /* 0x001894da01007387 */ /* 0x000fe80000100800 */
[----:B------:R-:W-:Y:S01]  /*41f90*/  STL [R1+0x1890], R217 ;  /* 0x001890d901007387 */ /* 0x000fe20000100800 */
[----:B---3--:R-:W-:Y:S03]  /*41fa0*/  HMMA.1688.F32.TF32 R224, R224, R38, R248 ;  /* 0x00000026e0e0723c */ /* 0x008fe600000810f8 */
[----:B------:R-:W3:Y:S04]  /*41fb0*/  LDL.LU R248, [R1+0x50] ;  /* 0x0000500001f87983 */ /* 0x000ee80000300800 */
[----:B------:R-:W3:Y:S04]  /*41fc0*/  LDL.LU R249, [R1+0x54] ;  /* 0x0000540001f97983 */ /* 0x000ee80000300800 */
[----:B------:R-:W3:Y:S04]  /*41fd0*/  LDL.LU R250, [R1+0x58] ;  /* 0x0000580001fa7983 */ /* 0x000ee80000300800 */
[----:B------:R-:W3:Y:S01]  /*41fe0*/  LDL.LU R251, [R1+0x5c] ;  /* 0x00005c0001fb7983 */ /* 0x000ee20000300800 */
[----:B--2---:R-:W-:Y:S08]  /*41ff0*/  HMMA.1688.F32.TF32 R208, R228, R10, R208 ;  /* 0x0000000ae4d0723c */ /* 0x004ff000000810d0 */
[----:B------:R-:W-:-:S02]  /*42000*/  IMAD.MOV.U32 R216, RZ, RZ, R227 ;  /* 0x000000ffffd87224 */ /* 0x000fc400078e00e3 */
[----:B------:R-:W-:Y:S02]  /*42010*/  IMAD.MOV.U32 R223, RZ, RZ, R226 ;  /* 0x000000ffffdf7224 */ /* 0x000fe400078e00e2 */
[----:B------:R-:W-:Y:S02]  /*42020*/  IMAD.MOV.U32 R222, RZ, RZ, R225 ;  /* 0x000000ffffde7224 */ /* 0x000fe400078e00e1 */
[----:B------:R-:W-:Y:S01]  /*42030*/  IMAD.MOV.U32 R221, RZ, RZ, R224 ;  /* 0x000000ffffdd7224 */ /* 0x000fe200078e00e0 */
[----:B------:R1:W-:Y:S04]  /*42040*/  STL [R1+0x18ac], R216 ;  /* 0x0018acd801007387 */ /* 0x0003e80000100800 */
[----:B------:R-:W-:Y:S04]  /*42050*/  STL [R1+0x18a8], R223 ;  /* 0x0018a8df01007387 */ /* 0x000fe80000100800 */
[----:B------:R-:W-:Y:S04]  /*42060*/  STL [R1+0x18a4], R222 ;  /* 0x0018a4de01007387 */ /* 0x000fe80000100800 */
[----:B------:R-:W-:Y:S04]  /*42070*/  STL [R1+0x18a0], R221 ;  /* 0x0018a0dd01007387 */ /* 0x000fe80000100800 */
[----:B-1----:R-:W2:Y:S04]  /*42080*/  LDL.LU R216, [R1+0x30] ;  /* 0x0000300001d87983 */ /* 0x002ea80000300800 */
[----:B------:R-:W2:Y:S04]  /*42090*/  LDL.LU R217, [R1+0x34] ;  /* 0x0000340001d97983 */ /* 0x000ea80000300800 */
[----:B------:R-:W2:Y:S04]  /*420a0*/  LDL.LU R218, [R1+0x38] ;  /* 0x0000380001da7983 */ /* 0x000ea80000300800 */
[----:B------:R-:W2:Y:S01]  /*420b0*/  LDL.LU R219, [R1+0x3c] ;  /* 0x00003c0001db7983 */ /* 0x000ea20000300800 */
[----:B------:R-:W-:Y:S01]  /*420c0*/  IMAD.MOV.U32 R9, RZ, RZ, R208 ;  /* 0x000000ffff097224 */ /* 0x000fe200078e00d0 */
[----:B------:R-:W-:Y:S01]  /*420d0*/  MOV R12, R209 ;  /* 0x000000d1000c7202 */ /* 0x000fe20000000f00 */
        /* <DEDUP_REMOVED lines=17> */
[----:B------:R1:W-:Y:S04]  /*421f0*/  STL [R1+0x18bc], R220 ;  /* 0x0018bcdc01007387 */ /* 0x0003e80000100800 */
[----:B-1----:R-:W4:Y:S04]  /*42200*/  LDL.LU R220, [R1+0x40] ;  /* 0x0000400001dc7983 */ /* 0x002f280000300800 */
[----:B------:R1:W-:Y:S04]  /*42210*/  STL [R1+0x18b8], R13 ;  /* 0x0018b80d01007387 */ /* 0x0003e80000100800 */
[----:B------:R1:W-:Y:S04]  /*42220*/  STL [R1+0x18b4], R12 ;  /* 0x0018b40c01007387 */ /* 0x0003e80000100800 */
[----:B------:R1:W-:Y:S01]  /*42230*/  STL [R1+0x18b0], R9 ;  /* 0x0018b00901007387 */ /* 0x0003e20000100800 */
[----:B---3--:R-:W-:Y:S11]  /*42240*/  HMMA.1688.F32.TF32 R248, R228, R14, R248 ;  /* 0x0000000ee4f8723c */ /* 0x008ff600000810f8 */
[----:B------:R-:W-:Y:S11]  /*42250*/  @!UPT UIADD3 URZ, URZ, URZ, URZ ;  /* 0x0000003f3f3ff290 */ /* 0x000ff6000fffe03f */
[----:B------:R-:W-:Y:S02]  /*42260*/  @!UPT UIADD3 URZ, URZ, URZ, URZ ;  /* 0x0000003f3f3ff290 */ /* 0x000fe4000fffe03f */
[----:B------:R-:W-:Y:S01]  /*42270*/  IMAD.MOV.U32 R21, RZ, RZ, R250 ;  /* 0x000000ffff157224 */ /* 0x000fe200078e00fa */
[----:B------:R-:W-:Y:S01]  /*42280*/  MOV R8, R251 ;  /* 0x000000fb00087202 */ /* 0x000fe20000000f00 */
[----:B------:R-:W-:Y:S01]  /*42290*/  IMAD.MOV.U32 R17, RZ, RZ, R248 ;  /* 0x000000ffff117224 */ /* 0x000fe200078e00f8 */
[----:B------:R-:W3:Y:S01]  /*422a0*/  LDL.LU.64 R250, [R1+0x18e0] ;  /* 0x0018e00001fa7983 */ /* 0x000ee20000300a00 */
[----:B------:R-:W-:-:S03]  /*422b0*/  IMAD.MOV.U32 R20, RZ, RZ, R249 ;  /* 0x000000ffff147224 */ /* 0x000fc600078e00f9 */
[----:B------:R-:W3:Y:S01]  /*422c0*/  LDL.LU.64 R248, [R1+0x18d8] ;  /* 0x0018d80001f87983 */ /* 0x000ee20000300a00 */
[C---:B--2---:R-:W-:Y:S01]  /*422d0*/  HMMA.1688.F32.TF32 R216, R228.reuse, R22, R216 ;  /* 0x00000016e4d8723c */ /* 0x044fe200000810d8 */
[----:B----4-:R-:W-:Y:S02]  /*422e0*/  IMAD.MOV.U32 R223, RZ, RZ, R3 ;  /* 0x000000ffffdf7224 */ /* 0x010fe400078e0003 */
[----:B------:R-:W-:Y:S02]  /*422f0*/  IMAD.MOV.U32 R221, RZ, RZ, R252 ;  /* 0x000000ffffdd7224 */ /* 0x000fe400078e00fc */
[----:B------:R-:W-:Y:S11]  /*42300*/  IMAD.MOV.U32 R222, RZ, RZ, R7 ;  /* 0x000000ffffde7224 */ /* 0x000ff600078e0007 */
[----:B------:R-:W-:Y:S08]  /*42310*/  @!UPT UIADD3 URZ, URZ, URZ, URZ ;  /* 0x0000003f3f3ff290 */ /* 0x000ff0000fffe03f */
[----:B------:R-:W-:Y:S02]  /*42320*/  IMAD.MOV.U32 R33, RZ, RZ, R216 ;  /* 0x000000ffff217224 */ /* 0x000fe400078e00d8 */
[----:B------:R-:W-:Y:S02]  /*42330*/  IMAD.MOV.U32 R36, RZ, RZ, R217 ;  /* 0x000000ffff247224 */ /* 0x000fe400078e00d9 */
[----:B------:R-:W-:Y:S02]  /*42340*/  IMAD.MOV.U32 R37, RZ, RZ, R218 ;  /* 0x000000ffff257224 */ /* 0x000fe400078e00da */
[----:B------:R-:W-:Y:S02]  /*42350*/  IMAD.MOV.U32 R24, RZ, RZ, R219 ;  /* 0x000000ffff187224 */ /* 0x000fe400078e00db */
[C---:B------:R-:W-:Y:S08]  /*42360*/  HMMA.1688.F32.TF32 R216, R228.reuse, R26, R208 ;  /* 0x0000001ae4d8723c */ /* 0x040ff000000810d0 */
[C---:B------:R-:W-:Y:S11]  /*42370*/  HMMA.1688.F32.TF32 R220, R228.reuse, R18, R220 ;  /* 0x00000012e4dc723c */ /* 0x040ff600000810dc */
[----:B------:R-:W-:Y:S05]  /*42380*/  @!UPT UIADD3 URZ, URZ, URZ, URZ ;  /* 0x0000003f3f3ff290 */ /* 0x000fea000fffe03f */
[----:B------:R-:W-:Y:S01]  /*42390*/  IMAD.MOV.U32 R211, RZ, RZ, R216 ;  /* 0x000000ffffd37224 */ /* 0x000fe200078e00d8 */
[----:B------:R-:W-:Y:S01]  /*423a0*/  MOV R32, R219 ;  /* 0x000000db00207202 */ /* 0x000fe20000000f00 */
[----:B------:R-:W-:Y:S02]  /*423b0*/  IMAD.MOV.U32 R210, RZ, RZ, R217 ;  /* 0x000000ffffd27224 */ /* 0x000fe400078e00d9 */
[----:B------:R-:W-:Y:S02]  /*423c0*/  IMAD.MOV.U32 R209, RZ, RZ, R218 ;  /* 0x000000ffffd17224 */ /* 0x000fe400078e00da */
[----:B------:R-:W-:Y:S02]  /*423d0*/  HMMA.1688.F32.TF32 R216, R228, R30, R212 ;  /* 0x0000001ee4d8723c */ /* 0x000fe400000810d4 */
[----:B------:R-:W-:Y:S02]  /*423e0*/  IMAD.MOV.U32 R25, RZ, RZ, R220 ;  /* 0x000000ffff197224 */ /* 0x000fe400078e00dc */
[----:B------:R-:W-:-:S02]  /*423f0*/  IMAD.MOV.U32 R28, RZ, RZ, R221 ;  /* 0x000000ffff1c7224 */ /* 0x000fc400078e00dd */
[----:B------:R-:W-:Y:S02]  /*42400*/  IMAD.MOV.U32 R29, RZ, RZ, R222 ;  /* 0x000000ffff1d7224 */ /* 0x000fe400078e00de */
[----:B------:R-:W-:Y:S02]  /*42410*/  IMAD.MOV.U32 R16, RZ, RZ, R223 ;  /* 0x000000ffff107224 */ /* 0x000fe400078e00df */
[----:B------:R-:W-:Y:S11]  /*42420*/  HMMA.1688.F32.TF32 R220, R228, R34, R224 ;  /* 0x00000022e4dc723c */ /* 0x000ff600000810e0 */
[----:B------:R-:W-:Y:S03]  /*42430*/  @!UPT UIADD3 URZ, URZ, URZ, URZ ;  /* 0x0000003f3f3ff290 */ /* 0x000fe6000fffe03f */
[----:B------:R-:W-:Y:S02]  /*42440*/  IMAD.MOV.U32 R214, RZ, RZ, R217 ;  /* 0x000000ffffd67224 */ /* 0x000fe400078e00d9 */
[----:B------:R-:W-:Y:S02]  /*42450*/  IMAD.MOV.U32 R213, RZ, RZ, R218 ;  /* 0x000000ffffd57224 */ /* 0x000fe400078e00da */
[----:B------:R-:W-:-:S06]  /*42460*/  IMAD.MOV.U32 R6, RZ, RZ, R219 ;  /* 0x000000ffff067224 */ /* 0x000fcc00078e00db */
[----:B------:R-:W-:Y:S02]  /*42470*/  IMAD.MOV.U32 R219, RZ, RZ, R220 ;  /* 0x000000ffffdb7224 */ /* 0x000fe400078e00dc */
[----:B------:R-:W-:Y:S02]  /*42480*/  IMAD.MOV.U32 R218, RZ, RZ, R221 ;  /* 0x000000ffffda7224 */ /* 0x000fe400078e00dd */
[----:B------:R-:W-:Y:S02]  /*42490*/  IMAD.MOV.U32 R217, RZ, RZ, R222 ;  /* 0x000000ffffd97224 */ /* 0x000fe400078e00de */
[----:B------:R-:W-:Y:S01]  /*424a0*/  IMAD.MOV.U32 R208, RZ, RZ, R223 ;  /* 0x000000ffffd07224 */ /* 0x000fe200078e00df */
[----:B------:R-:W-:Y:S11]  /*424b0*/  HMMA.1688.F32.TF32 R40, R232, R18, R40 ;  /* 0x00000012e828723c */ /* 0x000ff60000081028 */
[----:B------:R-:W-:Y:S11]  /*424c0*/  @!UPT UIADD3 URZ, URZ, URZ, URZ ;  /* 0x0000003f3f3ff290 */ /* 0x000ff6000fffe03f */
[----:B------:R-:W-:Y:S02]  /*424d0*/  @!UPT UIADD3 URZ, URZ, URZ, URZ ;  /* 0x0000003f3f3ff290 */ /* 0x000fe4000fffe03f */
[----:B------:R-:W-:Y:S01]  /*424e0*/  MOV R212, R43 ;  /* 0x0000002b00d47202 */ /* 0x000fe20000000f00 */
[----:B------:R-:W-:Y:S01]  /*424f0*/  IMAD.MOV.U32 R215, RZ, RZ, R216 ;  /* 0x000000ffffd77224 */ /* 0x000fe200078e00d8 */
[----:B------:R2:W-:Y:S04]  /*42500*/  STL [R1+0x18cc], R8 ;  /* 0x0018cc0801007387 */ /* 0x0005e80000100800 */
[----:B------:R-:W-:Y:S04]  /*42510*/  STL [R1+0x18c8], R21 ;  /* 0x0018c81501007387 */ /* 0x000fe80000100800 */
[----:B------:R-:W-:Y:S01]  /*42520*/  STL [R1+0x18c4], R20 ;  /* 0x0018c41401007387 */ /* 0x000fe20000100800 */
[----:B---3--:R-:W-:Y:S11]  /*42530*/  HMMA.1688.F32.TF32 R220, R228, R38, R248 ;  /* 0x00000026e4dc723c */ /* 0x008ff600000810f8 */
        /* <DEDUP_REMOVED lines=20> */
[----:B------:R-:W-:Y:S02]  /*42680*/  IMAD.MOV.U32 R222, RZ, RZ, R41 ;  /* 0x000000ffffde7224 */ /* 0x000fe400078e0029 */
[----:B------:R-:W-:-:S02]  /*42690*/  IMAD.MOV.U32 R221, RZ, RZ, R42 ;  /* 0x000000ffffdd7224 */ /* 0x000fc400078e002a */
[C---:B------:R-:W-:Y:S08]  /*426a0*/  HMMA.1688.F32.TF32 R40, R232.reuse, R22, R44 ;  /* 0x00000016e828723c */ /* 0x040ff0000008102c */
[----:B------:R-:W-:Y:S01]  /*426b0*/  HMMA.1688.F32.TF32 R44, R232, R30, R52 ;  /* 0x0000001ee82c723c */ /* 0x000fe20000081034 */
[----:B------:R-:W-:Y:S11]  /*426c0*/  STL [R1+0x18c0], R17 ;  /* 0x0018c01101007387 */ /* 0x000ff60000100800 */
[----:B------:R-:W-:Y:S04]  /*426d0*/  @!UPT UIADD3 URZ, URZ, URZ, URZ ;  /* 0x0000003f3f3ff290 */ /* 0x000fe8000fffe03f */
[----:B-1----:R-:W-:Y:S02]  /*426e0*/  IMAD.MOV.U32 R13, RZ, RZ, R40 ;  /* 0x000000ffff0d7224 */ /* 0x002fe400078e0028 */
[----:B------:R-:W-:Y:S02]  /*426f0*/  IMAD.MOV.U32 R12, RZ, RZ, R41 ;  /* 0x000000ffff0c7224 */ /* 0x000fe400078e0029 */
[----:B------:R-:W-:Y:S02]  /*42700*/  IMAD.MOV.U32 R9, RZ, RZ, R42 ;  /* 0x000000ffff097224 */ /* 0x000fe400078e002a */
[----:B------:R-:W-:Y:S01]  /*42710*/  IMAD.MOV.U32 R216, RZ, RZ, R43 ;  /* 0x000000ffffd87224 */ /* 0x000fe200078e002b */
[----:B------:R-:W-:Y:S01]  /*42720*/  HMMA.1688.F32.TF32 R228, R236, R34, R88 ;  /* 0x00000022ece4723c */ /* 0x000fe20000081058 */
[----:B------:R-:W-:Y:S04]  /*42730*/  LDS R52, [R4+0x6b100] ;  /* 0x06b1000004347984 */ /* 0x000fe80000000800 */
[----:B------:R-:W-:Y:S03]  /*42740*/  LDS R54, [R4+0x6b900] ;  /* 0x06b9000004367984 */ /* 0x000fe60000000800 */
[----:B------:R-:W-:Y:S01]  /*42750*/  HMMA.1688.F32.TF32 R40, R232, R26, R48 ;  /* 0x0000001ae828723c */ /* 0x000fe20000081030 */
[----:B------:R1:W-:Y:S01]  /*42760*/  STL [R1+0x18d0], R25 ;  /* 0x0018d01901007387 */ /* 0x0003e20000100800 */
[----:B------:R-:W-:Y:S01]  /*42770*/  IMAD.MOV.U32 R252, RZ, RZ, R44 ;  /* 0x000000fffffc7224 */ /* 0x000fe200078e002c */
[----:B--2---:R-:W-:-:S02]  /*42780*/  MOV R8, R47 ;  /* 0x0000002f00087202 */ /* 0x004fc40000000f00 */
[----:B------:R-:W-:Y:S03]  /*42790*/  LDS R53, [R5+0x6b100] ;  /* 0x06b1000005357984 */ /* 0x000fe60000000800 */
[----:B------:R-:W-:Y:S01]  /*427a0*/  HMMA.1688.F32.TF32 R224, R236, R38, R92 ;  /* 0x00000026ece0723c */ /* 0x000fe2000008105c */
[----:B------:R-:W-:Y:S01]  /*427b0*/  LDS R55, [R5+0x6b900] ;  /* 0x06b9000005377984 */ /* 0x000fe20000000800 */
[----:B-1----:R-:W-:Y:S11]  /*427c0*/  IMAD.MOV.U32 R25, RZ, RZ, R46 ;  /* 0x000000ffff197224 */ /* 0x002ff600078e002e */
[----:B------:R-:W-:Y:S03]  /*427d0*/  @!UPT UIADD3 URZ, URZ, URZ, URZ ;  /* 0x0000003f3f3ff290 */ /* 0x000fe6000fffe03f */
[----:B------:R-:W-:Y:S02]  /*427e0*/  IMAD.MOV.U32 R17, RZ, RZ, R42 ;  /* 0x000000ffff117224 */ /* 0x000fe400078e002a */
[----:B------:R-:W-:Y:S02]  /*427f0*/  IMAD.MOV.U32 R42, RZ, RZ, R45 ;  /* 0x000000ffff2a7224 */ /* 0x000fe400078e002d */
[C---:B------:R-:W-:Y:S01]  /*42800*/  HMMA.1688.F32.TF32 R44, R232.reuse, R34, R56 ;  /* 0x00000022e82c723c */ /* 0x040fe20000081038 */
[----:B------:R-:W-:Y:S11]  /*42810*/  IMAD.MOV.U32 R20, RZ, RZ, R41 ;  /* 0x000000ffff147224 */ /* 0x000ff600078e0029 */
[----:B------:R-:W-:Y:S11]  /*42820*/  @!UPT UIADD3 URZ, URZ, URZ, URZ ;  /* 0x0000003f3f3ff290 */ /* 0x000ff6000fffe03f */
[----:B------:R-:W-:Y:S01]  /*42830*/  @!UPT UIADD3 URZ, URZ, URZ, URZ ;  /* 0x0000003f3f3ff290 */ /* 0x000fe2000fffe03f */
[----:B------:R-:W-:Y:S02]  /*42840*/  IMAD.MOV.U32 R41, RZ, RZ, R45 ;  /* 0x000000ffff297224 */ /* 0x000fe400078e002d */
[----:B------:R-:W-:Y:S02]  /*42850*/  IMAD.MOV.U32 R58, RZ, RZ, R44 ;  /* 0x000000ffff3a7224 */ /* 0x000fe400078e002c */
[----:B------:R-:W-:Y:S02]  /*42860*/  IMAD.MOV.U32 R57, RZ, RZ, R46 ;  /* 0x000000ffff397224 */ /* 0x000fe400078e002e */
[----:B------:R-:W-:Y:S02]  /*42870*/  IMAD.MOV.U32 R56, RZ, RZ, R47 ;  /* 0x000000ffff387224 */ /* 0x000fe400078e002f */
[----:B------:R-:W-:Y:S01]  /*42880*/  HMMA.1688.F32.TF32 R44, R232, R38, R60 ;  /* 0x00000026e82c723c */ /* 0x000fe2000008103c */
[----:B------:R-:W-:-:S07]  /*42890*/  IMAD.MOV.U32 R21, RZ, RZ, R40 ;  /* 0x000000ffff157224 */ /* 0x000fce00078e0028 */
        /* <DEDUP_REMOVED lines=9> */
[----:B------:R-:W-:Y:S11]  /*42930*/  IMAD.MOV.U32 R68, RZ, RZ, R51 ;  /* 0x000000ffff447224 */ /* 0x000ff600078e0033 */
[----:B------:R-:W-:Y:S08]  /*42940*/  @!UPT UIADD3 URZ, URZ, URZ, URZ ;  /* 0x0000003f3f3ff290 */ /* 0x000ff0000fffe03f */
        /* <DEDUP_REMOVED lines=27> */
[----:B------:R-:W-:Y:S11]  /*42b00*/  HMMA.1688.F32.TF32 R232, R236, R30, R84 ;  /* 0x0000001eece8723c */ /* 0x000ff60000081054 */
[----:B------:R-:W-:Y:S11]  /*42b10*/  @!UPT UIADD3 URZ, URZ, URZ, URZ ;  /* 0x0000003f3f3ff290 */ /* 0x000ff6000fffe03f */
[----:B------:R-:W-:Y:S01]  /*42b20*/  @!UPT UIADD3 URZ, URZ, URZ, URZ ;  /* 0x0000003f3f3ff290 */ /* 0x000fe2000fffe03f */
[----:B------:R-:W-:Y:S01]  /*42b30*/  STL [R1+0x178c], R232 ;  /* 0x00178ce801007387 */ /* 0x000fe20000100800 */
[----:B-1----:R-:W-:Y:S03]  /*42b40*/  HMMA.1688.F32.TF32 R84, R48, R14, R100 ;  /* 0x0000000e3054723c */ /* 0x002fe60000081064 */
[----:B------:R-:W-:Y:S04]  /*42b50*/  STL [R1+0x1788], R233 ;  /* 0x001788e901007387 */ /* 0x000fe80000100800 */
[----:B------:R-:W-:Y:S04]  /*42b60*/  STL [R1+0x1784], R234 ;  /* 0x001784ea01007387 */ /* 0x000fe80000100800 */
[----:B------:R-:W-:Y:S04]  /*42b70*/  STL [R1+0x1780], R235 ;  /* 0x001780eb01007387 */ /* 0x000fe80000100800 */
[----:B------:R1:W-:Y:S04]  /*42b80*/  STL [R1+0x179c], R228 ;  /* 0x00179ce401007387 */ /* 0x0003e80000100800 */
[----:B------:R-:W-:Y:S04]  /*42b90*/  STL [R1+0x1798], R229 ;  /* 0x001798e501007387 */ /* 0x000fe80000100800 */
[----:B------:R-:W-:Y:S04]  /*42ba0*/  STL [R1+0x1794], R230 ;  /* 0x001794e601007387 */ /* 0x000fe80000100800 */
[----:B------:R-:W-:Y:S01]  /*42bb0*/  STL [R1+0x1790], R231 ;  /* 0x001790e701007387 */ /* 0x000fe20000100800 */
[----:B-1----:R-:W-:-:S03]  /*42bc0*/  IMAD.MOV.U32 R228, RZ, RZ, R87 ;  /* 0x000000ffffe47224 */ /* 0x002fc600078e0057 */
[----:B------:R1:W-:Y:S04]  /*42bd0*/  STL [R1+0x17a8], R224 ;  /* 0x0017a8e001007387 */ /* 0x0003e80000100800 */
[----:B------:R2:W-:Y:S04]  /*42be0*/  STL [R1+0x17a4], R225 ;  /* 0x0017a4e101007387 */ /* 0x0005e80000100800 */
[----:B------:R3:W-:Y:S01]  /*42bf0*/  STL [R1+0x17a0], R226 ;  /* 0x0017a0e201007387 */ /* 0x0007e20000100800 */
[----:B-1----:R-:W-:Y:S02]  /*42c00*/  IMAD.MOV.U32 R224, RZ, RZ, R84 ;  /* 0x000000ffffe07224 */ /* 0x002fe400078e0054 */
[----:B--2---:R-:W-:Y:S01]  /*42c10*/  IMAD.MOV.U32 R225, RZ, RZ, R85 ;  /* 0x000000ffffe17224 */ /* 0x004fe200078e0055 */
[----:B---3--:R-:W-:-:S02]  /*42c20*/  MOV R226, R86 ;  /* 0x0000005600e27202 */ /* 0x008fc40000000f00 */
[C---:B------:R-:W-:Y:S08]  /*42c30*/  HMMA.1688.F32.TF32 R84, R48.reuse, R22, R108 ;  /* 0x000000163054723c */ /* 0x040ff0000008106c */
[----:B------:R-:W-:Y:S01]  /*42c40*/  HMMA.1688.F32.TF32 R88, R48, R10, R96 ;  /* 0x0000000a3058723c */ /* 0x000fe20000081060 */
[----:B------:R-:W-:Y:S01]  /*42c50*/  STL [R1+0x177c], R227 ;  /* 0x00177ce301007387 */ /* 0x000fe20000100800 */
[----:B------:R-:W-:Y:S01]  /*42c60*/  IMAD.MOV.U32 R243, RZ, RZ, R220 ;  /* 0x000000fffff37224 */ /* 0x000fe200078e00dc */
[----:B------:R-:W-:Y:S01]  /*42c70*/  MOV R64, R47 ;  /* 0x0000002f00407202 */ /* 0x000fe20000000f00 */
[----:B------:R-:W-:Y:S01]  /*42c80*/  IMAD.MOV.U32 R65, RZ, RZ, R46 ;  /* 0x000000ffff417224 */ /* 0x000fe200078e002e */
[----:B------:R-:W-:Y:S01]  /*42c90*/  LDS R47, [R0+0x6b980] ;  /* 0x06b98000002f7984 */ /* 0x000fe20000000800 */
[----:B------:R-:W-:-:S02]  /*42ca0*/  IMAD.MOV.U32 R75, RZ, RZ, R44 ;  /* 0x000000ffff4b7224 */ /* 0x000fc400078e002c */
[----:B------:R-:W-:Y:S01]  /*42cb0*/  IMAD.MOV.U32 R59, RZ, RZ, R42 ;  /* 0x000000ffff3b7224 */ /* 0x000fe200078e002a */
[----:B------:R-:W-:Y:S01]  /*42cc0*/  LDS R44, [R2+0x6b180] ;  /* 0x06b18000022c7984 */ /* 0x000fe20000000800 */
[----:B------:R-:W-:Y:S02]  /*42cd0*/  IMAD.MOV.U32 R63, RZ, RZ, R41 ;  /* 0x000000ffff3f7224 */ /* 0x000fe400078e0029 */
[----:B------:R-:W-:Y:S01]  /*42ce0*/  IMAD.MOV.U32 R67, RZ, RZ, R40 ;  /* 0x000000ffff437224 */ /* 0x000fe200078e0028 */
[----:B------:R-:W-:Y:S03]  /*42cf0*/  LDS R46, [R2+0x6b980] ;  /* 0x06b98000022e7984 */ /* 0x000fe60000000800 */
[----:B------:R-:W-:Y:S01]  /*42d00*/  IMAD.MOV.U32 R229, RZ, RZ, R84 ;  /* 0x000000ffffe57224 */ /* 0x000fe200078e0054 */
[----:B------:R-:W-:Y:S01]  /*42d10*/  LDS R40, [R4+0x6b180] ;  /* 0x06b1800004287984 */ /* 0x000fe20000000800 */
[----:B------:R-:W-:-:S02]  /*42d20*/  IMAD.MOV.U32 R230, RZ, RZ, R85 ;  /* 0x000000ffffe67224 */ /* 0x000fc400078e0055 */
[----:B------:R-:W-:Y:S01]  /*42d30*/  IMAD.MOV.U32 R231, RZ, RZ, R86 ;  /* 0x000000ffffe77224 */ /* 0x000fe200078e0056 */
[----:B------:R-:W-:Y:S01]  /*42d40*/  LDS R42, [R4+0x6b980] ;  /* 0x06b98000042a7984 */ /* 0x000fe20000000800 */
[----:B------:R-:W-:Y:S02]  /*42d50*/  IMAD.MOV.U32 R232, RZ, RZ, R87 ;  /* 0x000000ffffe87224 */ /* 0x000fe400078e0057 */
[C---:B------:R-:W-:Y:S01]  /*42d60*/  HMMA.1688.F32.TF32 R84, R48.reuse, R26, R112 ;  /* 0x0000001a3054723c */ /* 0x040fe20000081070 */
[----:B------:R-:W-:Y:S04]  /*42d70*/  STL.64 [R1+0x310], R88 ;  /* 0x0003105801007387 */ /* 0x000fe80000100a00 */
[----:B------:R1:W-:Y:S04]  /*42d80*/  STL.64 [R1+0x318], R90 ;  /* 0x0003185a01007387 */ /* 0x0003e80000100a00 */
[----:B------:R2:W-:Y:S04]  /*42d90*/  STL [R1+0x17b8], R228 ;  /* 0x0017b8e401007387 */ /* 0x0005e80000100800 */
[----:B------:R3:W-:Y:S01]  /*42da0*/  STL [R1+0x17b4], R226 ;  /* 0x0017b4e201007387 */ /* 0x0007e20000100800 */
[----:B-1----:R-:W-:Y:S03]  /*42db0*/  HMMA.1688.F32.TF32 R88, R48, R18, R104 ;  /* 0x000000123058723c */ /* 0x002fe60000081068 */
[----:B------:R1:W-:Y:S04]  /*42dc0*/  STL [R1+0x17b0], R224 ;  /* 0x0017b0e001007387 */ /* 0x0003e80000100800 */
[----:B------:R4:W-:Y:S03]  /*42dd0*/  STL [R1+0x17ac], R225 ;  /* 0x0017ace101007387 */ /* 0x0009e60000100800 */
[----:B--2---:R-:W-:-:S02]  /*42de0*/  IMAD.MOV.U32 R228, RZ, RZ, R84 ;  /* 0x000000ffffe47224 */ /* 0x004fc400078e0054 */
[----:B---3--:R-:W-:Y:S01]  /*42df0*/  IMAD.MOV.U32 R226, RZ, RZ, R85 ;  /* 0x000000ffffe27224 */ /* 0x008fe200078e0055 */
[----:B------:R-:W-:Y:S01]  /*42e00*/  LDS R41, [R5+0x6b180] ;  /* 0x06b1800005297984 */ /* 0x000fe20000000800 */
[----:B-1----:R-:W-:Y:S02]  /*42e10*/  IMAD.MOV.U32 R224, RZ, RZ, R86 ;  /* 0x000000ffffe07224 */ /* 0x002fe400078e0056 */
[----:B------:R-:W-:Y:S02]  /*42e20*/  IMAD.MOV.U32 R108, RZ, RZ, R223 ;  /* 0x000000ffff6c7224 */ /* 0x000fe400078e00df */
[----:B------:R-:W-:Y:S02]  /*42e30*/  IMAD.MOV.U32 R92, RZ, RZ, R219 ;  /* 0x000000ffff5c7224 */ /* 0x000fe400078e00db */
[----:B------:R-:W-:Y:S02]  /*42e40*/  IMAD.MOV.U32 R93, RZ, RZ, R218 ;  /* 0x000000ffff5d7224 */ /* 0x000fe400078e00da */
[----:B------:R-:W-:-:S02]  /*42e50*/  IMAD.MOV.U32 R94, RZ, RZ, R217 ;  /* 0x000000ffff5e7224 */ /* 0x000fc400078e00d9 */
[----:B------:R-:W-:Y:S01]  /*42e60*/  IMAD.MOV.U32 R95, RZ, RZ, R208 ;  /* 0x000000ffff5f7224 */ /* 0x000fe200078e00d0 */
[----:B------:R-:W-:Y:S01]  /*42e70*/  MOV R103, R244 ;  /* 0x000000f400677202 */ /* 0x000fe20000000f00 */
[----:B----4-:R-:W-:Y:S01]  /*42e80*/  IMAD.MOV.U32 R225, RZ, RZ, R87 ;  /* 0x000000ffffe17224 */ /* 0x010fe200078e0057 */
[----:B------:R-:W-:Y:S01]  /*42e90*/  LDS R96, [R4+0x6c000] ;  /* 0x06c0000004607984 */ /* 0x000fe20000000800 */
[----:B------:R-:W-:Y:S03]  /*42ea0*/  HMMA.1688.F32.TF32 R84, R48, R30, R116 ;  /* 0x0000001e3054723c */ /* 0x000fe60000081074 */
[----:B------:R-:W-:Y:S04]  /*42eb0*/  STL.64 [R1+0x2f0], R88 ;  /* 0x0002f05801007387 */ /* 0x000fe80000100a00 */
[----:B------:R-:W-:Y:S04]  /*42ec0*/  STL.64 [R1+0x2f8], R90 ;  /* 0x0002f85a01007387 */ /* 0x000fe80000100a00 */
[----:B------:R1:W-:Y:S04]  /*42ed0*/  STL [R1+0x17c8], R232 ;  /* 0x0017c8e801007387 */ /* 0x0003e80000100800 */
[----:B------:R2:W-:Y:S04]  /*42ee0*/  STL [R1+0x17c4], R231 ;  /* 0x0017c4e701007387 */ /* 0x0005e80000100800 */
[----:B------:R3:W-:Y:S04]  /*42ef0*/  STL [R1+0x17c0], R230 ;  /* 0x0017c0e601007387 */ /* 0x0007e80000100800 */
[----:B------:R4:W-:Y:S01]  /*42f00*/  STL [R1+0x17bc], R229 ;  /* 0x0017bce501007387 */ /* 0x0009e20000100800 */
[----:B-1----:R-:W-:-:S02]  /*42f10*/  IMAD.MOV.U32 R232, RZ, RZ, R84 ;  /* 0x000000ffffe87224 */ /* 0x002fc400078e0054 */
[----:B--2---:R-:W-:Y:S01]  /*42f20*/  IMAD.MOV.U32 R231, RZ, RZ, R85 ;  /* 0x000000ffffe77224 */ /* 0x004fe200078e0055 */
[----:B------:R-:W-:Y:S01]  /*42f30*/  LDS R98, [R4+0x6c800] ;  /* 0x06c8000004627984 */ /* 0x000fe20000000800 */
[----:B---3--:R-:W-:Y:S01]  /*42f40*/  MOV R230, R86 ;  /* 0x0000005600e67202 */ /* 0x008fe20000000f00 */
[----:B------:R-:W-:Y:S02]  /*42f50*/  IMAD.MOV.U32 R109, RZ, RZ, R222 ;  /* 0x000000ffff6d7224 */ /* 0x000fe400078e00de */
[----:B------:R-:W-:Y:S01]  /*42f60*/  LDS R97, [R5+0x6c000] ;  /* 0x06c0000005617984 */ /* 0x000fe20000000800 */
[----:B----4-:R-:W-:Y:S02]  /*42f70*/  IMAD.MOV.U32 R229, RZ, RZ, R87 ;  /* 0x000000ffffe57224 */ /* 0x010fe400078e0057 */
[C---:B------:R-:W-:Y:S01]  /*42f80*/  HMMA.1688.F32.TF32 R84, R48.reuse, R34, R120 ;  /* 0x000000223054723c */ /* 0x040fe20000081078 */
[----:B------:R-:W-:Y:S01]  /*42f90*/  IMAD.MOV.U32 R110, RZ, RZ, R221 ;  /* 0x000000ffff6e7224 */ /* 0x000fe200078e00dd */
[----:B------:R-:W-:Y:S06]  /*42fa0*/  LDS R99, [R5+0x6c800] ;  /* 0x06c8000005637984 */ /* 0x000fec0000000800 */
[----:B------:R-:W-:Y:S01]  /*42fb0*/  HMMA.1688.F32.TF32 R48, R48, R38, R124 ;  /* 0x000000263030723c */ /* 0x000fe2000008107c */
[----:B------:R1:W-:Y:S04]  /*42fc0*/  STL [R1+0x17d8], R225 ;  /* 0x0017d8e101007387 */ /* 0x0003e80000100800 */
[----:B------:R2:W-:Y:S04]  /*42fd0*/  STL [R1+0x17d4], R224 ;  /* 0x0017d4e001007387 */ /* 0x0005e80000100800 */
[----:B------:R3:W-:Y:S04]  /*42fe0*/  STL [R1+0x17d0], R228 ;  /* 0x0017d0e401007387 */ /* 0x0007e80000100800 */
[----:B------:R4:W-:Y:S03]  /*42ff0*/  STL [R1+0x17cc], R226 ;  /* 0x0017cce201007387 */ /* 0x0009e60000100800 */
[----:B-1----:R-:W-:-:S02]  /*43000*/  IMAD.MOV.U32 R225, RZ, RZ, R84 ;  /* 0x000000ffffe17224 */ /* 0x002fc400078e0054 */
[----:B--2---:R-:W-:Y:S02]  /*43010*/  IMAD.MOV.U32 R224, RZ, RZ, R85 ;  /* 0x000000ffffe07224 */ /* 0x004fe400078e0055 */
[----:B---3--:R-:W-:Y:S02]  /*43020*/  IMAD.MOV.U32 R228, RZ, RZ, R86 ;  /* 0x000000ffffe47224 */ /* 0x008fe400078e0056 */
[----:B----4-:R-:W-:Y:S02]  /*43030*/  IMAD.MOV.U32 R226, RZ, RZ, R87 ;  /* 0x000000ffffe27224 */ /* 0x010fe400078e0057 */
[----:B------:R-:W-:Y:S01]  /*43040*/  HMMA.1688.F32.TF32 R84, R52, R10, R128 ;  /* 0x0000000a3454723c */ /* 0x000fe20000081080 */
[----:B------:R-:W-:Y:S02]  /*43050*/  IMAD.MOV.U32 R233, RZ, RZ, R48 ;  /* 0x000000ffffe97224 */ /* 0x000fe400078e0030 */
[----:B------:R-:W-:Y:S02]  /*43060*/  IMAD.MOV.U32 R234, RZ, RZ, R49 ;  /* 0x000000ffffea7224 */ /* 0x000fe400078e0031 */
[----:B------:R-:W-:-:S02]  /*43070*/  IMAD.MOV.U32 R235, RZ, RZ, R50 ;  /* 0x000000ffffeb7224 */ /* 0x000fc400078e0032 */
[----:B------:R-:W-:Y:S01]  /*43080*/  IMAD.MOV.U32 R227, RZ, RZ, R51 ;  /* 0x000000ffffe37224 */ /* 0x000fe200078e0033 */
[----:B------:R-:W-:Y:S01]  /*43090*/  STL [R1+0x17e8], R229 ;  /* 0x0017e8e501007387 */ /* 0x000fe20000100800 */
[C---:B------:R-:W-:Y:S03]  /*430a0*/  HMMA.1688.F32.TF32 R48, R52.reuse, R14, R132 ;  /* 0x0000000e3430723c */ /* 0x040fe60000081084 */
[----:B------:R-:W-:Y:S04]  /*430b0*/  STL [R1+0x17e4], R230 ;  /* 0x0017e4e601007387 */ /* 0x000fe80000100800 */
[----:B------:R1:W-:Y:S01]  /*430c0*/  STL [R1+0x17e0], R232 ;  /* 0x0017e0e801007387 */ /* 0x0003e20000100800 */
[----:B------:R-:W-:Y:S03]  /*430d0*/  HMMA.1688.F32.TF32 R88, R52, R18, R136 ;  /* 0x000000123458723c */ /* 0x000fe60000081088 */
[----:B------:R-:W-:Y:S04]  /*430e0*/  STL [R1+0x17dc], R231 ;  /* 0x0017dce701007387 */ /* 0x000fe80000100800 */
[----:B------:R-:W-:Y:S04]  /*430f0*/  STL.64 [R1+0x210], R84 ;  /* 0x0002105401007387 */ /* 0x000fe80000100a00 */
[----:B------:R2:W-:Y:S01]  /*43100*/  STL.64 [R1+0x218], R86 ;  /* 0x0002185601007387 */ /* 0x0005e20000100a00 */
[----:B------:R-:W-:-:S02]  /*43110*/  IMAD.MOV.U32 R220, RZ, RZ, R43 ;  /* 0x000000ffffdc7224 */ /* 0x000fc400078e002b */
[----:B------:R-:W-:Y:S02]  /*43120*/  IMAD.MOV.U32 R74, RZ, RZ, R75 ;  /* 0x000000ffff4a7224 */ /* 0x000fe400078e004b */
[----:B------:R-:W-:Y:S01]  /*43130*/  IMAD.MOV.U32 R122, RZ, RZ, R25 ;  /* 0x000000ffff7a7224 */ /* 0x000fe200078e0019 */
[----:B-1----:R-:W-:Y:S01]  /*43140*/  MOV R232, R50 ;  /* 0x0000003200e87202 */ /* 0x002fe20000000f00 */
[----:B------:R-:W-:Y:S02]  /*43150*/  IMAD.MOV.U32 R229, RZ, RZ, R48 ;  /* 0x000000ffffe57224 */ /* 0x000fe400078e0030 */
[----:B------:R-:W-:Y:S02]  /*43160*/  IMAD.MOV.U32 R123, RZ, RZ, R8 ;  /* 0x000000ffff7b7224 */ /* 0x000fe400078e0008 */
[----:B------:R-:W-:Y:S01]  /*43170*/  IMAD.MOV.U32 R116, RZ, RZ, R21 ;  /* 0x000000ffff747224 */ /* 0x000fe200078e0015 */
[----:B--2---:R-:W-:Y:S01]  /*43180*/  HMMA.1688.F32.TF32 R84, R52, R22, R140 ;  /* 0x000000163454723c */ /* 0x004fe2000008108c */
[----:B------:R-:W-:-:S02]  /*43190*/  IMAD.MOV.U32 R230, RZ, RZ, R49 ;  /* 0x000000ffffe67224 */ /* 0x000fc400078e0031 */
[----:B------:R-:W-:Y:S02]  /*431a0*/  IMAD.MOV.U32 R117, RZ, RZ, R20 ;  /* 0x000000ffff757224 */ /* 0x000fe400078e0014 */
[----:B------:R-:W-:Y:S02]  /*431b0*/  IMAD.MOV.U32 R118, RZ, RZ, R17 ;  /* 0x000000ffff767224 */ /* 0x000fe400078e0011 */
[----:B------:R-:W-:Y:S02]  /*431c0*/  IMAD.MOV.U32 R112, RZ, RZ, R13 ;  /* 0x000000ffff707224 */ /* 0x000fe400078e000d */
[----:B------:R-:W-:Y:S01]  /*431d0*/  IMAD.MOV.U32 R113, RZ, RZ, R12 ;  /* 0x000000ffff717224 */ /* 0x000fe200078e000c */
[----:B------:R-:W-:Y:S01]  /*431e0*/  MOV R115, R216 ;  /* 0x000000d800737202 */ /* 0x000fe20000000f00 */
[----:B------:R-:W-:Y:S02]  /*431f0*/  IMAD.MOV.U32 R231, RZ, RZ, R51 ;  /* 0x000000ffffe77224 */ /* 0x000fe400078e0033 */
[----:B------:R-:W-:Y:S01]  /*43200*/  IMAD.MOV.U32 R114, RZ, RZ, R9 ;  /* 0x000000ffff727224 */ /* 0x000fe200078e0009 */
[----:B------:R-:W-:Y:S01]  /*43210*/  HMMA.1688.F32.TF32 R48, R52, R26, R144 ;  /* 0x0000001a3430723c */ /* 0x000fe20000081090 */
[----:B------:R-:W-:-:S02]  /*43220*/  IMAD.MOV.U32 R43, RZ, RZ, R45 ;  /* 0x000000ffff2b7224 */ /* 0x000fc400078e002d */
[----:B------:R-:W-:Y:S01]  /*43230*/  IMAD.MOV.U32 R111, RZ, RZ, R212 ;  /* 0x000000ffff6f7224 */ /* 0x000fe200078e00d4 */
[----:B------:R-:W1:Y:S04]  /*43240*/  LDS R45, [R0+0x6b180] ;  /* 0x06b18000002d7984 */ /* 0x000e680000000800 */
[----:B------:R-:W-:Y:S04]  /*43250*/  STL.64 [R1+0x1f0], R88 ;  /* 0x0001f05801007387 */ /* 0x000fe80000100a00 */
[----:B------:R-:W-:Y:S04]  /*43260*/  STL.64 [R1+0x1f8], R90 ;  /* 0x0001f85a01007387 */ /* 0x000fe80000100a00 */
[----:B------:R-:W-:Y:S04]  /*43270*/  STL.64 [R1+0x1e0], R84 ;  /* 0x0001e05401007387 */ /* 0x000fe80000100a00 */
[----:B------:R-:W-:Y:S04]  /*43280*/  STL.64 [R1+0x1e8], R86 ;  /* 0x0001e85601007387 */ /* 0x000fe80000100a00 */
[----:B------:R-:W-:Y:S04]  /*43290*/  STL.64 [R1+0x1d0], R48 ;  /* 0x0001d03001007387 */ /* 0x000fe80000100a00 */
[----:B------:R2:W-:Y:S01]  /*432a0*/  STL.64 [R1+0x1d8], R50 ;  /* 0x0001d83201007387 */ /* 0x0005e20000100a00 */
[----:B------:R-:W-:Y:S01]  /*432b0*/  IMAD.MOV.U32 R125, RZ, RZ, R63 ;  /* 0x000000ffff7d7224 */ /* 0x000fe200078e003f */
[----:B------:R-:W-:Y:S01]  /*432c0*/  MOV R127, R56 ;  /* 0x00000038007f7202 */ /* 0x000fe20000000f00 */
[----:B------:R-:W-:Y:S01]  /*432d0*/  IMAD.MOV.U32 R126, RZ, RZ, R57 ;  /* 0x000000ffff7e7224 */ /* 0x000fe200078e0039 */
[----:B------:R-:W-:Y:S01]  /*432e0*/  LDS R128, [R2+0x6c080] ;  /* 0x06c0800002807984 */ /* 0x000fe20000000800 */
[----:B------:R-:W-:-:S02]  /*432f0*/  IMAD.MOV.U32 R121, RZ, RZ, R59 ;  /* 0x000000ffff797224 */ /* 0x000fc400078e003b */
[----:B------:R-:W-:Y:S01]  /*43300*/  IMAD.MOV.U32 R100, RZ, RZ, R247 ;  /* 0x000000ffff647224 */ /* 0x000fe200078e00f7 */
[----:B------:R-:W-:Y:S01]  /*43310*/  LDS R130, [R2+0x6c880] ;  /* 0x06c8800002827984 */ /* 0x000fe20000000800 */
[C---:B--2---:R-:W-:Y:S01]  /*43320*/  HMMA.1688.F32.TF32 R48, R52.reuse, R30, R148 ;  /* 0x0000001e3430723c */ /* 0x044fe20000081094 */
[----:B------:R-:W-:Y:S02]  /*43330*/  IMAD.MOV.U32 R101, RZ, RZ, R246 ;  /* 0x000000ffff657224 */ /* 0x000fe400078e00f6 */
[----:B------:R-:W-:Y:S01]  /*43340*/  LDS R129, [R0+0x6c080] ;  /* 0x06c0800000817984 */ /* 0x000fe20000000800 */
[----:B------:R-:W-:Y:S02]  /*43350*/  IMAD.MOV.U32 R102, RZ, RZ, R245 ;  /* 0x000000ffff667224 */ /* 0x000fe400078e00f5 */
[----:B------:R-:W-:Y:S01]  /*43360*/  IMAD.MOV.U32 R104, RZ, RZ, R243 ;  /* 0x000000ffff687224 */ /* 0x000fe200078e00f3 */
[----:B------:R-:W-:Y:S01]  /*43370*/  LDS R131, [R0+0x6c880] ;  /* 0x06c8800000837984 */ /* 0x000fe20000000800 */
[C---:B------:R-:W-:Y:S08]  /*43380*/  HMMA.1688.F32.TF32 R84, R52.reuse, R34, R152 ;  /* 0x000000223454723c */ /* 0x040ff00000081098 */
[----:B------:R-:W-:Y:S07]  /*43390*/  HMMA.1688.F32.TF32 R52, R52, R38, R156 ;  /* 0x000000263434723c */ /* 0x000fee000008109c */
[----:B------:R-:W-:Y:S04]  /*433a0*/  STL.64 [R1+0x1c0], R48 ;  /* 0x0001c03001007387 */ /* 0x000fe80000100a00 */
[----:B------:R1:W-:Y:S02]  /*433b0*/  STL.64 [R1+0x1c8], R50 ;  /* 0x0001c83201007387 */ /* 0x0003e40000100a00 */
[C---:B-1----:R-:W-:Y:S02]  /*433c0*/  HMMA.1688.F32.TF32 R48, R44.reuse, R10, R160 ;  /* 0x0000000a2c30723c */ /* 0x042fe400000810a0 */
[----:B------:R-:W-:Y:S04]  /*433d0*/  STL.64 [R1+0x1b0], R84 ;  /* 0x0001b05401007387 */ /* 0x000fe80000100a00 */
[----:B------:R1:W-:Y:S04]  /*433e0*/  STL.64 [R1+0x1b8], R86 ;  /* 0x0001b85601007387 */ /* 0x0003e80000100a00 */
[----:B------:R-:W-:Y:S04]  /*433f0*/  STL.64 [R1+0x160], R52 ;  /* 0x0001603401007387 */ /* 0x000fe80000100a00 */
[----:B------:R-:W-:Y:S01]  /*43400*/  STL.64 [R1+0x168], R54 ;  /* 0x0001683601007387 */ /* 0x000fe20000100a00 */
[----:B------:R-:W-:Y:S01]  /*43410*/  IMAD.MOV.U32 R71, RZ, RZ, R43 ;  /* 0x000000ffff477224 */ /* 0x000fe200078e002b */
[----:B-1----:R-:W-:Y:S02]  /*43420*/  HMMA.1688.F32.TF32 R84, R44, R22, R172 ;  /* 0x000000162c54723c */ /* 0x002fe400000810ac */
[----:B------:R-:W1:Y:S01]  /*43430*/  LDS R43, [R5+0x6b980] ;  /* 0x06b98000052b7984 */ /* 0x000e620000000800 */
[----:B------:R-:W-:-:S02]  /*43440*/  IMAD.MOV.U32 R75, RZ, RZ, R70 ;  /* 0x000000ffff4b7224 */ /* 0x000fc400078e0046 */
[----:B------:R-:W-:Y:S02]  /*43450*/  IMAD.MOV.U32 R119, RZ, RZ, R220 ;  /* 0x000000ffff777224 */ /* 0x000fe400078e00dc */
[----:B------:R-:W-:Y:S01]  /*43460*/  IMAD.MOV.U32 R88, RZ, RZ, R215 ;  /* 0x000000ffff587224 */ /* 0x000fe200078e00d7 */
[----:B------:R-:W-:Y:S04]  /*43470*/  STL.64 [R1+0x150], R48 ;  /* 0x0001503001007387 */ /* 0x000fe80000100a00 */
[----:B------:R2:W-:Y:S01]  /*43480*/  STL.64 [R1+0x158], R50 ;  /* 0x0001583201007387 */ /* 0x0005e20000100a00 */
[----:B------:R-:W-:Y:S01]  /*43490*/  IMAD.MOV.U32 R89, RZ, RZ, R214 ;  /* 0x000000ffff597224 */ /* 0x000fe200078e00d6 */
[----:B------:R-:W-:Y:S01]  /*434a0*/  MOV R91, R6 ;  /* 0x00000006005b7202 */ /* 0x000fe20000000f00 */
[----:B------:R-:W-:Y:S01]  /*434b0*/  IMAD.MOV.U32 R90, RZ, RZ, R213 ;  /* 0x000000ffff5a7224 */ /* 0x000fe200078e00d5 */
[----:B------:R-:W-:Y:S01]  /*434c0*/  MOV R151, R80 ;  /* 0x0000005000977202 */ /* 0x000fe20000000f00 */
[----:B------:R-:W-:Y:S01]  /*434d0*/  IMAD.MOV.U32 R150, RZ, RZ, R81 ;  /* 0x000000ffff967224 */ /* 0x000fe200078e0051 */
[----:B------:R-:W-:Y:S01]  /*434e0*/  MOV R139, R68 ;  /* 0x00000044008b7202 */ /* 0x000fe20000000f00 */
[----:B------:R-:W-:Y:S01]  /*434f0*/  IMAD.MOV.U32 R147, RZ, RZ, R76 ;  /* 0x000000ffff937224 */ /* 0x000fe200078e004c */
[----:B------:R-:W-:Y:S01]  /*43500*/  LDS R160, [R4+0x6c080] ;  /* 0x06c0800004a07984 */ /* 0x000fe20000000800 */
[----:B--2---:R-:W-:Y:S01]  /*43510*/  HMMA.1688.F32.TF32 R48, R44, R14, R164 ;  /* 0x0000000e2c30723c */ /* 0x004fe200000810a4 */
[----:B------:R-:W-:-:S02]  /*43520*/  IMAD.MOV.U32 R146, RZ, RZ, R77 ;  /* 0x000000ffff927224 */ /* 0x000fc400078e004d */
[----:B------:R-:W-:Y:S01]  /*43530*/  LDS R162, [R4+0x6c880] ;  /* 0x06c8800004a27984 */ /* 0x000fe20000000800 */
[----:B------:R-:W-:Y:S02]  /*43540*/  IMAD.MOV.U32 R143, RZ, RZ, R72 ;  /* 0x000000ffff8f7224 */ /* 0x000fe400078e0048 */
[----:B------:R-:W-:Y:S01]  /*43550*/  IMAD.MOV.U32 R142, RZ, RZ, R73 ;  /* 0x000000ffff8e7224 */ /* 0x000fe200078e0049 */
[----:B------:R-:W-:Y:S01]  /*43560*/  LDS R161, [R5+0x6c080] ;  /* 0x06c0800005a17984 */ /* 0x000fe20000000800 */
[----:B------:R-:W-:Y:S02]  /*43570*/  IMAD.MOV.U32 R136, RZ, RZ, R74 ;  /* 0x000000ffff887224 */ /* 0x000fe400078e004a */
[----:B------:R-:W-:Y:S01]  /*43580*/  IMAD.MOV.U32 R138, RZ, RZ, R69 ;  /* 0x000000ffff8a7224 */ /* 0x000fe200078e0045 */
[----:B------:R-:W-:Y:S11]  /*43590*/  LDS R163, [R5+0x6c880] ;  /* 0x06c8800005a37984 */ /* 0x000ff60000000800 */
[----:B------:R-:W-:Y:S01]  /*435a0*/  @!UPT UIADD3 URZ, URZ, URZ, URZ ;  /* 0x0000003f3f3ff290 */ /* 0x000fe2000fffe03f */
[----:B------:R-:W-:Y:S04]  /*435b0*/  STL.64 [R1+0x140], R48 ;  /* 0x0001403001007387 */ /* 0x000fe80000100a00 */
[----:B------:R2:W-:Y:S02]  /*435c0*/  STL.64 [R1+0x148], R50 ;  /* 0x0001483201007387 */ /* 0x0005e40000100a00 */
[C---:B--2---:R-:W-:Y:S08]  /*435d0*/  HMMA.1688.F32.TF32 R48, R44.reuse, R18, R168 ;  /* 0x000000122c30723c */ /* 0x044ff000000810a8 */
[C---:B------:R-:W-:Y:S11]  /*435e0*/  HMMA.1688.F32.TF32 R52, R44.reuse, R26, R176 ;  /* 0x0000001a2c34723c */ /* 0x040ff600000810b0 */
[----:B------:R-:W-:Y:S04]  /*435f0*/  @!UPT UIADD3 URZ, URZ, URZ, URZ ;  /* 0x0000003f3f3ff290 */ /* 0x000fe8000fffe03f */
[----:B------:R-:W-:Y:S04]  /*43600*/  STL.64 [R1+0x130], R48 ;  /* 0x0001303001007387 */ /* 0x000fe80000100a00 */
[----:B------:R2:W-:Y:S02]  /*43610*/  STL.64 [R1+0x138], R50 ;  /* 0x0001383201007387 */ /* 0x0005e40000100a00 */
[C---:B--2---:R-:W-:Y:S02]  /*43620*/  HMMA.1688.F32.TF32 R48, R44.reuse, R30, R180 ;  /* 0x0000001e2c30723c */ /* 0x044fe400000810b4 */
[----:B------:R-:W-:Y:S04]  /*43630*/  STL.64 [R1+0x120], R84 ;  /* 0x0001205401007387 */ /* 0x000fe80000100a00 */
[----:B------:R-:W-:Y:S04]  /*43640*/  STL.64 [R1+0x128], R86 ;  /* 0x0001285601007387 */ /* 0x000fe80000100a00 */
[----:B------:R-:W-:Y:S04]  /*43650*/  STL.64 [R1+0x110], R52 ;  /* 0x0001103401007387 */ /* 0x000fe80000100a00 */
[----:B------:R-:W-:Y:S09]  /*43660*/  STL.64 [R1+0x118], R54 ;  /* 0x0001183601007387 */ /* 0x000ff20000100a00 */
[----:B------:R-:W-:Y:S04]  /*43670*/  STL.64 [R1+0x100], R48 ;  /* 0x0001003001007387 */ /* 0x000fe80000100a00 */
[----:B------:R2:W-:Y:S02]  /*43680*/  STL.64 [R1+0x108], R50 ;  /* 0x0001083201007387 */ /* 0x0005e40000100a00 */
[C---:B--2---:R-:W-:Y:S08]  /*43690*/  HMMA.1688.F32.TF32 R48, R44.reuse, R34, R184 ;  /* 0x000000222c30723c */ /* 0x044ff000000810b8 */
[----:B------:R-:W-:Y:S11]  /*436a0*/  HMMA.1688.F32.TF32 R44, R44, R38, R188 ;  /* 0x000000262c2c723c */ /* 0x000ff600000810bc */
[----:B------:R-:W-:Y:S04]  /*436b0*/  @!UPT UIADD3 URZ, URZ, URZ, URZ ;  /* 0x0000003f3f3ff290 */ /* 0x000fe8000fffe03f */
[----:B------:R-:W-:Y:S04]  /*436c0*/  STL.64 [R1+0xf0], R48 ;  /* 0x0000f03001007387 */ /* 0x000fe80000100a00 */
[----:B------:R-:W-:Y:S04]  /*436d0*/  STL.64 [R1+0xf8], R50 ;  /* 0x0000f83201007387 */ /* 0x000fe80000100a00 */
[----:B------:R-:W-:Y:S04]  /*436e0*/  STL.64 [R1+0xe0], R44 ;  /* 0x0000e02c01007387 */ /* 0x000fe80000100a00 */
[----:B------:R1:W-:Y:S02]  /*436f0*/  STL.64 [R1+0xe8], R46 ;  /* 0x0000e82e01007387 */ /* 0x0003e40000100a00 */
[----:B-1----:R-:W-:Y:S01]  /*43700*/  HMMA.1688.F32.TF32 R44, R40, R10, R192 ;  /* 0x0000000a282c723c */ /* 0x002fe200000810c0 */
[----:B------:R-:W-:-:S02]  /*43710*/  IMAD.MOV.U32 R70, RZ, RZ, R66 ;  /* 0x000000ffff467224 */ /* 0x000fc400078e0042 */
[----:B------:R-:W-:Y:S02]  /*43720*/  IMAD.MOV.U32 R66, RZ, RZ, R67 ;  /* 0x000000ffff427224 */ /* 0x000fe400078e0043 */
[----:B------:R-:W-:Y:S02]  /*43730*/  IMAD.MOV.U32 R67, RZ, RZ, R62 ;  /* 0x000000ffff437224 */ /* 0x000fe400078e003e */
[----:B------:R-:W-:Y:S01]  /*43740*/  IMAD.MOV.U32 R86, RZ, RZ, R83 ;  /* 0x000000ffff567224 */ /* 0x000fe200078e0053 */
[----:B------:R-:W-:Y:S01]  /*43750*/  MOV R83, R78 ;  /* 0x0000004e00537202 */ /* 0x000fe20000000f00 */
[----:B------:R-:W-:Y:S02]  /*43760*/  IMAD.MOV.U32 R87, RZ, RZ, R82 ;  /* 0x000000ffff577224 */ /* 0x000fe400078e0052 */
[----:B------:R-:W-:Y:S02]  /*43770*/  IMAD.MOV.U32 R62, RZ, RZ, R58 ;  /* 0x000000ffff3e7224 */ /* 0x000fe400078e003a */
[----:B------:R-:W-:-:S02]  /*43780*/  IMAD.MOV.U32 R82, RZ, RZ, R79 ;  /* 0x000000ffff527224 */ /* 0x000fc400078e004f */
[----:B------:R-:W-:Y:S02]  /*43790*/  IMAD.MOV.U32 R58, RZ, RZ, R252 ;  /* 0x000000ffff3a7224 */ /* 0x000fe400078e00fc */
[----:B------:R-:W-:Y:S02]  /*437a0*/  IMAD.MOV.U32 R79, RZ, RZ, R7 ;  /* 0x000000ffff4f7224 */ /* 0x000fe400078e0007 */
[----:B------:R-:W-:-:S04]  /*437b0*/  IMAD.MOV.U32 R78, RZ, RZ, R3 ;  /* 0x000000ffff4e7224 */ /* 0x000fc800078e0003 */
[----:B------:R1:W-:Y:S01]  /*437c0*/  STL [R1+0xd0], R44 ;  /* 0x0000d02c01007387 */ /* 0x0003e20000100800 */
[----:B------:R-:W-:Y:S02]  /*437d0*/  IMAD.MOV.U32 R252, RZ, RZ, R45 ;  /* 0x000000fffffc7224 */ /* 0x000fe400078e002d */
[----:B------:R-:W-:Y:S02]  /*437e0*/  IMAD.MOV.U32 R7, RZ, RZ, R46 ;  /* 0x000000ffff077224 */ /* 0x000fe400078e002e */
[----:B------:R-:W-:Y:S02]  /*437f0*/  IMAD.MOV.U32 R3, RZ, RZ, R47 ;  /* 0x000000ffff037224 */ /* 0x000fe400078e002f */
[C---:B-1----:R-:W-:Y:S03]  /*43800*/  HMMA.1688.F32.TF32 R44, R40.reuse, R14, R196 ;  /* 0x0000000e282c723c */ /* 0x042fe600000810c4 */
[----:B------:R-:W-:Y:S04]  /*43810*/  STL [R1+0x1778], R3 ;  /* 0x0017780301007387 */ /* 0x000fe80000100800 */
[----:B------:R-:W-:Y:S04]  /*43820*/  STL [R1+0x1774], R7 ;  /* 0x0017740701007387 */ /* 0x000fe80000100800 */
[----:B------:R-:W-:Y:S11]  /*43830*/  STL [R1+0x1770], R252 ;  /* 0x001770fc01007387 */ /* 0x000ff60000100800 */
[----:B------:R-:W-:Y:S01]  /*43840*/  @!UPT UIADD3 URZ, URZ, URZ, URZ ;  /* 0x0000003f3f3ff290 */ /* 0x000fe2000fffe03f */
[----:B------:R-:W-:Y:S04]  /*43850*/  STL.64 [R1+0x60], R44 ;  /* 0x0000602c01007387 */ /* 0x000fe80000100a00 */
[----:B------:R1:W-:Y:S02]  /*43860*/  STL.64 [R1+0x68], R46 ;  /* 0x0000682e01007387 */ /* 0x0003e40000100a00 */
[C---:B-1----:R-:W-:Y:S11]  /*43870*/  HMMA.1688.F32.TF32 R44, R40.reuse, R18, R200 ;  /* 0x00000012282c723c */ /* 0x042ff600000810c8 */
[----:B------:R-:W-:Y:S11]  /*43880*/  @!UPT UIADD3 URZ, URZ, URZ, URZ ;  /* 0x0000003f3f3ff290 */ /* 0x000ff6000fffe03f */
[----:B------:R-:W-:Y:S01]  /*43890*/  @!UPT UIADD3 URZ, URZ, URZ, URZ ;  /* 0x0000003f3f3ff290 */ /* 0x000fe2000fffe03f */
[----:B------:R-:W-:Y:S04]  /*438a0*/  STL.64 [R1+0x40], R44 ;  /* 0x0000402c01007387 */ /* 0x000fe80000100a00 */
[----:B------:R1:W-:Y:S02]  /*438b0*/  STL.64 [R1+0x48], R46 ;  /* 0x0000482e01007387 */ /* 0x0003e40000100a00 */
[----:B-1----:R-:W-:Y:S01]  /*438c0*/  HMMA.1688.F32.TF32 R44, R40, R22, R204 ;  /* 0x00000016282c723c */ /* 0x002fe200000810cc */
        /* <DEDUP_REMOVED lines=11> */
[----:B------:R-:W-:Y:S01]  /*43980*/  IMAD.MOV.U32 R137, RZ, RZ, R75 ;  /* 0x000000ffff897224 */ /* 0x000fe200078e004b */
[----:B------:R-:W-:Y:S04]  /*43990*/  STL [R1+0x20], R44 ;  /* 0x0000202c01007387 */ /* 0x000fe80000100800 */
[----:B------:R-:W2:Y:S04]  /*439a0*/  LDL.LU R25, [R1+0x18d0] ;  /* 0x0018d00001197983 */ /* 0x000ea80000300800 */
[----:B------:R-:W3:Y:S04]  /*439b0*/  LDL.LU R8, [R1+0x18cc] ;  /* 0x0018cc0001087983 */ /* 0x000ee80000300800 */
        /* <DEDUP_REMOVED lines=32> */
[----:B------:R-:W-:-:S03]  /*43bc0*/  MOV R79, R16 ;  /* 0x00000010004f7202 */ /* 0x000fc60000000f00 */
[----:B------:R-:W3:Y:S01]  /*43bd0*/  LDL.LU R24, [R1+0x185c] ;  /* 0x00185c0001187983 */ /* 0x000ee20000300800 */
        /* <DEDUP_REMOVED lines=24> */
[----:B------:R-:W-:-:S03]  /*43d60*/  IMAD.MOV.U32 R153, RZ, RZ, R67 ;  /* 0x000000ffff997224 */ /* 0x000fc600078e0043 */
[----:B------:R-:W-:Y:S04]  /*43d70*/  LDS R66, [R2+0x6c800] ;  /* 0x06c8000002427984 */ /* 0x000fe80000000800 */
[----:B------:R-:W-:Y:S04]  /*43d80*/  LDS R65, [R0+0x6c000] ;  /* 0x06c0000000417984 */ /* 0x000fe80000000800 */
[----:B------:R-:W-:Y:S04]  /*43d90*/  LDS R67, [R0+0x6c800] ;  /* 0x06c8000000437984 */ /* 0x000fe80000000800 */
[----:B------:R-:W-:Y:S01]  /*43da0*/  LDS R207, [R0+0x6c900] ;  /* 0x06c9000000cf7984 */ /* 0x000fe20000000800 */
[----:B--2---:R-:W-:-:S03]  /*43db0*/  IMAD.MOV.U32 R76, RZ, RZ, R25 ;  /* 0x000000ffff4c7224 */ /* 0x004fc600078e0019 */
[----:B------:R-:W2:Y:S04]  /*43dc0*/  LDL.LU R25, [R1+0x1858] ;  /* 0x0018580001197983 */ /* 0x000ea80000300800 */
[----:B------:R-:W2:Y:S04]  /*43dd0*/  LDL.LU R28, [R1+0x1854] ;  /* 0x00185400011c7983 */ /* 0x000ea80000300800 */
[----:B------:R-:W2:Y:S01]  /*43de0*/  LDL.LU R29, [R1+0x1850] ;  /* 0x00185000011d7983 */ /* 0x000ea20000300800 */
[----:B----4-:R-:W-:Y:S02]  /*43df0*/  IMAD.MOV.U32 R74, RZ, RZ, R21 ;  /* 0x000000ffff4a7224 */ /* 0x010fe400078e0015 */
[----:B---3--:R-:W-:Y:S01]  /*43e00*/  IMAD.MOV.U32 R73, RZ, RZ, R20 ;  /* 0x000000ffff497224 */ /* 0x008fe200078e0014 */
[----:B------:R-:W3:Y:S01]  /*43e10*/  LDL.LU R16, [R1+0x184c] ;  /* 0x00184c0001107983 */ /* 0x000ee20000300800 */
[----:B------:R-:W-:-:S03]  /*43e20*/  IMAD.MOV.U32 R72, RZ, RZ, R17 ;  /* 0x000000ffff487224 */ /* 0x000fc600078e0011 */
[----:B------:R-:W4:Y:S01]  /*43e30*/  LDL.LU R17, [R1+0x1848] ;  /* 0x0018480001117983 */ /* 0x000f220000300800 */
[----:B------:R-:W-:-:S03]  /*43e40*/  IMAD.MOV.U32 R75, RZ, RZ, R8 ;  /* 0x000000ffff4b7224 */ /* 0x000fc600078e0008 */
[----:B------:R-:W2:Y:S04]  /*43e50*/  LDL.LU R20, [R1+0x1844] ;  /* 0x0018440001147983 */ /* 0x000ea80000300800 */
[----:B------:R-:W3:Y:S01]  /*43e60*/  LDL.LU R21, [R1+0x1840] ;  /* 0x0018400001157983 */ /* 0x000ee20000300800 */
[----:B------:R-:W-:Y:S02]  /*43e70*/  IMAD.MOV.U32 R70, RZ, RZ, R13 ;  /* 0x000000ffff467224 */ /* 0x000fe400078e000d */
[----:B------:R-:W-:Y:S01]  /*43e80*/  IMAD.MOV.U32 R69, RZ, RZ, R12 ;  /* 0x000000ffff457224 */ /* 0x000fe200078e000c */
[----:B------:R-:W4:Y:S01]  /*43e90*/  LDL.LU R8, [R1+0x183c] ;  /* 0x00183c0001087983 */ /* 0x000f220000300800 */
[----:B------:R-:W-:-:S03]  /*43ea0*/  IMAD.MOV.U32 R68, RZ, RZ, R9 ;  /* 0x000000ffff447224 */ /* 0x000fc600078e0009 */
[----:B------:R-:W4:Y:S01]  /*43eb0*/  LDL.LU R9, [R1+0x1838] ;  /* 0x0018380001097983 */ /* 0x000f220000300800 */
[----:B------:R-:W-:-:S03]  /*43ec0*/  IMAD.MOV.U32 R71, RZ, RZ, R220 ;  /* 0x000000ffff477224 */ /* 0x000fc600078e00dc */
[----:B------:R-:W4:Y:S04]  /*43ed0*/  LDL.LU R12, [R1+0x1834] ;  /* 0x00183400010c7983 */ /* 0x000f280000300800 */
[----:B------:R-:W4:Y:S01]  /*43ee0*/  LDL.LU R13, [R1+0x1830] ;  /* 0x00183000010d7983 */ /* 0x000f220000300800 */
[----:B------:R-:W-:Y:S02]  /*43ef0*/  IMAD.MOV.U32 R166, RZ, RZ, R223 ;  /* 0x000000ffffa67224 */ /* 0x000fe400078e00df */
[----:B------:R-:W-:Y:S01]  /*43f00*/  IMAD.MOV.U32 R165, RZ, RZ, R222 ;  /* 0x000000ffffa57224 */ /* 0x000fe200078e00de */
[----:B------:R-:W4:Y:S01]  /*43f10*/  LDL.LU R220, [R1+0x182c] ;  /* 0x00182c0001dc7983 */ /* 0x000f220000300800 */
[----:B------:R-:W-:-:S03]  /*43f20*/  IMAD.MOV.U32 R164, RZ, RZ, R221 ;  /* 0x000000ffffa47224 */ /* 0x000fc600078e00dd */
[----:B------:R-:W4:Y:S01]  /*43f30*/  LDL.LU R221, [R1+0x1828] ;  /* 0x0018280001dd7983 */ /* 0x000f220000300800 */
[----:B------:R-:W-:-:S03]  /*43f40*/  MOV R167, R216 ;  /* 0x000000d800a77202 */ /* 0x000fc60000000f00 */
[----:B------:R-:W4:Y:S04]  /*43f50*/  LDL.LU R222, [R1+0x1824] ;  /* 0x0018240001de7983 */ /* 0x000f280000300800 */
[----:B------:R-:W4:Y:S01]  /*43f60*/  LDL.LU R223, [R1+0x1820] ;  /* 0x0018200001df7983 */ /* 0x000f220000300800 */
        /* <DEDUP_REMOVED lines=23> */
[----:B------:R-:W4:Y:S04]  /*440e0*/  LDL.LU R211, [R1+0x17f0] ;  /* 0x0017f00001d37983 */ /* 0x000f280000300800 */
[----:B------:R-:W4:Y:S01]  /*440f0*/  LDL.LU R6, [R1+0x17ec] ;  /* 0x0017ec0001067983 */ /* 0x000f220000300800 */
[----:B--2---:R-:W-:Y:S02]  /*44100*/  IMAD.MOV.U32 R173, RZ, RZ, R20 ;  /* 0x000000ffffad7224 */ /* 0x004fe400078e0014 */
[----:B---3--:R-:W-:Y:S01]  /*44110*/  IMAD.MOV.U32 R172, RZ, RZ, R21 ;  /* 0x000000ffffac7224 */ /* 0x008fe200078e0015 */
[C---:B----4-:R-:W-:Y:S08]  /*44120*/  HMMA.1688.F32.TF32 R220, R40.reuse, R38, R220 ;  /* 0x0000002628dc723c */ /* 0x050ff000000810dc */
[C---:B------:R-:W-:Y:S08]  /*44130*/  HMMA.1688.F32.TF32 R236, R40.reuse, R34, R216 ;  /* 0x0000002228ec723c */ /* 0x040ff000000810d8 */
[C---:B------:R-:W-:Y:S01]  /*44140*/  HMMA.1688.F32.TF32 R244, R40.reuse, R30, R212 ;  /* 0x0000001e28f4723c */ /* 0x040fe200000810d4 */
[----:B------:R-:W1:Y:S07]  /*44150*/  LDSM.16.M88.4 R20, [R6+0xc180] ;  /* 0x00c180000614783b */ /* 0x000e6e0000000200 */
[----:B------:R-:W-:Y:S11]  /*44160*/  HMMA.1688.F32.TF32 R248, R40, R26, R208 ;  /* 0x0000001a28f8723c */ /* 0x000ff600000810d0 */
[----:B------:R-:W-:Y:S11]  /*44170*/  @!UPT UIADD3 URZ, URZ, URZ, URZ ;  /* 0x0000003f3f3ff290 */ /* 0x000ff6000fffe03f */
[----:B------:R-:W-:Y:S01]  /*44180*/  @!UPT UIADD3 URZ, URZ, URZ, URZ ;  /* 0x0000003f3f3ff290 */ /* 0x000fe2000fffe03f */
[----:B------:R-:W-:Y:S04]  /*44190*/  STL.64 [R1+0x1738], R250 ;  /* 0x001738fa01007387 */ /* 0x000fe80000100a00 */
[----:B------:R2:W-:Y:S04]  /*441a0*/  STL.64 [R1+0x1730], R248 ;  /* 0x001730f801007387 */ /* 0x0005e80000100a00 */
[----:B------:R-:W-:Y:S04]  /*441b0*/  STL.64 [R1+0x1748], R246 ;  /* 0x001748f601007387 */ /* 0x000fe80000100a00 */
[----:B------:R-:W-:Y:S04]  /*441c0*/  STL.64 [R1+0x1740], R244 ;  /* 0x001740f401007387 */ /* 0x000fe80000100a00 */
[----:B------:R-:W-:Y:S01]  /*441d0*/  STL.64 [R1+0x1758], R238 ;  /* 0x001758ee01007387 */ /* 0x000fe20000100a00 */
[----:B--2---:R-:W-:-:S03]  /*441e0*/  IMAD.MOV.U32 R248, RZ, RZ, R229 ;  /* 0x000000fffff87224 */ /* 0x004fc600078e00e5 */
[----:B------:R-:W-:Y:S01]  /*441f0*/  STL.64 [R1+0x1750], R236 ;  /* 0x001750ec01007387 */ /* 0x000fe20000100a00 */
[----:B------:R-:W-:-:S03]  /*44200*/  IMAD.MOV.U32 R249, RZ, RZ, R230 ;  /* 0x000000fffff97224 */ /* 0x000fc600078e00e6 */
[----:B------:R-:W-:Y:S01]  /*44210*/  STL.64 [R1+0x1768], R222 ;  /* 0x001768de01007387 */ /* 0x000fe20000100a00 */
[----:B------:R-:W-:-:S03]  /*44220*/  IMAD.MOV.U32 R250, RZ, RZ, R232 ;  /* 0x000000fffffa7224 */ /* 0x000fc600078e00e8 */
[----:B------:R-:W-:Y:S01]  /*44230*/  STL.64 [R1+0x1760], R220 ;  /* 0x001760dc01007387 */ /* 0x000fe20000100a00 */
[----:B------:R-:W-:-:S03]  /*44240*/  IMAD.MOV.U32 R251, RZ, RZ, R231 ;  /* 0x000000fffffb7224 */ /* 0x000fc600078e00e7 */
[----:B-1----:R-:W-:Y:S04]  /*44250*/  STL [R1+0x1728], R23 ;  /* 0x0017281701007387 */ /* 0x002fe80000100800 */
[----:B------:R-:W2:Y:S04]  /*44260*/  LDL.LU R229, [R1+0x17e8] ;  /* 0x0017e80001e57983 */ /* 0x000ea80000300800 */
[----:B------:R-:W3:Y:S04]  /*44270*/  LDL.LU R230, [R1+0x17e4] ;  /* 0x0017e40001e67983 */ /* 0x000ee80000300800 */
        /* <DEDUP_REMOVED lines=9> */
[----:B------:R-:W2:Y:S01]  /*44310*/  LDL.LU R232, [R1+0x17c8] ;  /* 0x0017c80001e87983 */ /* 0x000ea20000300800 */
[----:B------:R-:W-:-:S03]  /*44320*/  IMAD.MOV.U32 R197, RZ, RZ, R231 ;  /* 0x000000ffffc57224 */ /* 0x000fc600078e00e7 */
[----:B------:R-:W3:Y:S04]  /*44330*/  LDL.LU R231, [R1+0x17c4] ;  /* 0x0017c40001e77983 */ /* 0x000ee80000300800 */
[----:B------:R-:W4:Y:S01]  /*44340*/  LDL.LU R230, [R1+0x17c0] ;  /* 0x0017c00001e67983 */ /* 0x000f220000300800 */
[----:B------:R-:W-:-:S03]  /*44350*/  IMAD.MOV.U32 R195, RZ, RZ, R225 ;  /* 0x000000ffffc37224 */ /* 0x000fc600078e00e1 */
[----:B------:R-:W4:Y:S01]  /*44360*/  LDL.LU R229, [R1+0x17bc] ;  /* 0x0017bc0001e57983 */ /* 0x000f220000300800 */
[----:B------:R-:W-:-:S03]  /*44370*/  IMAD.MOV.U32 R192, RZ, RZ, R228 ;  /* 0x000000ffffc07224 */ /* 0x000fc600078e00e4 */
[----:B------:R-:W4:Y:S01]  /*44380*/  LDL.LU R228, [R1+0x17b8] ;  /* 0x0017b80001e47983 */ /* 0x000f220000300800 */
[----:B------:R-:W-:Y:S02]  /*44390*/  IMAD.MOV.U32 R194, RZ, RZ, R224 ;  /* 0x000000ffffc27224 */ /* 0x000fe400078e00e0 */
[----:B------:R-:W-:Y:S02]  /*443a0*/  IMAD.MOV.U32 R193, RZ, RZ, R226 ;  /* 0x000000ffffc17224 */ /* 0x000fe400078e00e2 */
        /* <DEDUP_REMOVED lines=8> */
[----:B------:R-:W-:Y:S02]  /*44430*/  IMAD.MOV.U32 R213, RZ, RZ, R234 ;  /* 0x000000ffffd57224 */ /* 0x000fe400078e00ea */
[----:B------:R-:W-:Y:S02]  /*44440*/  IMAD.MOV.U32 R214, RZ, RZ, R235 ;  /* 0x000000ffffd67224 */ /* 0x000fe400078e00eb */
[----:B------:R-:W-:Y:S01]  /*44450*/  IMAD.MOV.U32 R215, RZ, RZ, R227 ;  /* 0x000000ffffd77224 */ /* 0x000fe200078e00e3 */
[----:B------:R-:W-:Y:S01]  /*44460*/  MOV R175, R16 ;  /* 0x0000001000af7202 */ /* 0x000fe20000000f00 */
[----:B------:R-:W-:Y:S02]  /*44470*/  IMAD.MOV.U32 R50, RZ, RZ, R33 ;  /* 0x000000ffff327224 */ /* 0x000fe400078e0021 */
[----:B------:R-:W-:Y:S02]  /*44480*/  IMAD.MOV.U32 R51, RZ, RZ, R32 ;  /* 0x000000ffff337224 */ /* 0x000fe400078e0020 */
[----:B------:R-:W-:Y:S01]  /*44490*/  IMAD.MOV.U32 R168, RZ, RZ, R29 ;  /* 0x000000ffffa87224 */ /* 0x000fe200078e001d */
[----:B------:R-:W-:Y:S01]  /*444a0*/  LDSM.16.M88.4 R32, [R6+0x18180] ;  /* 0x018180000620783b */ /* 0x000fe20000000200 */
[----:B------:R-:W-:-:S02]  /*444b0*/  IMAD.MOV.U32 R169, RZ, RZ, R28 ;  /* 0x000000ffffa97224 */ /* 0x000fc400078e001c */
[----:B------:R-:W-:Y:S01]  /*444c0*/  IMAD.MOV.U32 R170, RZ, RZ, R25 ;  /* 0x000000ffffaa7224 */ /* 0x000fe200078e0019 */
[----:B------:R-:W-:Y:S01]  /*444d0*/  LDSM.16.M88.4 R28, [R6+0x14180] ;  /* 0x01418000061c783b */ /* 0x000fe20000000200 */
[----:B------:R-:W-:Y:S02]  /*444e0*/  IMAD.MOV.U32 R171, RZ, RZ, R24 ;  /* 0x000000ffffab7224 */ /* 0x000fe400078e0018 */
[----:B------:R-:W-:Y:S01]  /*444f0*/  IMAD.MOV.U32 R174, RZ, RZ, R17 ;  /* 0x000000ffffae7224 */ /* 0x000fe200078e0011 */
[----:B------:R-:W-:Y:S01]  /*44500*/  LDSM.16.M88.4 R24, [R6+0x10180] ;  /* 0x010180000618783b */ /* 0x000fe20000000200 */
        /* <DEDUP_REMOVED lines=8> */
[----:B------:R-:W1:Y:S04]  /*44590*/  LDSM.16.M88.4 R8, [R6+0x180] ;  /* 0x000180000608783b */ /* 0x000e680000000200 */
[----:B------:R-:W1:Y:S01]  /*445a0*/  LDSM.16.M88.4 R36, [R6+0x1c180] ;  /* 0x01c180000624783b */ /* 0x000e620000000200 */
[----:B--2---:R-:W-:-:S02]  /*445b0*/  IMAD.MOV.U32 R191, RZ, RZ, R232 ;  /* 0x000000ffffbf7224 */ /* 0x004fc400078e00e8 */
[----:B---3--:R-:W-:Y:S02]  /*445c0*/  IMAD.MOV.U32 R190, RZ, RZ, R231 ;  /* 0x000000ffffbe7224 */ /* 0x008fe400078e00e7 */
[----:B----4-:R-:W-:Y:S01]  /*445d0*/  IMAD.MOV.U32 R189, RZ, RZ, R230 ;  /* 0x000000ffffbd7224 */ /* 0x010fe200078e00e6 */
[----:B------:R-:W-:Y:S01]  /*445e0*/  MOV R183, R228 ;  /* 0x000000e400b77202 */ /* 0x000fe20000000f00 */
[----:B------:R-:W-:Y:S02]  /*445f0*/  IMAD.MOV.U32 R182, RZ, RZ, R226 ;  /* 0x000000ffffb67224 */ /* 0x000fe400078e00e2 */
[----:B------:R-:W-:Y:S02]  /*44600*/  IMAD.MOV.U32 R180, RZ, RZ, R224 ;  /* 0x000000ffffb47224 */ /* 0x000fe400078e00e0 */
[----:B------:R-:W2:Y:S01]  /*44610*/  LDL.LU R224, [R1+0x17a8] ;  /* 0x0017a80001e07983 */ /* 0x000ea20000300800 */
[----:B------:R-:W-:-:S03]  /*44620*/  IMAD.MOV.U32 R181, RZ, RZ, R225 ;  /* 0x000000ffffb57224 */ /* 0x000fc600078e00e1 */
[----:B------:R-:W2:Y:S04]  /*44630*/  LDL.LU R225, [R1+0x17a4] ;  /* 0x0017a40001e17983 */ /* 0x000ea80000300800 */
[----:B------:R-:W2:Y:S04]  /*44640*/  LDL.LU R226, [R1+0x17a0] ;  /* 0x0017a00001e27983 */ /* 0x000ea80000300800 */
[----:B------:R-:W3:Y:S01]  /*44650*/  LDL.LU R228, [R1+0x179c] ;  /* 0x00179c0001e47983 */ /* 0x000ee20000300800 */
[----:B------:R-:W-:-:S03]  /*44660*/  IMAD.MOV.U32 R188, RZ, RZ, R229 ;  /* 0x000000ffffbc7224 */ /* 0x000fc600078e00e5 */
[----:B------:R-:W4:Y:S04]  /*44670*/  LDL.LU R176, [R1+0x310] ;  /* 0x0003100001b07983 */ /* 0x000f280000300800 */
[----:B------:R-:W4:Y:S04]  /*44680*/  LDL.LU R177, [R1+0x314] ;  /* 0x0003140001b17983 */ /* 0x000f280000300800 */
[----:B------:R-:W4:Y:S04]  /*44690*/  LDL.LU R178, [R1+0x318] ;  /* 0x0003180001b27983 */ /* 0x000f280000300800 */
[----:B------:R-:W4:Y:S04]  /*446a0*/  LDL.LU R179, [R1+0x31c] ;  /* 0x00031c0001b37983 */ /* 0x000f280000300800 */
[----:B------:R-:W3:Y:S04]  /*446b0*/  LDL.LU R229, [R1+0x1798] ;  /* 0x0017980001e57983 */ /* 0x000ee80000300800 */
[----:B------:R-:W3:Y:S04]  /*446c0*/  LDL.LU R230, [R1+0x1794] ;  /* 0x0017940001e67983 */ /* 0x000ee80000300800 */
[----:B------:R-:W3:Y:S04]  /*446d0*/  LDL.LU R231, [R1+0x1790] ;  /* 0x0017900001e77983 */ /* 0x000ee80000300800 */
        /* <DEDUP_REMOVED lines=9> */
[----:B------:R-:W-:Y:S01]  /*44770*/  IMAD.MOV.U32 R3, RZ, RZ, R45 ;  /* 0x000000ffff037224 */ /* 0x000fe200078e002d */
[----:B-1----:R-:W-:Y:S01]  /*44780*/  HMMA.1688.F32.TF32 R240, R64, R8, R240 ;  /* 0x0000000840f0723c */ /* 0x002fe200000810f0 */
[----:B------:R-:W-:Y:S01]  /*44790*/  IMAD.MOV.U32 R7, RZ, RZ, R46 ;  /* 0x000000ffff077224 */ /* 0x000fe200078e002e */
[----:B------:R-:W3:Y:S01]  /*447a0*/  LDL.LU R216, [R1+0x1f0] ;  /* 0x0001f00001d87983 */ /* 0x000ee20000300800 */
[----:B------:R-:W-:-:S03]  /*447b0*/  IMAD.MOV.U32 R252, RZ, RZ, R47 ;  /* 0x000000fffffc7224 */ /* 0x000fc600078e002f */
[----:B------:R-:W3:Y:S02]  /*447c0*/  LDL.LU R217, [R1+0x1f4] ;  /* 0x0001f40001d97983 */ /* 0x000ee40000300800 */
[C---:B------:R-:W-:Y:S02]  /*447d0*/  HMMA.1688.F32.TF32 R40, R64.reuse, R12, R172 ;  /* 0x0000000c4028723c */ /* 0x040fe400000810ac */
[----:B------:R-:W3:Y:S04]  /*447e0*/  LDL.LU R218, [R1+0x1f8] ;  /* 0x0001f80001da7983 */ /* 0x000ee80000300800 */
        /* <DEDUP_REMOVED lines=16> */
[----:B------:R-:W-:Y:S02]  /*448f0*/  HMMA.1688.F32.TF32 R64, R64, R36, R164 ;  /* 0x000000244040723c */ /* 0x000fe400000810a4 */
[----:B------:R-:W-:Y:S04]  /*44900*/  LDS R164, [R4+0x6c100] ;  /* 0x06c1000004a47984 */ /* 0x000fe80000000800 */
[----:B------:R-:W-:Y:S04]  /*44910*/  LDS R166, [R4+0x6c900] ;  /* 0x06c9000004a67984 */ /* 0x000fe80000000800 */
[----:B------:R-:W-:Y:S04]  /*44920*/  LDS R165, [R5+0x6c100] ;  /* 0x06c1000005a57984 */ /* 0x000fe80000000800 */
[----:B------:R-:W2:Y:S01]  /*44930*/  LDS R167, [R5+0x6c900] ;  /* 0x06c9000005a77984 */ /* 0x000ea20000000800 */
[C---:B------:R-:W-:Y:S03]  /*44940*/  HMMA.1688.F32.TF32 R100, R128.reuse, R8, R100 ;  /* 0x000000088064723c */ /* 0x040fe60000081064 */
[----:B------:R-:W-:Y:S04]  /*44950*/  LDS R173, [R5+0x6c180] ;  /* 0x06c1800005ad7984 */ /* 0x000fe80000000800 */
[----:B------:R-:W1:Y:S01]  /*44960*/  LDS R175, [R5+0x6c980] ;  /* 0x06c9800005af7984 */ /* 0x000e620000000800 */
        /* <DEDUP_REMOVED lines=13> */
[----:B--2---:R-:W-:Y:S08]  /*44a40*/  HMMA.1688.F32.TF32 R208, R164, R8, R208 ;  /* 0x00000008a4d0723c */ /* 0x004ff000000810d0 */
[----:B------:R-:W-:Y:S11]  /*44a50*/  HMMA.1688.F32.TF32 R152, R160, R28, R232 ;  /* 0x0000001ca098723c */ /* 0x000ff600000810e8 */
[----:B------:R-:W-:Y:S04]  /*44a60*/  @!UPT UIADD3 URZ, URZ, URZ, URZ ;  /* 0x0000003f3f3ff290 */ /* 0x000fe8000fffe03f */
[----:B------:R-:W-:Y:S04]  /*44a70*/  STL [R1+0x16b8], R208 ;  /* 0x0016b8d001007387 */ /* 0x000fe80000100800 */
[----:B------:R-:W-:Y:S04]  /*44a80*/  STL [R1+0x16b4], R209 ;  /* 0x0016b4d101007387 */ /* 0x000fe80000100800 */
[----:B------:R-:W-:Y:S04]  /*44a90*/  STL [R1+0x16b0], R210 ;  /* 0x0016b0d201007387 */ /* 0x000fe80000100800 */
[----:B------:R-:W-:Y:S04]  /*44aa0*/  STL [R1+0x16ac], R211 ;  /* 0x0016acd301007387 */ /* 0x000fe80000100800 */
[----:B------:R-:W2:Y:S04]  /*44ab0*/  LDL.LU R232, [R1+0x1d0] ;  /* 0x0001d00001e87983 */ /* 0x000ea80000300800 */
[----:B------:R-:W2:Y:S04]  /*44ac0*/  LDL.LU R233, [R1+0x1d4] ;  /* 0x0001d40001e97983 */ /* 0x000ea80000300800 */
[----:B------:R-:W2:Y:S04]  /*44ad0*/  LDL.LU R234, [R1+0x1d8] ;  /* 0x0001d80001ea7983 */ /* 0x000ea80000300800 */
[----:B------:R-:W2:Y:S01]  /*44ae0*/  LDL.LU R235, [R1+0x1dc] ;  /* 0x0001dc0001eb7983 */ /* 0x000ea20000300800 */
[C---:B----4-:R-:W-:Y:S08]  /*44af0*/  HMMA.1688.F32.TF32 R176, R204.reuse, R8, R176 ;  /* 0x00000008ccb0723c */ /* 0x050ff000000810b0 */
[----:B------:R-:W-:Y:S08]  /*44b00*/  HMMA.1688.F32.TF32 R204, R204, R36, R212 ;  /* 0x00000024cccc723c */ /* 0x000ff000000810d4 */
[C---:B------:R-:W-:Y:S01]  /*44b10*/  HMMA.1688.F32.TF32 R212, R164.reuse, R12, R248 ;  /* 0x0000000ca4d4723c */ /* 0x040fe200000810f8 */
        /* <DEDUP_REMOVED lines=12> */
[----:B---3--:R-:W-:Y:S03]  /*44be0*/  HMMA.1688.F32.TF32 R216, R164, R16, R216 ;  /* 0x00000010a4d8723c */ /* 0x008fe600000810d8 */
[----:B------:R-:W-:Y:S05]  /*44bf0*/  STL [R1+0x16c4], R212 ;  /* 0x0016c4d401007387 */ /* 0x000fea0000100800 */
[C---:B------:R-:W-:Y:S01]  /*44c00*/  HMMA.1688.F32.TF32 R68, R96.reuse, R8, R68 ;  /* 0x000000086044723c */ /* 0x040fe20000081044 */
[----:B------:R-:W-:Y:S07]  /*44c10*/  STL [R1+0x16c0], R213 ;  /* 0x0016c0d501007387 */ /* 0x000fee0000100800 */
[C---:B------:R-:W-:Y:S01]  /*44c20*/  HMMA.1688.F32.TF32 R72, R96.reuse, R12, R72 ;  /* 0x0000000c6048723c */ /* 0x040fe20000081048 */
[----:B------:R-:W-:Y:S07]  /*44c30*/  STL [R1+0x16bc], R214 ;  /* 0x0016bcd601007387 */ /* 0x000fee0000100800 */
[C---:B------:R-:W-:Y:S01]  /*44c40*/  HMMA.1688.F32.TF32 R76, R96.reuse, R16, R76 ;  /* 0x00000010604c723c */ /* 0x040fe2000008104c */
[----:B------:R2:W-:Y:S07]  /*44c50*/  STL [R1+0x16a8], R215 ;  /* 0x0016a8d701007387 */ /* 0x0005ee0000100800 */
[C---:B------:R-:W-:Y:S01]  /*44c60*/  HMMA.1688.F32.TF32 R80, R96.reuse, R20, R80 ;  /* 0x000000146050723c */ /* 0x040fe20000081050 */
[----:B------:R-:W-:Y:S07]  /*44c70*/  STL [R1+0x16cc], R216 ;  /* 0x0016ccd801007387 */ /* 0x000fee0000100800 */
[C---:B------:R-:W-:Y:S01]  /*44c80*/  HMMA.1688.F32.TF32 R84, R96.reuse, R24, R84 ;  /* 0x000000186054723c */ /* 0x040fe20000081054 */
[----:B------:R-:W-:Y:S07]  /*44c90*/  STL [R1+0x16c8], R217 ;  /* 0x0016c8d901007387 */ /* 0x000fee0000100800 */
[C---:B------:R-:W-:Y:S08]  /*44ca0*/  HMMA.1688.F32.TF32 R88, R96.reuse, R28, R88 ;  /* 0x0000001c6058723c */ /* 0x040ff00000081058 */
[C---:B------:R-:W-:Y:S01]  /*44cb0*/  HMMA.1688.F32.TF32 R92, R96.reuse, R32, R92 ;  /* 0x00000020605c723c */ /* 0x040fe2000008105c */
[----:B------:R-:W-:Y:S07]  /*44cc0*/  STL [R1+0x16a4], R218 ;  /* 0x0016a4da01007387 */ /* 0x000fee0000100800 */
[----:B------:R-:W-:Y:S01]  /*44cd0*/  HMMA.1688.F32.TF32 R96, R96, R36, R156 ;  /* 0x000000246060723c */ /* 0x000fe2000008109c */
[----:B------:R-:W-:Y:S07]  /*44ce0*/  STL [R1+0x16a0], R219 ;  /* 0x0016a0db01007387 */ /* 0x000fee0000100800 */
[C---:B------:R-:W-:Y:S08]  /*44cf0*/  HMMA.1688.F32.TF32 R132, R160.reuse, R8, R132 ;  /* 0x00000008a084723c */ /* 0x040ff00000081084 */
[C---:B------:R-:W-:Y:S08]  /*44d00*/  HMMA.1688.F32.TF32 R136, R160.reuse, R12, R136 ;  /* 0x0000000ca088723c */ /* 0x040ff00000081088 */
[C---:B------:R-:W-:Y:S08]  /*44d10*/  HMMA.1688.F32.TF32 R140, R160.reuse, R16, R140 ;  /* 0x00000010a08c723c */ /* 0x040ff0000008108c */
[C---:B------:R-:W-:Y:S08]  /*44d20*/  HMMA.1688.F32.TF32 R144, R160.reuse, R20, R144 ;  /* 0x00000014a090723c */ /* 0x040ff00000081090 */
[C---:B------:R-:W-:Y:S08]  /*44d30*/  HMMA.1688.F32.TF32 R148, R160.reuse, R24, R148 ;  /* 0x00000018a094723c */ /* 0x040ff00000081094 */
[C---:B------:R-:W-:Y:S08]  /*44d40*/  HMMA.1688.F32.TF32 R156, R160.reuse, R32, R228 ;  /* 0x00000020a09c723c */ /* 0x040ff000000810e4 */
[----:B------:R-:W-:Y:S08]  /*44d50*/  HMMA.1688.F32.TF32 R160, R160, R36, R224 ;  /* 0x00000024a0a0723c */ /* 0x000ff000000810e0 */
[C---:B------:R-:W-:Y:S01]  /*44d60*/  HMMA.1688.F32.TF32 R224, R164.reuse, R20, R244 ;  /* 0x00000014a4e0723c */ /* 0x040fe200000810f4 */
[----:B------:R-:W3:Y:S04]  /*44d70*/  LDL.LU R244, [R1+0x150] ;  /* 0x0001500001f47983 */ /* 0x000ee80000300800 */
[----:B------:R-:W3:Y:S04]  /*44d80*/  LDL.LU R245, [R1+0x154] ;  /* 0x0001540001f57983 */ /* 0x000ee80000300800 */
[----:B------:R-:W3:Y:S04]  /*44d90*/  LDL.LU R246, [R1+0x158] ;  /* 0x0001580001f67983 */ /* 0x000ee80000300800 */
[----:B------:R-:W3:Y:S10]  /*44da0*/  LDL.LU R247, [R1+0x15c] ;  /* 0x00015c0001f77983 */ /* 0x000ef40000300800 */
[----:B------:R-:W-:Y:S04]  /*44db0*/  STL [R1+0x16d8], R224 ;  /* 0x0016d8e001007387 */ /* 0x000fe80000100800 */
[----:B------:R1:W-:Y:S04]  /*44dc0*/  STL [R1+0x16d4], R225 ;  /* 0x0016d4e101007387 */ /* 0x0003e80000100800 */
[----:B------:R1:W-:Y:S04]  /*44dd0*/  STL [R1+0x16d0], R226 ;  /* 0x0016d0e201007387 */ /* 0x0003e80000100800 */
[----:B------:R-:W-:Y:S01]  /*44de0*/  STL [R1+0x169c], R227 ;  /* 0x00169ce301007387 */ /* 0x000fe20000100800 */
[C---:B--2---:R-:W-:Y:S11]  /*44df0*/  HMMA.1688.F32.TF32 R228, R164.reuse, R24, R232 ;  /* 0x00000018a4e4723c */ /* 0x044ff600000810e8 */
[----:B------:R-:W-:Y:S11]  /*44e00*/  @!UPT UIADD3 URZ, URZ, URZ, URZ ;  /* 0x0000003f3f3ff290 */ /* 0x000ff6000fffe03f */
[----:B------:R-:W-:Y:S01]  /*44e10*/  @!UPT UIADD3 URZ, URZ, URZ, URZ ;  /* 0x0000003f3f3ff290 */ /* 0x000fe2000fffe03f */
[----:B------:R-:W-:Y:S04]  /*44e20*/  STL [R1+0x16e4], R228 ;  /* 0x0016e4e401007387 */ /* 0x000fe80000100800 */
[----:B------:R-:W-:Y:S01]  /*44e30*/  STL [R1+0x16e0], R229 ;  /* 0x0016e0e501007387 */ /* 0x000fe20000100800 */
[C---:B----4-:R-:W-:Y:S03]  /*44e40*/  HMMA.1688.F32.TF32 R232, R164.reuse, R28, R248 ;  /* 0x0000001ca4e8723c */ /* 0x050fe600000810f8 */
[----:B------:R-:W-:Y:S04]  /*44e50*/  STL [R1+0x16dc], R230 ;  /* 0x0016dce601007387 */ /* 0x000fe80000100800 */
[----:B------:R-:W-:Y:S04]  /*44e60*/  STL [R1+0x1698], R231 ;  /* 0x001698e701007387 */ /* 0x000fe80000100800 */
[----:B------:R-:W2:Y:S04]  /*44e70*/  LDL.LU R248, [R1+0x140] ;  /* 0x0001400001f87983 */ /* 0x000ea80000300800 */
[----:B------:R-:W2:Y:S04]  /*44e80*/  LDL.LU R249, [R1+0x144] ;  /* 0x0001440001f97983 */ /* 0x000ea80000300800 */
[----:B------:R-:W2:Y:S04]  /*44e90*/  LDL.LU R250, [R1+0x148] ;  /* 0x0001480001fa7983 */ /* 0x000ea80000300800 */
[----:B------:R-:W2:Y:S01]  /*44ea0*/  LDL.LU R251, [R1+0x14c] ;  /* 0x00014c0001fb7983 */ /* 0x000ea20000300800 */
[C---:B------:R-:W-:Y:S03]  /*44eb0*/  HMMA.1688.F32.TF32 R212, R164.reuse, R32, R220 ;  /* 0x00000020a4d4723c */ /* 0x040fe600000810dc */
[----:B------:R-:W-:Y:S04]  /*44ec0*/  STL [R1+0x16f4], R232 ;  /* 0x0016f4e801007387 */ /* 0x000fe80000100800 */
[----:B------:R-:W-:Y:S04]  /*44ed0*/  STL [R1+0x16f0], R233 ;  /* 0x0016f0e901007387 */ /* 0x000fe80000100800 */
[----:B------:R-:W-:Y:S01]  /*44ee0*/  STL [R1+0x16ec], R234 ;  /* 0x0016ecea01007387 */ /* 0x000fe20000100800 */
[----:B------:R-:W-:Y:S03]  /*44ef0*/  HMMA.1688.F32.TF32 R208, R164, R36, R236 ;  /* 0x00000024a4d0723c */ /* 0x000fe600000810ec */
[----:B------:R-:W-:Y:S08]  /*44f00*/  STL [R1+0x16e8], R235 ;  /* 0x0016e8eb01007387 */ /* 0x000ff00000100800 */
[----:B------:R4:W-:Y:S04]  /*44f10*/  STL.64 [R1+0x10], R212 ;  /* 0x000010d401007387 */ /* 0x0009e80000100a00 */
[----:B------:R1:W-:Y:S04]  /*44f20*/  STL.64 [R1+0x18], R214 ;  /* 0x000018d601007387 */ /* 0x0003e80000100a00 */
[----:B------:R-:W2:Y:S04]  /*44f30*/  LDL.LU R236, [R1+0x130] ;  /* 0x0001300001ec7983 */ /* 0x000ea80000300800 */
[----:B------:R-:W2:Y:S04]  /*44f40*/  LDL.LU R237, [R1+0x134] ;  /* 0x0001340001ed7983 */ /* 0x000ea80000300800 */
[----:B------:R-:W2:Y:S04]  /*44f50*/  LDL.LU R238, [R1+0x138] ;  /* 0x0001380001ee7983 */ /* 0x000ea80000300800 */
[----:B------:R-:W2:Y:S01]  /*44f60*/  LDL.LU R239, [R1+0x13c] ;  /* 0x00013c0001ef7983 */ /* 0x000ea20000300800 */
[----:B-1----:R-:W-:Y:S01]  /*44f70*/  IMAD.MOV.U32 R225, RZ, RZ, R208 ;  /* 0x000000ffffe17224 */ /* 0x002fe200078e00d0 */
[----:B------:R-:W-:Y:S01]  /*44f80*/  MOV R217, R211 ;  /* 0x000000d300d97202 */ /* 0x000fe20000000f00 */
[----:B------:R-:W-:-:S02]  /*44f90*/  IMAD.MOV.U32 R216, RZ, RZ, R210 ;  /* 0x000000ffffd87224 */ /* 0x000fc400078e00d2 */
[----:B------:R-:W-:Y:S02]  /*44fa0*/  IMAD.MOV.U32 R226, RZ, RZ, R209 ;  /* 0x000000ffffe27224 */ /* 0x000fe400078e00d1 */
        /* <DEDUP_REMOVED lines=8> */
[----:B------:R-:W3:Y:S09]  /*45030*/  LDL.LU R247, [R1+0x12c] ;  /* 0x00012c0001f77983 */ /* 0x000ef20000300800 */
[----:B----4-:R-:W-:-:S02]  /*45040*/  IMAD.MOV.U32 R212, RZ, RZ, R164 ;  /* 0x000000ffffd47224 */ /* 0x010fc400078e00a4 */
[----:B------:R-:W-:Y:S02]  /*45050*/  IMAD.MOV.U32 R213, RZ, RZ, R165 ;  /* 0x000000ffffd57224 */ /* 0x000fe400078e00a5 */
[----:B------:R-:W-:Y:S02]  /*45060*/  IMAD.MOV.U32 R214, RZ, RZ, R166 ;  /* 0x000000ffffd67224 */ /* 0x000fe400078e00a6 */
[----:B------:R-:W-:-:S05]  /*45070*/  IMAD.MOV.U32 R208, RZ, RZ, R167 ;  /* 0x000000ffffd07224 */ /* 0x000fca00078e00a7 */
[----:B------:R-:W-:Y:S04]  /*45080*/  STL [R1+0x1714], R208 ;  /* 0x001714d001007387 */ /* 0x000fe80000100800 */
[----:B------:R-:W-:Y:S04]  /*45090*/  STL [R1+0x1710], R214 ;  /* 0x001710d601007387 */ /* 0x000fe80000100800 */
[----:B------:R-:W-:Y:S04]  /*450a0*/  STL [R1+0x170c], R213 ;  /* 0x00170cd501007387 */ /* 0x000fe80000100800 */
[----:B------:R-:W-:Y:S01]  /*450b0*/  STL [R1+0x1708], R212 ;  /* 0x001708d401007387 */ /* 0x000fe20000100800 */
[----:B--2---:R-:W-:Y:S03]  /*450c0*/  HMMA.1688.F32.TF32 R164, R168, R12, R248 ;  /* 0x0000000ca8a4723c */ /* 0x004fe600000810f8 */
[----:B------:R-:W2:Y:S04]  /*450d0*/  LDL.LU R248, [R1+0x110] ;  /* 0x0001100001f87983 */ /* 0x000ea80000300800 */
[----:B------:R-:W2:Y:S04]  /*450e0*/  LDL.LU R249, [R1+0x114] ;  /* 0x0001140001f97983 */ /* 0x000ea80000300800 */
[----:B------:R-:W2:Y:S04]  /*450f0*/  LDL.LU R250, [R1+0x118] ;  /* 0x0001180001fa7983 */ /* 0x000ea80000300800 */
[----:B------:R-:W2:Y:S09]  /*45100*/  LDL.LU R251, [R1+0x11c] ;  /* 0x00011c0001fb7983 */ /* 0x000eb20000300800 */
[----:B------:R-:W-:-:S02]  /*45110*/  IMAD.MOV.U32 R224, RZ, RZ, R167 ;  /* 0x000000ffffe07224 */ /* 0x000fc400078e00a7 */
[----:B------:R-:W-:Y:S02]  /*45120*/  IMAD.MOV.U32 R230, RZ, RZ, R166 ;  /* 0x000000ffffe67224 */ /* 0x000fe400078e00a6 */
[----:B------:R-:W-:Y:S02]  /*45130*/  IMAD.MOV.U32 R229, RZ, RZ, R165 ;  /* 0x000000ffffe57224 */ /* 0x000fe400078e00a5 */
[----:B------:R-:W-:Y:S01]  /*45140*/  IMAD.MOV.U32 R228, RZ, RZ, R164 ;  /* 0x000000ffffe47224 */ /* 0x000fe200078e00a4 */
[----:B------:R-:W-:Y:S04]  /*45150*/  STL [R1+0x1724], R224 ;  /* 0x001724e001007387 */ /* 0x000fe80000100800 */
[----:B------:R-:W-:Y:S04]  /*45160*/  STL [R1+0x1720], R230 ;  /* 0x001720e601007387 */ /* 0x000fe80000100800 */
[----:B------:R-:W-:Y:S04]  /*45170*/  STL [R1+0x171c], R229 ;  /* 0x00171ce501007387 */ /* 0x000fe80000100800 */
[----:B------:R1:W-:Y:S04]  /*45180*/  STL [R1+0x1718], R228 ;  /* 0x001718e401007387 */ /* 0x0003e80000100800 */
[----:B------:R-:W4:Y:S04]  /*45190*/  LDL.LU R220, [R1+0x100] ;  /* 0x0001000001dc7983 */ /* 0x000f280000300800 */
[----:B------:R-:W4:Y:S04]  /*451a0*/  LDL.LU R221, [R1+0x104] ;  /* 0x0001040001dd7983 */ /* 0x000f280000300800 */
[----:B------:R-:W4:Y:S04]  /*451b0*/  LDL.LU R222, [R1+0x108] ;  /* 0x0001080001de7983 */ /* 0x000f280000300800 */
[----:B------:R-:W4:Y:S01]  /*451c0*/  LDL.LU R223, [R1+0x10c] ;  /* 0x00010c0001df7983 */ /* 0x000f220000300800 */
[----:B------:R-:W-:Y:S03]  /*451d0*/  HMMA.1688.F32.TF32 R164, R168, R16, R236 ;  /* 0x00000010a8a4723c */ /* 0x000fe600000810ec */
[----:B-1----:R-:W4:Y:S04]  /*451e0*/  LDL.LU R228, [R1+0xf0] ;  /* 0x0000f00001e47983 */ /* 0x002f280000300800 */
[----:B------:R-:W4:Y:S04]  /*451f0*/  LDL.LU R229, [R1+0xf4] ;  /* 0x0000f40001e57983 */ /* 0x000f280000300800 */
[----:B------:R-:W4:Y:S04]  /*45200*/  LDL.LU R230, [R1+0xf8] ;  /* 0x0000f80001e67983 */ /* 0x000f280000300800 */
[----:B------:R-:W4:Y:S04]  /*45210*/  LDL.LU R231, [R1+0xfc] ;  /* 0x0000fc0001e77983 */ /* 0x000f280000300800 */
[----:B------:R-:W4:Y:S04]  /*45220*/  LDL.LU R236, [R1+0xe0] ;  /* 0x0000e00001ec7983 */ /* 0x000f280000300800 */
[----:B------:R-:W4:Y:S04]  /*45230*/  LDL.LU R237, [R1+0xe4] ;  /* 0x0000e40001ed7983 */ /* 0x000f280000300800 */
[----:B------:R-:W4:Y:S04]  /*45240*/  LDL.LU R238, [R1+0xe8] ;  /* 0x0000e80001ee7983 */ /* 0x000f280000300800 */
[----:B------:R-:W4:Y:S01]  /*45250*/  LDL.LU R239, [R1+0xec] ;  /* 0x0000ec0001ef7983 */ /* 0x000f220000300800 */
[----:B------:R-:W-:Y:S01]  /*45260*/  IMAD.MOV.U32 R209, RZ, RZ, R164 ;  /* 0x000000ffffd17224 */ /* 0x000fe200078e00a4 */
[----:B------:R-:W-:Y:S01]  /*45270*/  MOV R215, R167 ;  /* 0x000000a700d77202 */ /* 0x000fe20000000f00 */
[----:B------:R-:W-:-:S02]  /*45280*/  IMAD.MOV.U32 R210, RZ, RZ, R165 ;  /* 0x000000ffffd27224 */ /* 0x000fc400078e00a5 */
[----:B------:R-:W-:Y:S02]  /*45290*/  IMAD.MOV.U32 R211, RZ, RZ, R166 ;  /* 0x000000ffffd37224 */ /* 0x000fe400078e00a6 */
[C---:B---3--:R-:W-:Y:S11]  /*452a0*/  HMMA.1688.F32.TF32 R164, R168.reuse, R20, R244 ;  /* 0x00000014a8a4723c */ /* 0x048ff600000810f4 */
[----:B------:R-:W-:Y:S11]  /*452b0*/  @!UPT UIADD3 URZ, URZ, URZ, URZ ;  /* 0x0000003f3f3ff290 */ /* 0x000ff6000fffe03f */
[----:B------:R-:W-:Y:S02]  /*452c0*/  @!UPT UIADD3 URZ, URZ, URZ, URZ ;  /* 0x0000003f3f3ff290 */ /* 0x000fe4000fffe03f */
[----:B------:R-:W-:Y:S02]  /*452d0*/  IMAD.MOV.U32 R232, RZ, RZ, R164 ;  /* 0x000000ffffe87224 */ /* 0x000fe400078e00a4 */
[----:B------:R-:W-:Y:S01]  /*452e0*/  IMAD.MOV.U32 R233, RZ, RZ, R165 ;  /* 0x000000ffffe97224 */ /* 0x000fe200078e00a5 */
[----:B------:R-:W3:Y:S01]  /*452f0*/  LDL.LU R164, [R1+0x60] ;  /* 0x0000600001a47983 */ /* 0x000ee20000300800 */
[----:B------:R-:W-:Y:S02]  /*45300*/  IMAD.MOV.U32 R234, RZ, RZ, R166 ;  /* 0x000000ffffea7224 */ /* 0x000fe400078e00a6 */
[----:B------:R-:W-:Y:S01]  /*45310*/  IMAD.MOV.U32 R235, RZ, RZ, R167 ;  /* 0x000000ffffeb7224 */ /* 0x000fe200078e00a7 */
[----:B------:R-:W3:Y:S04]  /*45320*/  LDL.LU R165, [R1+0x64] ;  /* 0x0000640001a57983 */ /* 0x000ee80000300800 */
[----:B------:R-:W3:Y:S04]  /*45330*/  LDL.LU R166, [R1+0x68] ;  /* 0x0000680001a67983 */ /* 0x000ee80000300800 */
[----:B------:R-:W3:Y:S04]  /*45340*/  LDL.LU R167, [R1+0x6c] ;  /* 0x00006c0001a77983 */ /* 0x000ee80000300800 */
[----:B------:R-:W3:Y:S04]  /*45350*/  LDL.LU R244, [R1+0x40] ;  /* 0x0000400001f47983 */ /* 0x000ee80000300800 */
[----:B------:R-:W3:Y:S04]  /*45360*/  LDL.LU R245, [R1+0x44] ;  /* 0x0000440001f57983 */ /* 0x000ee80000300800 */
[----:B------:R-:W3:Y:S04]  /*45370*/  LDL.LU R246, [R1+0x48] ;  /* 0x0000480001f67983 */ /* 0x000ee80000300800 */
[----:B------:R-:W3:Y:S01]  /*45380*/  LDL.LU R247, [R1+0x4c] ;  /* 0x00004c0001f77983 */ /* 0x000ee20000300800 */
[C---:B--2---:R-:W-:Y:S11]  /*45390*/  HMMA.1688.F32.TF32 R248, R168.reuse, R24, R248 ;  /* 0x00000018a8f8723c */ /* 0x044ff600000810f8 */
[----:B------:R-:W-:Y:S11]  /*453a0*/  @!UPT UIADD3 URZ, URZ, URZ, URZ ;  /* 0x0000003f3f3ff290 */ /* 0x000ff6000fffe03f */
[----:B------:R-:W-:Y:S02]  /*453b0*/  @!UPT UIADD3 URZ, URZ, URZ, URZ ;  /* 0x0000003f3f3ff290 */ /* 0x000fe4000fffe03f */
[----:B------:R-:W-:Y:S02]  /*453c0*/  IMAD.MOV.U32 R217, RZ, RZ, R248 ;  /* 0x000000ffffd97224 */ /* 0x000fe400078e00f8 */
[----:B------:R-:W-:Y:S01]  /*453d0*/  IMAD.MOV.U32 R216, RZ, RZ, R249 ;  /* 0x000000ffffd87224 */ /* 0x000fe200078e00f9 */
[----:B------:R-:W2:Y:S01]  /*453e0*/  LDL.LU R248, [R1+0x20] ;  /* 0x0000200001f87983 */ /* 0x000ea20000300800 */
[C---:B----4-:R-:W-:Y:S08]  /*453f0*/  HMMA.1688.F32.TF32 R220, R168.reuse, R28, R220 ;  /* 0x0000001ca8dc723c */ /* 0x050ff000000810dc */
[----:B------:R-:W-:Y:S01]  /*45400*/  HMMA.1688.F32.TF32 R228, R168, R32, R228 ;  /* 0x00000020a8e4723c */ /* 0x000fe200000810e4 */
[----:B------:R-:W-:-:S07]  /*45410*/  IMAD.MOV.U32 R226, RZ, RZ, R250 ;  /* 0x000000ffffe27224 */ /* 0x000fce00078e00fa */
[----:B------:R-:W-:Y:S01]  /*45420*/  HMMA.1688.F32.TF32 R168, R168, R36, R236 ;  /* 0x00000024a8a8723c */ /* 0x000fe200000810ec */
[----:B------:R-:W-:Y:S02]  /*45430*/  IMAD.MOV.U32 R249, RZ, RZ, R3 ;  /* 0x000000fffff97224 */ /* 0x000fe400078e0003 */
[----:B------:R-:W-:Y:S01]  /*45440*/  IMAD.MOV.U32 R225, RZ, RZ, R251 ;  /* 0x000000ffffe17224 */ /* 0x000fe200078e00fb */
[----:B------:R-:W4:Y:S01]  /*45450*/  LDL.LU R3, [R1+0x1778] ;  /* 0x0017780001037983 */ /* 0x000f220000300800 */
[----:B------:R-:W-:Y:S02]  /*45460*/  IMAD.MOV.U32 R250, RZ, RZ, R7 ;  /* 0x000000fffffa7224 */ /* 0x000fe400078e0007 */
[----:B------:R-:W-:Y:S01]  /*45470*/  IMAD.MOV.U32 R251, RZ, RZ, R252 ;  /* 0x000000fffffb7224 */ /* 0x000fe200078e00fc */
[----:B------:R-:W4:Y:S01]  /*45480*/  LDL.LU R7, [R1+0x1774] ;  /* 0x0017740001077983 */ /* 0x000f220000300800 */
[----:B------:R-:W-:-:S03]  /*45490*/  IMAD.MOV.U32 R213, RZ, RZ, R222 ;  /* 0x000000ffffd57224 */ /* 0x000fc600078e00de */
[----:B------:R-:W4:Y:S01]  /*454a0*/  LDL.LU R252, [R1+0x1770] ;  /* 0x0017700001fc7983 */ /* 0x000f220000300800 */
[----:B------:R-:W-:Y:S01]  /*454b0*/  IMAD.MOV.U32 R212, RZ, RZ, R223 ;  /* 0x000000ffffd47224 */ /* 0x000fe200078e00df */
[----:B------:R-:W-:Y:S01]  /*454c0*/  MOV R208, R220 ;  /* 0x000000dc00d07202 */ /* 0x000fe20000000f00 */
[----:B------:R-:W-:Y:S01]  /*454d0*/  IMAD.MOV.U32 R214, RZ, RZ, R221 ;  /* 0x000000ffffd67224 */ /* 0x000fe200078e00dd */
[----:B------:R-:W4:Y:S04]  /*454e0*/  LDL.LU.64 R222, [R1+0x1768] ;  /* 0x0017680001de7983 */ /* 0x000f280000300a00 */
[----:B------:R-:W4:Y:S04]  /*454f0*/  LDL.LU.64 R220, [R1+0x1760] ;  /* 0x0017600001dc7983 */ /* 0x000f280000300a00 */
[----:B------:R-:W4:Y:S01]  /*45500*/  LDL.LU.64 R238, [R1+0x1758] ;  /* 0x0017580001ee7983 */ /* 0x000f220000300a00 */
[----:B------:R-:W-:-:S03]  /*45510*/  IMAD.MOV.U32 R224, RZ, RZ, R168 ;  /* 0x000000ffffe07224 */ /* 0x000fc600078e00a8 */
[----:B------:R-:W4:Y:S04]  /*45520*/  LDL.LU.64 R236, [R1+0x1750] ;  /* 0x0017500001ec7983 */ /* 0x000f280000300a00 */
[----:B------:R-:W4:Y:S01]  /*45530*/  LDL.LU R168, [R1+0xd0] ;  /* 0x0000d00001a87983 */ /* 0x000f220000300800 */
[----:B------:R-:W-:Y:S02]  /*45540*/  IMAD.MOV.U32 R218, RZ, RZ, R228 ;  /* 0x000000ffffda7224 */ /* 0x000fe400078e00e4 */
[----:B------:R-:W-:Y:S02]  /*45550*/  IMAD.MOV.U32 R219, RZ, RZ, R229 ;  /* 0x000000ffffdb7224 */ /* 0x000fe400078e00e5 */
[----:B------:R-:W-:Y:S02]  /*45560*/  IMAD.MOV.U32 R227, RZ, RZ, R230 ;  /* 0x000000ffffe37224 */ /* 0x000fe400078e00e6 */
[----:B------:R-:W-:-:S02]  /*45570*/  IMAD.MOV.U32 R230, RZ, RZ, R169 ;  /* 0x000000ffffe67224 */ /* 0x000fc400078e00a9 */
[----:B------:R-:W-:Y:S02]  /*45580*/  IMAD.MOV.U32 R229, RZ, RZ, R170 ;  /* 0x000000ffffe57224 */ /* 0x000fe400078e00aa */
[----:B------:R-:W-:Y:S01]  /*45590*/  IMAD.MOV.U32 R228, RZ, RZ, R171 ;  /* 0x000000ffffe47224 */ /* 0x000fe200078e00ab */
[C---:B---3--:R-:W-:Y:S08]  /*455a0*/  HMMA.1688.F32.TF32 R164, R172.reuse, R12, R164 ;  /* 0x0000000caca4723c */ /* 0x048ff000000810a4 */
[----:B------:R-:W-:Y:S11]  /*455b0*/  HMMA.1688.F32.TF32 R244, R172, R16, R244 ;  /* 0x00000010acf4723c */ /* 0x000ff600000810f4 */
[----:B------:R-:W-:Y:S05]  /*455c0*/  @!UPT UIADD3 URZ, URZ, URZ, URZ ;  /* 0x0000003f3f3ff290 */ /* 0x000fea000fffe03f */
[----:B------:R-:W-:-:S04]  /*455d0*/  IMAD.MOV.U32 R6, RZ, RZ, R167 ;  /* 0x000000ffff067224 */ /* 0x000fc800078e00a7 */
[----:B------:R-:W-:-:S04]  /*455e0*/  IMAD.MOV.U32 R17, RZ, RZ, R6 ;  /* 0x000000ffff117224 */ /* 0x000fc800078e0006 */
[----:B------:R-:W-:Y:S01]  /*455f0*/  MOV R167, R245 ;  /* 0x000000f500a77202 */ /* 0x000fe20000000f00 */
[----:B--2---:R-:W-:Y:S01]  /*45600*/  HMMA.1688.F32.TF32 R248, R172, R20, R248 ;  /* 0x00000014acf8723c */ /* 0x004fe200000810f8 */
[----:B----4-:R-:W-:Y:S01]  /*45610*/  IMAD.MOV.U32 R171, RZ, RZ, R3 ;  /* 0x000000ffffab7224 */ /* 0x010fe200078e0003 */
[----:B------:R-:W-:Y:S01]  /*45620*/  MOV R170, R7 ;  /* 0x0000000700aa7202 */ /* 0x000fe20000000f00 */
[----:B------:R-:W-:-:S07]  /*45630*/  IMAD.MOV.U32 R169, RZ, RZ, R252 ;  /* 0x000000ffffa97224 */ /* 0x000fce00078e00fc */
[----:B------:R-:W-:Y:S01]  /*45640*/  HMMA.1688.F32.TF32 R168, R172, R8, R168 ;  /* 0x00000008aca8723c */ /* 0x000fe200000810a8 */
[----:B------:R-:W-:Y:S11]  /*45650*/  IMAD.MOV.U32 R3, RZ, RZ, R164 ;  /* 0x000000ffff037224 */ /* 0x000ff600078e00a4 */
[----:B------:R-:W-:Y:S02]  /*45660*/  @!UPT UIADD3 URZ, URZ, URZ, URZ ;  /* 0x0000003f3f3ff290 */ /* 0x000fe4000fffe03f */
        /* <DEDUP_REMOVED lines=12> */
[----:B------:R-:W2:Y:S04]  /*45730*/  LDL.LU.64 R246, [R1+0x1748] ;  /* 0x0017480001f67983 */ /* 0x000ea80000300a00 */
[----:B------:R-:W2:Y:S04]  /*45740*/  LDL.LU.64 R244, [R1+0x1740] ;  /* 0x0017400001f47983 */ /* 0x000ea80000300a00 */
[----:B------:R-:W3:Y:S04]  /*45750*/  LDL.LU.64 R250, [R1+0x1738] ;  /* 0x0017380001fa7983 */ /* 0x000ee80000300a00 */
[----:B------:R-:W3:Y:S01]  /*45760*/  LDL.LU.64 R248, [R1+0x1730] ;  /* 0x0017300001f87983 */ /* 0x000ee20000300a00 */
[----:B------:R-:W-:-:S02]  /*45770*/  IMAD.MOV.U32 R8, RZ, RZ, R171 ;  /* 0x000000ffff087224 */ /* 0x000fc400078e00ab */
[----:B------:R-:W-:Y:S01]  /*45780*/  IMAD.MOV.U32 R171, RZ, RZ, R165 ;  /* 0x000000ffffab7224 */ /* 0x000fe200078e00a5 */
[C---:B---3--:R-:W-:Y:S11]  /*45790*/  HMMA.1688.F32.TF32 R248, R172.reuse, R24, R248 ;  /* 0x00000018acf8723c */ /* 0x048ff600000810f8 */
        /* <DEDUP_REMOVED lines=9> */
[----:B------:R-:W-:Y:S01]  /*45830*/  MOV R13, R249 ;  /* 0x000000f9000d7202 */ /* 0x000fe20000000f00 */
[----:B------:R-:W-:Y:S02]  /*45840*/  IMAD.MOV.U32 R244, RZ, RZ, R250 ;  /* 0x000000fffff47224 */ /* 0x000fe400078e00fa */
[----:B------:R-:W-:Y:S02]  /*45850*/  IMAD.MOV.U32 R29, RZ, RZ, R251 ;  /* 0x000000ffff1d7224 */ /* 0x000fe400078e00fb */
[----:B------:R-:W-:Y:S02]  /*45860*/  IMAD.MOV.U32 R28, RZ, RZ, R248 ;  /* 0x000000ffff1c7224 */ /* 0x000fe400078e00f8 */
[C---:B------:R-:W-:Y:S01]  /*45870*/  HMMA.1688.F32.TF32 R248, R172.reuse, R32, R236 ;  /* 0x00000020acf8723c */ /* 0x040fe200000810ec */
[----:B------:R-:W-:Y:S02]  /*45880*/  IMAD.MOV.U32 R245, RZ, RZ, R165 ;  /* 0x000000fffff57224 */ /* 0x000fe400078e00a5 */
[----:B------:R-:W-:Y:S11]  /*45890*/  IMAD.MOV.U32 R246, RZ, RZ, R164 ;  /* 0x000000fffff67224 */ /* 0x000ff600078e00a4 */
[----:B------:R-:W-:Y:S10]  /*458a0*/  @!UPT UIADD3 URZ, URZ, URZ, URZ ;  /* 0x0000003f3f3ff290 */ /* 0x000ff4000fffe03f */
[----:B------:R-:W-:Y:S02]  /*458b0*/  IMAD.MOV.U32 R237, RZ, RZ, R249 ;  /* 0x000000ffffed7224 */ /* 0x000fe400078e00f9 */
[----:B------:R-:W-:Y:S02]  /*458c0*/  IMAD.MOV.U32 R33, RZ, RZ, R250 ;  /* 0x000000ffff217224 */ /* 0x000fe400078e00fa */
[----:B------:R-:W-:Y:S02]  /*458d0*/  IMAD.MOV.U32 R249, RZ, RZ, R167 ;  /* 0x000000fffff97224 */ /* 0x000fe400078e00a7 */
[----:B------:R-:W-:Y:S02]  /*458e0*/  IMAD.MOV.U32 R250, RZ, RZ, R166 ;  /* 0x000000fffffa7224 */ /* 0x000fe400078e00a6 */
        /* <DEDUP_REMOVED lines=14> */
[----:B------:R-:W-:Y:S02]  /*459d0*/  LDS R222, [R4+0x6d880] ;  /* 0x06d8800004de7984 */ /* 0x000fe40000000800 */
[----:B------:R-:W-:Y:S01]  /*459e0*/  IMAD.MOV.U32 R23, RZ, RZ, R164 ;  /* 0x000000ffff177224 */ /* 0x000fe200078e00a4 */
[----:B------:R-:W-:Y:S01]  /*459f0*/  MOV R37, R166 ;  /* 0x000000a600257202 */ /* 0x000fe20000000f00 */
[----:B------:R-:W-:Y:S01]  /*45a00*/  IMAD.MOV.U32 R238, RZ, RZ, R165 ;  /* 0x000000ffffee7224 */ /* 0x000fe200078e00a5 */
[----:B------:R-:W-:Y:S01]  /*45a10*/  LDS R164, [R2+0x6d000] ;  /* 0x06d0000002a47984 */ /* 0x000fe20000000800 */
[----:B------:R-:W-:-:S03]  /*45a20*/  IMAD.MOV.U32 R36, RZ, RZ, R167 ;  /* 0x000000ffff247224 */ /* 0x000fc600078e00a7 */
[----:B------:R-:W-:Y:S04]  /*45a30*/  LDS R166, [R2+0x6d800] ;  /* 0x06d8000002a67984 */ /* 0x000fe80000000800 */
[----:B------:R-:W-:Y:S04]  /*45a40*/  LDS R165, [R0+0x6d000] ;  /* 0x06d0000000a57984 */ /* 0x000fe80000000800 */
[----:B------:R-:W1:Y:S01]  /*45a50*/  LDS R167, [R0+0x6d800] ;  /* 0x06d8000000a77984 */ /* 0x000e620000000800 */
[----:B------:R-:W-:Y:S01]  /*45a60*/  IMAD.MOV.U32 R13, RZ, RZ, R7 ;  /* 0x000000ffff0d7224 */ /* 0x000fe200078e0007 */
[----:B------:R-:W-:Y:S01]  /*45a70*/  MOV R248, R168 ;  /* 0x000000a800f87202 */ /* 0x000fe20000000f00 */
[----:B------:R-:W-:Y:S01]  /*45a80*/  IMAD.MOV.U32 R16, RZ, RZ, R170 ;  /* 0x000000ffff107224 */ /* 0x000fe200078e00aa */
[----:B------:R-:W-:Y:S01]  /*45a90*/  LDS R168, [R4+0x6d000] ;  /* 0x06d0000004a87984 */ /* 0x000fe20000000800 */
[----:B------:R-:W-:-:S03]  /*45aa0*/  IMAD.MOV.U32 R251, RZ, RZ, R169 ;  /* 0x000000fffffb7224 */ /* 0x000fc600078e00a9 */
[----:B------:R-:W-:Y:S04]  /*45ab0*/  LDS R170, [R4+0x6d800] ;  /* 0x06d8000004aa7984 */ /* 0x000fe80000000800 */
[----:B------:R-:W-:Y:S04]  /*45ac0*/  LDS R169, [R5+0x6d000] ;  /* 0x06d0000005a97984 */ /* 0x000fe80000000800 */
[----:B------:R-:W2:Y:S04]  /*45ad0*/  LDS R171, [R5+0x6d800] ;  /* 0x06d8000005ab7984 */ /* 0x000ea80000000800 */
[----:B------:R-:W-:Y:S04]  /*45ae0*/  LDS R221, [R5+0x6d080] ;  /* 0x06d0800005dd7984 */ /* 0x000fe80000000800 */
[----:B------:R-:W3:Y:S01]  /*45af0*/  LDS R223, [R5+0x6d880] ;  /* 0x06d8800005df7984 */ /* 0x000ee20000000800 */
[C---:B-1----:R-:W-:Y:S11]  /*45b00*/  HMMA.1688.F32.TF32 R240, R164.reuse, R10, R240 ;  /* 0x0000000aa4f0723c */ /* 0x042ff600000810f0 */
[----:B------:R-:W-:Y:S11]  /*45b10*/  @!UPT UIADD3 URZ, URZ, URZ, URZ ;  /* 0x0000003f3f3ff290 */ /* 0x000ff6000fffe03f */
[----:B------:R-:W-:Y:S01]  /*45b20*/  @!UPT UIADD3 URZ, URZ, URZ, URZ ;  /* 0x0000003f3f3ff290 */ /* 0x000fe2000fffe03f */
[----:B------:R-:W-:Y:S04]  /*45b30*/  STL.64 [R1+0x370], R240 ;  /* 0x000370f001007387 */ /* 0x000fe80000100a00 */
[----:B------:R1:W-:Y:S02]  /*45b40*/  STL [R1+0x37c], R243 ;  /* 0x00037cf301007387 */ /* 0x0003e40000100800 */
[----:B-1----:R-:W-:Y:S02]  /*45b50*/  IMAD.MOV.U32 R243, RZ, RZ, R23 ;  /* 0x000000fffff37224 */ /* 0x002fe400078e0017 */
[----:B------:R-:W4:Y:S01]  /*45b60*/  LDL.LU R23, [R1+0x1728] ;  /* 0x0017280001177983 */ /* 0x000f220000300800 */
[C---:B------:R-:W-:Y:S08]  /*45b70*/  HMMA.1688.F32.TF32 R44, R164.reuse, R18, R44 ;  /* 0x00000012a42c723c */ /* 0x040ff0000008102c */
[----:B------:R-:W-:Y:S01]  /*45b80*/  HMMA.1688.F32.TF32 R40, R164, R14, R40 ;  /* 0x0000000ea428723c */ /* 0x000fe20000081028 */
[----:B------:R-:W-:-:S05]  /*45b90*/  IMAD.MOV.U32 R7, RZ, RZ, R242 ;  /* 0x000000ffff077224 */ /* 0x000fca00078e00f2 */
[----:B------:R1:W-:Y:S09]  /*45ba0*/  STL [R1+0x1688], R7 ;  /* 0x0016880701007387 */ /* 0x0003f20000100800 */
[----:B------:R-:W-:Y:S01]  /*45bb0*/  STL.64 [R1+0x350], R44 ;  /* 0x0003502c01007387 */ /* 0x000fe20000100a00 */
[----:B-1----:R-:W-:-:S07]  /*45bc0*/  IMAD.MOV.U32 R7, RZ, RZ, R47 ;  /* 0x000000ffff077224 */ /* 0x002fce00078e002f */
[----:B------:R-:W-:Y:S04]  /*45bd0*/  STL.64 [R1+0x360], R40 ;  /* 0x0003602801007387 */ /* 0x000fe80000100a00 */
[----:B------:R1:W-:Y:S04]  /*45be0*/  STL.64 [R1+0x368], R42 ;  /* 0x0003682a01007387 */ /* 0x0003e80000100a00 */
[----:B------:R-:W-:Y:S01]  /*45bf0*/  STL [R1+0x358], R46 ;  /* 0x0003582e01007387 */ /* 0x000fe20000100800 */
[C---:B-1----:R-:W-:Y:S03]  /*45c00*/  HMMA.1688.F32.TF32 R40, R164.reuse, R26, R52 ;  /* 0x0000001aa428723c */ /* 0x042fe60000081034 */
[----:B------:R1:W-:Y:S11]  /*45c10*/  STL [R1+0x168c], R7 ;  /* 0x00168c0701007387 */ /* 0x0003f60000100800 */
[----:B------:R-:W-:Y:S09]  /*45c20*/  @!UPT UIADD3 URZ, URZ, URZ, URZ ;  /* 0x0000003f3f3ff290 */ /* 0x000ff2000fffe03f */
[----:B------:R-:W-:Y:S01]  /*45c30*/  STL.64 [R1+0x330], R40 ;  /* 0x0003302801007387 */ /* 0x000fe20000100a00 */
[----:B-1----:R-:W-:Y:S01]  /*45c40*/  IMAD.MOV.U32 R7, RZ, RZ, R43 ;  /* 0x000000ffff077224 */ /* 0x002fe200078e002b */
[C---:B----4-:R-:W-:Y:S11]  /*45c50*/  HMMA.1688.F32.TF32 R44, R164.reuse, R22, R48 ;  /* 0x00000016a42c723c */ /* 0x050ff60000081030 */
[----:B------:R-:W-:Y:S11]  /*45c60*/  @!UPT UIADD3 URZ, URZ, URZ, URZ ;  /* 0x0000003f3f3ff290 */ /* 0x000ff6000fffe03f */
[----:B------:R-:W-:Y:S01]  /*45c70*/  @!UPT UIADD3 URZ, URZ, URZ, URZ ;  /* 0x0000003f3f3ff290 */ /* 0x000fe2000fffe03f */
[----:B------:R-:W-:Y:S04]  /*45c80*/  STL.64 [R1+0x340], R44 ;  /* 0x0003402c01007387 */ /* 0x000fe80000100a00 */
[----:B------:R1:W-:Y:S04]  /*45c90*/  STL.64 [R1+0x348], R46 ;  /* 0x0003482e01007387 */ /* 0x0003e80000100a00 */
[----:B------:R4:W-:Y:S01]  /*45ca0*/  STL [R1+0x338], R42 ;  /* 0x0003382a01007387 */ /* 0x0009e20000100800 */
[C---:B-1----:R-:W-:Y:S08]  /*45cb0*/  HMMA.1688.F32.TF32 R44, R164.reuse, R30, R56 ;  /* 0x0000001ea42c723c */ /* 0x042ff00000081038 */
[----:B----4-:R-:W-:Y:S01]  /*45cc0*/  HMMA.1688.F32.TF32 R40, R164, R34, R60 ;  /* 0x00000022a428723c */ /* 0x010fe2000008103c */
[----:B------:R1:W-:Y:S11]  /*45cd0*/  STL [R1+0x1690], R7 ;  /* 0x0016900701007387 */ /* 0x0003f60000100800 */
[----:B------:R-:W-:Y:S11]  /*45ce0*/  @!UPT UIADD3 URZ, URZ, URZ, URZ ;  /* 0x0000003f3f3ff290 */ /* 0x000ff6000fffe03f */
[----:B------:R-:W-:Y:S01]  /*45cf0*/  STL.64 [R1+0x310], R40 ;  /* 0x0003102801007387 */ /* 0x000fe20000100a00 */
[----:B-1----:R-:W-:-:S03]  /*45d00*/  IMAD.MOV.U32 R7, RZ, RZ, R43 ;  /* 0x000000ffff077224 */ /* 0x002fc600078e002b */
[----:B------:R-:W-:Y:S04]  /*45d10*/  STL.64 [R1+0x320], R44 ;  /* 0x0003202c01007387 */ /* 0x000fe80000100a00 */
[----:B------:R1:W-:Y:S04]  /*45d20*/  STL.64 [R1+0x328], R46 ;  /* 0x0003282e01007387 */ /* 0x0003e80000100a00 */
[----:B------:R2:W-:Y:S01]  /*45d30*/  STL [R1+0x318], R42 ;  /* 0x0003182a01007387 */ /* 0x0005e20000100800 */
[----:B-1----:R-:W-:Y:S08]  /*45d40*/  HMMA.1688.F32.TF32 R44, R164, R38, R64 ;  /* 0x00000026a42c723c */ /* 0x002ff00000081040 */
[----:B--2---:R-:W-:Y:S01]  /*45d50*/  HMMA.1688.F32.TF32 R40, R168, R10, R68 ;  /* 0x0000000aa828723c */ /* 0x004fe20000081044 */
[----:B------:R1:W-:Y:S11]  /*45d60*/  STL [R1+0x1694], R7 ;  /* 0x0016940701007387 */ /* 0x0003f60000100800 */
[----:B------:R-:W-:Y:S11]  /*45d70*/  @!UPT UIADD3 URZ, URZ, URZ, URZ ;  /* 0x0000003f3f3ff290 */ /* 0x000ff6000fffe03f */
[----:B------:R-:W-:Y:S01]  /*45d80*/  STL.64 [R1+0x290], R40 ;  /* 0x0002902801007387 */ /* 0x000fe20000100a00 */
[----:B-1----:R-:W-:-:S03]  /*45d90*/  IMAD.MOV.U32 R7, RZ, RZ, R43 ;  /* 0x000000ffff077224 */ /* 0x002fc600078e002b */
[----:B------:R-:W-:Y:S04]  /*45da0*/  STL.64 [R1+0x2a0], R44 ;  /* 0x0002a02c01007387 */ /* 0x000fe80000100a00 */
[----:B------:R-:W-:Y:S04]  /*45db0*/  STL.64 [R1+0x2a8], R46 ;  /* 0x0002a82e01007387 */ /* 0x000fe80000100a00 */
[----:B------:R1:W-:Y:S02]  /*45dc0*/  STL [R1+0x298], R42 ;  /* 0x0002982a01007387 */ /* 0x0003e40000100800 */
[C---:B-1----:R-:W-:Y:S08]  /*45dd0*/  HMMA.1688.F32.TF32 R40, R168.reuse, R14, R72 ;  /* 0x0000000ea828723c */ /* 0x042ff00000081048 */
[C---:B------:R-:W-:Y:S08]  /*45de0*/  HMMA.1688.F32.TF32 R48, R168.reuse, R18, R76 ;  /* 0x00000012a830723c */ /* 0x040ff0000008104c */
[C---:B------:R-:W-:Y:S08]  /*45df0*/  HMMA.1688.F32.TF32 R44, R168.reuse, R22, R80 ;  /* 0x00000016a82c723c */ /* 0x040ff00000081050 */
[----:B------:R-:W-:Y:S01]  /*45e00*/  HMMA.1688.F32.TF32 R164, R168, R30, R88 ;  /* 0x0000001ea8a4723c */ /* 0x000fe20000081058 */
[----:B------:R-:W-:Y:S04]  /*45e10*/  STL.64 [R1+0x280], R40 ;  /* 0x0002802801007387 */ /* 0x000fe80000100a00 */
[----:B------:R1:W-:Y:S01]  /*45e20*/  STL.64 [R1+0x288], R42 ;  /* 0x0002882a01007387 */ /* 0x0003e20000100a00 */
[----:B------:R-:W-:-:S02]  /*45e30*/  IMAD.MOV.U32 R242, RZ, RZ, R37 ;  /* 0x000000fffff27224 */ /* 0x000fc400078e0025 */
[----:B------:R-:W-:Y:S02]  /*45e40*/  IMAD.MOV.U32 R240, RZ, RZ, R243 ;  /* 0x000000fffff07224 */ /* 0x000fe400078e00f3 */
[----:B------:R-:W-:Y:S01]  /*45e50*/  IMAD.MOV.U32 R241, RZ, RZ, R238 ;  /* 0x000000fffff17224 */ /* 0x000fe200078e00ee */
[----:B------:R-:W-:Y:S01]  /*45e60*/  MOV R68, R208 ;  /* 0x000000d000447202 */ /* 0x000fe20000000f00 */
[----:B------:R-:W-:Y:S01]  /*45e70*/  IMAD.MOV.U32 R69, RZ, RZ, R214 ;  /* 0x000000ffff457224 */ /* 0x000fe200078e00d6 */
[----:B------:R-:W-:Y:S01]  /*45e80*/  MOV R56, R209 ;  /* 0x000000d100387202 */ /* 0x000fe20000000f00 */
[----:B------:R-:W-:Y:S01]  /*45e90*/  IMAD.MOV.U32 R70, RZ, RZ, R213 ;  /* 0x000000ffff467224 */ /* 0x000fe200078e00d5 */
[----:B------:R-:W-:Y:S01]  /*45ea0*/  LDS R76, [R2+0x6d180] ;  /* 0x06d18000024c7984 */ /* 0x000fe20000000800 */
[----:B-1----:R-:W-:Y:S03]  /*45eb0*/  HMMA.1688.F32.TF32 R40, R168, R26, R84 ;  /* 0x0000001aa828723c */ /* 0x002fe60000081054 */
[----:B------:R-:W-:Y:S04]  /*45ec0*/  STL.64 [R1+0x270], R48 ;  /* 0x0002703001007387 */ /* 0x000fe80000100a00 */
[----:B------:R-:W-:Y:S04]  /*45ed0*/  STL.64 [R1+0x278], R50 ;  /* 0x0002783201007387 */ /* 0x000fe80000100a00 */
[----:B------:R-:W-:Y:S04]  /*45ee0*/  STL.64 [R1+0x260], R44 ;  /* 0x0002602c01007387 */ /* 0x000fe80000100a00 */
[----:B------:R1:W-:Y:S01]  /*45ef0*/  STL.64 [R1+0x268], R46 ;  /* 0x0002682e01007387 */ /* 0x0003e20000100a00 */
[----:B------:R-:W-:-:S02]  /*45f00*/  IMAD.MOV.U32 R71, RZ, RZ, R212 ;  /* 0x000000ffff477224 */ /* 0x000fc400078e00d4 */
[----:B------:R-:W-:Y:S01]  /*45f10*/  IMAD.MOV.U32 R64, RZ, RZ, R217 ;  /* 0x000000ffff407224 */ /* 0x000fe200078e00d9 */
[----:B------:R-:W-:Y:S01]  /*45f20*/  LDS R78, [R2+0x6d980] ;  /* 0x06d98000024e7984 */ /* 0x000fe20000000800 */
[----:B------:R-:W-:Y:S02]  /*45f30*/  IMAD.MOV.U32 R65, RZ, RZ, R216 ;  /* 0x000000ffff417224 */ /* 0x000fe400078e00d8 */
[----:B------:R-:W-:Y:S01]  /*45f40*/  IMAD.MOV.U32 R66, RZ, RZ, R226 ;  /* 0x000000ffff427224 */ /* 0x000fe200078e00e2 */
[----:B------:R-:W-:Y:S04]  /*45f50*/  LDS R77, [R0+0x6d180] ;  /* 0x06d18000004d7984 */ /* 0x000fe80000000800 */
[----:B------:R-:W-:Y:S01]  /*45f60*/  STL.64 [R1+0x250], R40 ;  /* 0x0002502801007387 */ /* 0x000fe20000100a00 */
[----:B-1----:R-:W-:Y:S03]  /*45f70*/  HMMA.1688.F32.TF32 R44, R168, R34, R92 ;  /* 0x00000022a82c723c */ /* 0x002fe6000008105c */
[----:B------:R1:W-:Y:S01]  /*45f80*/  STL.64 [R1+0x258], R42 ;  /* 0x0002582a01007387 */ /* 0x0003e20000100a00 */
[----:B------:R-:W-:-:S02]  /*45f90*/  IMAD.MOV.U32 R67, RZ, RZ, R225 ;  /* 0x000000ffff437224 */ /* 0x000fc400078e00e1 */
[----:B------:R-:W-:Y:S01]  /*45fa0*/  IMAD.MOV.U32 R60, RZ, RZ, R232 ;  /* 0x000000ffff3c7224 */ /* 0x000fe200078e00e8 */
[----:B------:R-:W2:Y:S01]  /*45fb0*/  LDS R79, [R0+0x6d980] ;  /* 0x06d98000004f7984 */ /* 0x000ea20000000800 */
[----:B------:R-:W-:Y:S02]  /*45fc0*/  IMAD.MOV.U32 R61, RZ, RZ, R233 ;  /* 0x000000ffff3d7224 */ /* 0x000fe400078e00e9 */
[----:B------:R-:W-:Y:S01]  /*45fd0*/  IMAD.MOV.U32 R62, RZ, RZ, R234 ;  /* 0x000000ffff3e7224 */ /* 0x000fe200078e00ea */
[----:B------:R-:W-:Y:S01]  /*45fe0*/  LDS R80, [R4+0x6d180] ;  /* 0x06d1800004507984 */ /* 0x000fe20000000800 */
[----:B-1----:R-:W-:Y:S03]  /*45ff0*/  HMMA.1688.F32.TF32 R40, R168, R38, R96 ;  /* 0x00000026a828723c */ /* 0x002fe60000081060 */
[----:B------:R-:W-:Y:S04]  /*46000*/  STL [R1+0x1638], R164 ;  /* 0x001638a401007387 */ /* 0x000fe80000100800 */
[----:B------:R-:W-:Y:S04]  /*46010*/  STL [R1+0x1634], R165 ;  /* 0x001634a501007387 */ /* 0x000fe80000100800 */
[----:B------:R-:W-:Y:S04]  /*46020*/  STL [R1+0x1630], R166 ;  /* 0x001630a601007387 */ /* 0x000fe80000100800 */
[----:B------:R-:W-:Y:S04]  /*46030*/  STL [R1+0x162c], R167 ;  /* 0x00162ca701007387 */ /* 0x000fe80000100800 */
[----:B------:R-:W-:Y:S04]  /*46040*/  STL.64 [R1+0x240], R44 ;  /* 0x0002402c01007387 */ /* 0x000fe80000100a00 */
[----:B------:R1:W-:Y:S01]  /*46050*/  STL.64 [R1+0x248], R46 ;  /* 0x0002482e01007387 */ /* 0x0003e20000100a00 */
[----:B------:R-:W-:-:S03]  /*46060*/  IMAD.MOV.U32 R171, RZ, RZ, R40 ;  /* 0x000000ffffab7224 */ /* 0x000fc600078e0028 */
[----:B------:R-:W-:Y:S01]  /*46070*/  LDS R82, [R4+0x6d980] ;  /* 0x06d9800004527984 */ /* 0x000fe20000000800 */
[----:B------:R-:W-:Y:S02]  /*46080*/  IMAD.MOV.U32 R170, RZ, RZ, R41 ;  /* 0x000000ffffaa7224 */ /* 0x000fe400078e0029 */
[----:B------:R-:W-:Y:S01]  /*46090*/  IMAD.MOV.U32 R169, RZ, RZ, R42 ;  /* 0x000000ffffa97224 */ /* 0x000fe200078e002a */
[----:B------:R-:W-:Y:S01]  /*460a0*/  LDS R81, [R5+0x6d180] ;  /* 0x06d1800005517984 */ /* 0x000fe20000000800 */
[----:B------:R-:W-:Y:S01]  /*460b0*/  IMAD.MOV.U32 R168, RZ, RZ, R43 ;  /* 0x000000ffffa87224 */ /* 0x000fe200078e002b */
[C---:B-1----:R-:W-:Y:S01]  /*460c0*/  HMMA.1688.F32.TF32 R44, R172.reuse, R10, R100 ;  /* 0x0000000aac2c723c */ /* 0x042fe20000081064 */
[----:B------:R-:W-:Y:S01]  /*460d0*/  IMAD.MOV.U32 R63, RZ, RZ, R235 ;  /* 0x000000ffff3f7224 */ /* 0x000fe200078e00eb */
[----:B------:R-:W-:Y:S06]  /*460e0*/  LDS R83, [R5+0x6d980] ;  /* 0x06d9800005537984 */ /* 0x000fec0000000800 */
[C---:B------:R-:W-:Y:S01]  /*460f0*/  HMMA.1688.F32.TF32 R40, R172.reuse, R14, R104 ;  /* 0x0000000eac28723c */ /* 0x040fe20000081068 */
[----:B------:R-:W-:Y:S04]  /*46100*/  STL [R1+0x1648], R168 ;  /* 0x001648a801007387 */ /* 0x000fe80000100800 */
[----:B------:R-:W-:Y:S04]  /*46110*/  STL [R1+0x1644], R169 ;  /* 0x001644a901007387 */ /* 0x000fe80000100800 */
[----:B------:R-:W-:Y:S04]  /*46120*/  STL [R1+0x1640], R170 ;  /* 0x001640aa01007387 */ /* 0x000fe80000100800 */
[----:B------:R-:W-:Y:S04]  /*46130*/  STL [R1+0x163c], R171 ;  /* 0x00163cab01007387 */ /* 0x000fe80000100800 */
[----:B------:R-:W-:Y:S04]  /*46140*/  STL.64 [R1+0x220], R44 ;  /* 0x0002202c01007387 */ /* 0x000fe80000100a00 */
[----:B------:R-:W-:Y:S04]  /*46150*/  STL.64 [R1+0x228], R46 ;  /* 0x0002282e01007387 */ /* 0x000fe80000100a00 */
[----:B------:R-:W-:Y:S04]  /*46160*/  STL.64 [R1+0x210], R40 ;  /* 0x0002102801007387 */ /* 0x000fe80000100a00 */
[----:B------:R1:W-:Y:S02]  /*46170*/  STL.64 [R1+0x218], R42 ;  /* 0x0002182a01007387 */ /* 0x0003e40000100a00 */
[C---:B-1----:R-:W-:Y:S08]  /*46180*/  HMMA.1688.F32.TF32 R40, R172.reuse, R18, R108 ;  /* 0x00000012ac28723c */ /* 0x042ff0000008106c */
[C---:B------:R-:W-:Y:S11]  /*46190*/  HMMA.1688.F32.TF32 R44, R172.reuse, R22, R112 ;  /* 0x00000016ac2c723c */ /* 0x040ff60000081070 */
[----:B------:R-:W-:Y:S05]  /*461a0*/  @!UPT UIADD3 URZ, URZ, URZ, URZ ;  /* 0x0000003f3f3ff290 */ /* 0x000fea000fffe03f */
[----:B------:R-:W-:Y:S01]  /*461b0*/  MOV R168, R40 ;  /* 0x0000002800a87202 */ /* 0x000fe20000000f00 */
[----:B------:R-:W-:Y:S02]  /*461c0*/  IMAD.MOV.U32 R169, RZ, RZ, R41 ;  /* 0x000000ffffa97224 */ /* 0x000fe400078e0029 */
[----:B------:R-:W-:Y:S02]  /*461d0*/  IMAD.MOV.U32 R170, RZ, RZ, R42 ;  /* 0x000000ffffaa7224 */ /* 0x000fe400078e002a */
[----:B------:R-:W-:Y:S02]  /*461e0*/  IMAD.MOV.U32 R171, RZ, RZ, R43 ;  /* 0x000000ffffab7224 */ /* 0x000fe400078e002b */
[----:B------:R-:W-:Y:S03]  /*461f0*/  HMMA.1688.F32.TF32 R40, R172, R26, R116 ;  /* 0x0000001aac28723c */ /* 0x000fe60000081074 */
[----:B------:R1:W-:Y:S04]  /*46200*/  STL [R1+0x1658], R171 ;  /* 0x001658ab01007387 */ /* 0x0003e80000100800 */
[----:B------:R4:W-:Y:S04]  /*46210*/  STL [R1+0x1654], R170 ;  /* 0x001654aa01007387 */ /* 0x0009e80000100800 */
[----:B------:R1:W-:Y:S04]  /*46220*/  STL [R1+0x1650], R168 ;  /* 0x001650a801007387 */ /* 0x0003e80000100800 */
[----:B------:R2:W-:Y:S04]  /*46230*/  STL [R1+0x164c], R169 ;  /* 0x00164ca901007387 */ /* 0x0005e80000100800 */
[----:B------:R-:W-:Y:S04]  /*46240*/  STL.64 [R1+0x1f0], R44 ;  /* 0x0001f02c01007387 */ /* 0x000fe80000100a00 */
[----:B------:R3:W-:Y:S01]  /*46250*/  STL.64 [R1+0x1f8], R46 ;  /* 0x0001f82e01007387 */ /* 0x0007e20000100a00 */
[----:B-1----:R-:W-:-:S02]  /*46260*/  IMAD.MOV.U32 R171, RZ, RZ, R40 ;  /* 0x000000ffffab7224 */ /* 0x002fc400078e0028 */
[----:B----4-:R-:W-:Y:S02]  /*46270*/  IMAD.MOV.U32 R170, RZ, RZ, R41 ;  /* 0x000000ffffaa7224 */ /* 0x010fe400078e0029 */
[----:B------:R-:W-:Y:S02]  /*46280*/  IMAD.MOV.U32 R168, RZ, RZ, R42 ;  /* 0x000000ffffa87224 */ /* 0x000fe400078e002a */
[----:B--2---:R-:W-:Y:S02]  /*46290*/  IMAD.MOV.U32 R169, RZ, RZ, R43 ;  /* 0x000000ffffa97224 */ /* 0x004fe400078e002b */
[C---:B------:R-:W-:Y:S08]  /*462a0*/  HMMA.1688.F32.TF32 R40, R172.reuse, R34, R124 ;  /* 0x00000022ac28723c */ /* 0x040ff0000008107c */
[----:B---3--:R-:W-:Y:S01]  /*462b0*/  HMMA.1688.F32.TF32 R44, R172, R30, R120 ;  /* 0x0000001eac2c723c */ /* 0x008fe20000081078 */
[----:B------:R-:W-:Y:S04]  /*462c0*/  STL [R1+0x1668], R171 ;  /* 0x001668ab01007387 */ /* 0x000fe80000100800 */
[----:B------:R-:W-:Y:S04]  /*462d0*/  STL [R1+0x1664], R170 ;  /* 0x001664aa01007387 */ /* 0x000fe80000100800 */
[----:B------:R1:W-:Y:S04]  /*462e0*/  STL [R1+0x1660], R168 ;  /* 0x001660a801007387 */ /* 0x0003e80000100800 */
[----:B------:R2:W-:Y:S03]  /*462f0*/  STL [R1+0x165c], R169 ;  /* 0x00165ca901007387 */ /* 0x0005e60000100800 */
[----:B-1----:R-:W-:-:S07]  /*46300*/  IMAD.MOV.U32 R168, RZ, RZ, R40 ;  /* 0x000000ffffa87224 */ /* 0x002fce00078e0028 */
[----:B------:R-:W-:Y:S01]  /*46310*/  STL.64 [R1+0x1d0], R44 ;  /* 0x0001d02c01007387 */ /* 0x000fe20000100a00 */
[----:B--2---:R-:W-:-:S03]  /*46320*/  IMAD.MOV.U32 R169, RZ, RZ, R41 ;  /* 0x000000ffffa97224 */ /* 0x004fc600078e0029 */
[----:B------:R-:W-:Y:S04]  /*46330*/  STL.64 [R1+0x1d8], R46 ;  /* 0x0001d82e01007387 */ /* 0x000fe80000100a00 */
[----:B------:R1:W-:Y:S02]  /*46340*/  STL.64 [R1+0x1c8], R42 ;  /* 0x0001c82a01007387 */ /* 0x0003e40000100a00 */
[----:B-1----:R-:W-:Y:S02]  /*46350*/  HMMA.1688.F32.TF32 R40, R172, R38, R128 ;  /* 0x00000026ac28723c */ /* 0x002fe40000081080 */
[----:B------:R-:W-:Y:S04]  /*46360*/  STL [R1+0x1670], R168 ;  /* 0x001670a801007387 */ /* 0x000fe80000100800 */
[----:B------:R-:W-:Y:S02]  /*46370*/  STL [R1+0x166c], R169 ;  /* 0x00166ca901007387 */ /* 0x000fe40000100800 */
[----:B------:R-:W-:Y:S01]  /*46380*/  HMMA.1688.F32.TF32 R44, R220, R14, R136 ;  /* 0x0000000edc2c723c */ /* 0x000fe20000081088 */
        /* <DEDUP_REMOVED lines=8> */
[----:B------:R1:W-:Y:S01]  /*46410*/  STL.64 [R1+0x1b0], R40 ;  /* 0x0001b02801007387 */ /* 0x0003e20000100a00 */
[----:B------:R-:W-:Y:S02]  /*46420*/  IMAD.MOV.U32 R171, RZ, RZ, R42 ;  /* 0x000000ffffab7224 */ /* 0x000fe400078e002a */
[----:B------:R-:W-:Y:S02]  /*46430*/  IMAD.MOV.U32 R170, RZ, RZ, R43 ;  /* 0x000000ffffaa7224 */ /* 0x000fe400078e002b */
[----:B------:R-:W-:Y:S02]  /*46440*/  IMAD.MOV.U32 R74, RZ, RZ, R227 ;  /* 0x000000ffff4a7224 */ /* 0x000fe400078e00e3 */
[----:B------:R-:W-:Y:S02]  /*46450*/  IMAD.MOV.U32 R75, RZ, RZ, R231 ;  /* 0x000000ffff4b7224 */ /* 0x000fe400078e00e7 */
[----:B------:R-:W-:-:S02]  /*46460*/  IMAD.MOV.U32 R104, RZ, RZ, R248 ;  /* 0x000000ffff687224 */ /* 0x000fc400078e00f8 */
[----:B------:R-:W-:Y:S01]  /*46470*/  IMAD.MOV.U32 R105, RZ, RZ, R249 ;  /* 0x000000ffff697224 */ /* 0x000fe200078e00f9 */
[----:B-1----:R-:W-:Y:S01]  /*46480*/  HMMA.1688.F32.TF32 R40, R220, R10, R132 ;  /* 0x0000000adc28723c */ /* 0x002fe20000081084 */
[----:B------:R-:W-:Y:S04]  /*46490*/  STL [R1+0x1678], R170 ;  /* 0x001678aa01007387 */ /* 0x000fe80000100800 */
[----:B------:R-:W-:Y:S01]  /*464a0*/  STL [R1+0x1674], R171 ;  /* 0x001674ab01007387 */ /* 0x000fe20000100800 */
[----:B------:R-:W-:Y:S02]  /*464b0*/  IMAD.MOV.U32 R116, RZ, RZ, R224 ;  /* 0x000000ffff747224 */ /* 0x000fe400078e00e0 */
[----:B------:R-:W-:Y:S02]  /*464c0*/  IMAD.MOV.U32 R117, RZ, RZ, R230 ;  /* 0x000000ffff757224 */ /* 0x000fe400078e00e6 */
[----:B------:R-:W-:-:S02]  /*464d0*/  IMAD.MOV.U32 R106, RZ, RZ, R250 ;  /* 0x000000ffff6a7224 */ /* 0x000fc400078e00fa */
[----:B------:R-:W-:Y:S01]  /*464e0*/  IMAD.MOV.U32 R107, RZ, RZ, R251 ;  /* 0x000000ffff6b7224 */ /* 0x000fe200078e00fb */
[----:B------:R-:W-:Y:S01]  /*464f0*/  MOV R84, R240 ;  /* 0x000000f000547202 */ /* 0x000fe20000000f00 */
[----:B------:R-:W-:Y:S02]  /*46500*/  IMAD.MOV.U32 R118, RZ, RZ, R229 ;  /* 0x000000ffff767224 */ /* 0x000fe400078e00e5 */
[----:B------:R-:W-:Y:S02]  /*46510*/  IMAD.MOV.U32 R85, RZ, RZ, R241 ;  /* 0x000000ffff557224 */ /* 0x000fe400078e00f1 */
[----:B------:R-:W-:Y:S01]  /*46520*/  IMAD.MOV.U32 R86, RZ, RZ, R242 ;  /* 0x000000ffff567224 */ /* 0x000fe200078e00f2 */
[----:B------:R-:W-:Y:S01]  /*46530*/  HMMA.1688.F32.TF32 R60, R76, R22, R60 ;  /* 0x000000164c3c723c */ /* 0x000fe2000008103c */
[----:B------:R-:W-:-:S07]  /*46540*/  IMAD.MOV.U32 R119, RZ, RZ, R228 ;  /* 0x000000ffff777224 */ /* 0x000fce00078e00e4 */
[----:B------:R-:W-:Y:S01]  /*46550*/  HMMA.1688.F32.TF32 R64, R76, R26, R64 ;  /* 0x0000001a4c40723c */ /* 0x000fe20000081040 */
[----:B------:R-:W-:Y:S01]  /*46560*/  MOV R168, R42 ;  /* 0x0000002a00a87202 */ /* 0x000fe20000000f00 */
[----:B------:R1:W-:Y:S01]  /*46570*/  STL.64 [R1+0x1a0], R40 ;  /* 0x0001a02801007387 */ /* 0x0003e20000100a00 */
[----:B------:R-:W-:Y:S02]  /*46580*/  IMAD.MOV.U32 R169, RZ, RZ, R43 ;  /* 0x000000ffffa97224 */ /* 0x000fe400078e002b */
[----:B------:R-:W-:-:S03]  /*46590*/  IMAD.MOV.U32 R112, RZ, RZ, R12 ;  /* 0x000000ffff707224 */ /* 0x000fc600078e000c */
[----:B------:R-:W-:Y:S01]  /*465a0*/  HMMA.1688.F32.TF32 R68, R76, R30, R68 ;  /* 0x0000001e4c44723c */ /* 0x000fe20000081044 */
[----:B------:R-:W-:Y:S01]  /*465b0*/  IMAD.MOV.U32 R113, RZ, RZ, R13 ;  /* 0x000000ffff717224 */ /* 0x000fe200078e000d */
[----:B------:R-:W-:Y:S01]  /*465c0*/  MOV R108, R20 ;  /* 0x00000014006c7202 */ /* 0x000fe20000000f00 */
[----:B------:R-:W-:Y:S01]  /*465d0*/  IMAD.MOV.U32 R114, RZ, RZ, R9 ;  /* 0x000000ffff727224 */ /* 0x000fe200078e0009 */
[----:B------:R-:W-:Y:S04]  /*465e0*/  LDS R172, [R4+0x6e000] ;  /* 0x06e0000004ac7984 */ /* 0x000fe80000000800 */
[----:B-1----:R-:W-:Y:S01]  /*465f0*/  HMMA.1688.F32.TF32 R40, R220, R18, R140 ;  /* 0x00000012dc28723c */ /* 0x002fe2000008108c */
[----:B------:R1:W-:Y:S04]  /*46600*/  STL [R1+0x1680], R168 ;  /* 0x001680a801007387 */ /* 0x0003e80000100800 */
[----:B------:R2:W-:Y:S04]  /*46610*/  STL [R1+0x167c], R169 ;  /* 0x00167ca901007387 */ /* 0x0005e80000100800 */
[----:B------:R-:W-:Y:S04]  /*46620*/  STL.64 [R1+0x190], R44 ;  /* 0x0001902c01007387 */ /* 0x000fe80000100a00 */
[----:B------:R3:W-:Y:S01]  /*46630*/  STL.64 [R1+0x198], R46 ;  /* 0x0001982e01007387 */ /* 0x0007e20000100a00 */
[----:B------:R-:W-:Y:S01]  /*46640*/  MOV R237, R239 ;  /* 0x000000ef00ed7202 */ /* 0x000fe20000000f00 */
[----:B------:R-:W-:-:S02]  /*46650*/  IMAD.MOV.U32 R36, RZ, RZ, R236 ;  /* 0x000000ffff247224 */ /* 0x000fc400078e00ec */
[----:B------:R-:W-:Y:S01]  /*46660*/  IMAD.MOV.U32 R244, RZ, RZ, R246 ;  /* 0x000000fffff47224 */ /* 0x000fe200078e00f6 */
[----:B------:R-:W-:Y:S01]  /*46670*/  LDS R174, [R4+0x6e800] ;  /* 0x06e8000004ae7984 */ /* 0x000fe20000000800 */
[----:B------:R-:W-:Y:S02]  /*46680*/  IMAD.MOV.U32 R87, RZ, RZ, R243 ;  /* 0x000000ffff577224 */ /* 0x000fe400078e00f3 */
[----:B------:R-:W-:Y:S02]  /*46690*/  IMAD.MOV.U32 R94, RZ, RZ, R238 ;  /* 0x000000ffff5e7224 */ /* 0x000fe400078e00ee */
[----:B------:R-:W-:Y:S01]  /*466a0*/  IMAD.MOV.U32 R115, RZ, RZ, R8 ;  /* 0x000000ffff737224 */ /* 0x000fe200078e0008 */
[----:B------:R-:W-:Y:S01]  /*466b0*/  HMMA.1688.F32.TF32 R56, R76, R18, R56 ;  /* 0x000000124c38723c */ /* 0x000fe20000081038 */
[----:B-1----:R-:W-:Y:S01]  /*466c0*/  IMAD.MOV.U32 R168, RZ, RZ, R40 ;  /* 0x000000ffffa87224 */ /* 0x002fe200078e0028 */
[----:B------:R-:W-:Y:S01]  /*466d0*/  LDS R140, [R2+0x6e000] ;  /* 0x06e00000028c7984 */ /* 0x000fe20000000800 */
[----:B--2---:R-:W-:-:S02]  /*466e0*/  IMAD.MOV.U32 R169, RZ, RZ, R41 ;  /* 0x000000ffffa97224 */ /* 0x004fc400078e0029 */
[----:B------:R-:W-:Y:S01]  /*466f0*/  IMAD.MOV.U32 R170, RZ, RZ, R42 ;  /* 0x000000ffffaa7224 */ /* 0x000fe200078e002a */
[----:B------:R-:W-:Y:S01]  /*46700*/  LDS R142, [R2+0x6e800] ;  /* 0x06e80000028e7984 */ /* 0x000fe20000000800 */
[----:B------:R-:W-:Y:S01]  /*46710*/  IMAD.MOV.U32 R171, RZ, RZ, R43 ;  /* 0x000000ffffab7224 */ /* 0x000fe200078e002b */
[----:B---3--:R-:W-:Y:S02]  /*46720*/  HMMA.1688.F32.TF32 R44, R220, R22, R144 ;  /* 0x00000016dc2c723c */ /* 0x008fe40000081090 */
[----:B------:R-:W-:Y:S01]  /*46730*/  LDS R141, [R0+0x6e000] ;  /* 0x06e00000008d7984 */ /* 0x000fe20000000800 */
[----:B------:R-:W-:-:S03]  /*46740*/  IMAD.MOV.U32 R109, RZ, RZ, R21 ;  /* 0x000000ffff6d7224 */ /* 0x000fc600078e0015 */
[----:B------:R-:W-:Y:S02]  /*46750*/  LDS R143, [R0+0x6e800] ;  /* 0x06e80000008f7984 */ /* 0x000fe40000000800 */
[----:B------:R-:W-:Y:S01]  /*46760*/  HMMA.1688.F32.TF32 R40, R220, R26, R148 ;  /* 0x0000001adc28723c */ /* 0x000fe20000081094 */
[----:B------:R-:W-:Y:S01]  /*46770*/  IMAD.MOV.U32 R90, RZ, RZ, R33 ;  /* 0x000000ffff5a7224 */ /* 0x000fe200078e0021 */
[----:B------:R-:W-:Y:S01]  /*46780*/  LDS R173, [R5+0x6e000] ;  /* 0x06e0000005ad7984 */ /* 0x000fe20000000800 */
[----:B------:R-:W-:Y:S02]  /*46790*/  IMAD.MOV.U32 R91, RZ, RZ, R32 ;  /* 0x000000ffff5b7224 */ /* 0x000fe400078e0020 */
[----:B------:R-:W-:Y:S01]  /*467a0*/  IMAD.MOV.U32 R110, RZ, RZ, R16 ;  /* 0x000000ffff6e7224 */ /* 0x000fe200078e0010 */
[----:B------:R-:W-:Y:S09]  /*467b0*/  LDS R175, [R5+0x6e800] ;  /* 0x06e8000005af7984 */ /* 0x000ff20000000800 */
[----:B------:R-:W-:Y:S04]  /*467c0*/  STL.64 [R1+0x170], R44 ;  /* 0x0001702c01007387 */ /* 0x000fe80000100a00 */
[----:B------:R1:W-:Y:S05]  /*467d0*/  STL.64 [R1+0x178], R46 ;  /* 0x0001782e01007387 */ /* 0x0003ea0000100a00 */
[----:B------:R-:W-:-:S02]  /*467e0*/  IMAD.MOV.U32 R164, RZ, RZ, R40 ;  /* 0x000000ffffa47224 */ /* 0x000fc400078e0028 */
[----:B------:R-:W-:Y:S02]  /*467f0*/  IMAD.MOV.U32 R165, RZ, RZ, R41 ;  /* 0x000000ffffa57224 */ /* 0x000fe400078e0029 */
[----:B------:R-:W-:Y:S02]  /*46800*/  IMAD.MOV.U32 R166, RZ, RZ, R42 ;  /* 0x000000ffffa67224 */ /* 0x000fe400078e002a */
[----:B------:R-:W-:Y:S01]  /*46810*/  IMAD.MOV.U32 R167, RZ, RZ, R43 ;  /* 0x000000ffffa77224 */ /* 0x000fe200078e002b */
[C---:B-1----:R-:W-:Y:S08]  /*46820*/  HMMA.1688.F32.TF32 R44, R220.reuse, R30, R152 ;  /* 0x0000001edc2c723c */ /* 0x042ff00000081098 */
[C---:B------:R-:W-:Y:S11]  /*46830*/  HMMA.1688.F32.TF32 R40, R220.reuse, R34, R156 ;  /* 0x00000022dc28723c */ /* 0x040ff6000008109c */
[----:B------:R-:W-:Y:S04]  /*46840*/  @!UPT UIADD3 URZ, URZ, URZ, URZ ;  /* 0x0000003f3f3ff290 */ /* 0x000fe8000fffe03f */
[----:B------:R-:W-:Y:S04]  /*46850*/  STL.64 [R1+0x150], R44 ;  /* 0x0001502c01007387 */ /* 0x000fe80000100a00 */
[----:B------:R-:W-:Y:S04]  /*46860*/  STL.64 [R1+0x158], R46 ;  /* 0x0001582e01007387 */ /* 0x000fe80000100a00 */
[----:B------:R-:W-:Y:S04]  /*46870*/  STL.64 [R1+0x140], R40 ;  /* 0x0001402801007387 */ /* 0x000fe80000100a00 */
[----:B------:R-:W-:Y:S04]  /*46880*/  STL.64 [R1+0x148], R42 ;  /* 0x0001482a01007387 */ /* 0x000fe80000100a00 */
[----:B------:R-:W-:Y:S04]  /*46890*/  LDS R40, [R2+0x6d100] ;  /* 0x06d1000002287984 */ /* 0x000fe80000000800 */
[----:B------:R-:W-:Y:S04]  /*468a0*/  LDS R42, [R2+0x6d900] ;  /* 0x06d90000022a7984 */ /* 0x000fe80000000800 */
[----:B------:R-:W-:Y:S04]  /*468b0*/  LDS R41, [R0+0x6d100] ;  /* 0x06d1000000297984 */ /* 0x000fe80000000800 */
[----:B------:R-:W1:Y:S01]  /*468c0*/  LDS R43, [R0+0x6d900] ;  /* 0x06d90000002b7984 */ /* 0x000e620000000800 */
[----:B------:R-:W-:Y:S01]  /*468d0*/  HMMA.1688.F32.TF32 R220, R220, R38, R160 ;  /* 0x00000026dcdc723c */ /* 0x000fe200000810a0 */
[----:B------:R-:W-:-:S02]  /*468e0*/  IMAD.MOV.U32 R239, RZ, RZ, R29 ;  /* 0x000000ffffef7224 */ /* 0x000fc400078e001d */
[----:B------:R-:W-:Y:S01]  /*468f0*/  IMAD.MOV.U32 R236, RZ, RZ, R28 ;  /* 0x000000ffffec7224 */ /* 0x000fe200078e001c */
[----:B------:R-:W-:Y:S01]  /*46900*/  LDS R44, [R4+0x6d100] ;  /* 0x06d10000042c7984 */ /* 0x000fe20000000800 */
[----:B------:R-:W-:-:S03]  /*46910*/  IMAD.MOV.U32 R246, RZ, RZ, R3 ;  /* 0x000000fffff67224 */ /* 0x000fc600078e0003 */
[----:B------:R-:W-:Y:S04]  /*46920*/  LDS R46, [R4+0x6d900] ;  /* 0x06d90000042e7984 */ /* 0x000fe80000000800 */
[----:B------:R-:W-:Y:S04]  /*46930*/  LDS R45, [R5+0x6d100] ;  /* 0x06d10000052d7984 */ /* 0x000fe80000000800 */
[----:B------:R-:W2:Y:S01]  /*46940*/  LDS R47, [R5+0x6d900] ;  /* 0x06d90000052f7984 */ /* 0x000ea20000000800 */
[C---:B-1----:R-:W-:Y:S06]  /*46950*/  HMMA.1688.F32.TF32 R48, R40.reuse, R10, R176 ;  /* 0x0000000a2830723c */ /* 0x042fec00000810b0 */
[----:B------:R-:W-:Y:S04]  /*46960*/  STL [R1+0x15f4], R220 ;  /* 0x0015f4dc01007387 */ /* 0x000fe80000100800 */
[----:B------:R-:W-:Y:S04]  /*46970*/  STL [R1+0x15f0], R221 ;  /* 0x0015f0dd01007387 */ /* 0x000fe80000100800 */
[----:B------:R-:W-:Y:S04]  /*46980*/  STL [R1+0x15ec], R222 ;  /* 0x0015ecde01007387 */ /* 0x000fe80000100800 */
[----:B------:R-:W-:Y:S05]  /*46990*/  STL [R1+0x15e8], R223 ;  /* 0x0015e8df01007387 */ /* 0x000fea0000100800 */
        /* <DEDUP_REMOVED lines=9> */
[C---:B------:R-:W-:Y:S03]  /*46a30*/  HMMA.1688.F32.TF32 R48, R40.reuse, R22, R188 ;  /* 0x000000162830723c */ /* 0x040fe600000810bc */
[----:B------:R1:W-:Y:S04]  /*46a40*/  STL [R1+0x1604], R223 ;  /* 0x001604df01007387 */ /* 0x0003e80000100800 */
[----:B------:R3:W-:Y:S01]  /*46a50*/  STL [R1+0x1600], R222 ;  /* 0x001600de01007387 */ /* 0x0007e20000100800 */
[----:B------:R-:W-:Y:S03]  /*46a60*/  HMMA.1688.F32.TF32 R52, R40, R18, R184 ;  /* 0x000000122834723c */ /* 0x000fe600000810b8 */
[----:B------:R4:W-:Y:S04]  /*46a70*/  STL [R1+0x15fc], R220 ;  /* 0x0015fcdc01007387 */ /* 0x0009e80000100800 */
[----:B------:R2:W-:Y:S09]  /*46a80*/  STL [R1+0x15f8], R221 ;  /* 0x0015f8dd01007387 */ /* 0x0005f20000100800 */
[----:B-1----:R-:W-:-:S02]  /*46a90*/  IMAD.MOV.U32 R223, RZ, RZ, R48 ;  /* 0x000000ffffdf7224 */ /* 0x002fc400078e0030 */
[----:B---3--:R-:W-:Y:S02]  /*46aa0*/  IMAD.MOV.U32 R222, RZ, RZ, R49 ;  /* 0x000000ffffde7224 */ /* 0x008fe400078e0031 */
[----:B----4-:R-:W-:Y:S02]  /*46ab0*/  IMAD.MOV.U32 R220, RZ, RZ, R50 ;  /* 0x000000ffffdc7224 */ /* 0x010fe400078e0032 */
[----:B--2---:R-:W-:Y:S02]  /*46ac0*/  IMAD.MOV.U32 R221, RZ, RZ, R51 ;  /* 0x000000ffffdd7224 */ /* 0x004fe400078e0033 */
[----:B------:R-:W-:Y:S01]  /*46ad0*/  HMMA.1688.F32.TF32 R48, R40, R26, R192 ;  /* 0x0000001a2830723c */ /* 0x000fe200000810c0 */
[----:B------:R-:W-:Y:S01]  /*46ae0*/  STL.64 [R1+0x2e0], R52 ;  /* 0x0002e03401007387 */ /* 0x000fe20000100a00 */
[----:B------:R-:W-:-:S03]  /*46af0*/  IMAD.MOV.U32 R29, RZ, RZ, R245 ;  /* 0x000000ffff1d7224 */ /* 0x000fc600078e00f5 */
[----:B------:R-:W-:Y:S01]  /*46b00*/  STL.64 [R1+0x2e8], R54 ;  /* 0x0002e83601007387 */ /* 0x000fe20000100a00 */
[----:B------:R-:W-:-:S03]  /*46b10*/  IMAD.MOV.U32 R245, RZ, RZ, R247 ;  /* 0x000000fffff57224 */ /* 0x000fc600078e00f7 */
[----:B------:R-:W-:Y:S01]  /*46b20*/  STL [R1+0x1614], R223 ;  /* 0x001614df01007387 */ /* 0x000fe20000100800 */
[----:B------:R-:W-:Y:S02]  /*46b30*/  IMAD.MOV.U32 R28, RZ, RZ, R24 ;  /* 0x000000ffff1c7224 */ /* 0x000fe400078e0018 */
[----:B------:R-:W-:Y:S01]  /*46b40*/  IMAD.MOV.U32 R247, RZ, RZ, R25 ;  /* 0x000000fffff77224 */ /* 0x000fe200078e0019 */
[----:B------:R-:W-:Y:S01]  /*46b50*/  STL [R1+0x1610], R222 ;  /* 0x001610de01007387 */ /* 0x000fe20000100800 */
[----:B------:R-:W-:Y:S02]  /*46b60*/  IMAD.MOV.U32 R24, RZ, RZ, R252 ;  /* 0x000000ffff187224 */ /* 0x000fe400078e00fc */
[----:B------:R-:W-:Y:S01]  /*46b70*/  IMAD.MOV.U32 R25, RZ, RZ, R6 ;  /* 0x000000ffff197224 */ /* 0x000fe200078e0006 */
[----:B------:R-:W-:Y:S04]  /*46b80*/  STL [R1+0x160c], R220 ;  /* 0x00160cdc01007387 */ /* 0x000fe80000100800 */
[----:B------:R-:W-:Y:S03]  /*46b90*/  STL [R1+0x1608], R221 ;  /* 0x001608dd01007387 */ /* 0x000fe60000100800 */
[----:B------:R-:W-:Y:S01]  /*46ba0*/  MOV R252, R49 ;  /* 0x0000003100fc7202 */ /* 0x000fe20000000f00 */
[----:B------:R-:W-:Y:S01]  /*46bb0*/  IMAD.MOV.U32 R6, RZ, RZ, R50 ;  /* 0x000000ffff067224 */ /* 0x000fe200078e0032 */
[----:B------:R1:W-:Y:S01]  /*46bc0*/  STL [R1+0x2c0], R48 ;  /* 0x0002c03001007387 */ /* 0x0003e20000100800 */
[----:B------:R-:W-:-:S02]  /*46bd0*/  IMAD.MOV.U32 R3, RZ, RZ, R51 ;  /* 0x000000ffff037224 */ /* 0x000fc400078e0033 */
[C---:B-1----:R-:W-:Y:S03]  /*46be0*/  HMMA.1688.F32.TF32 R48, R40.reuse, R30, R196 ;  /* 0x0000001e2830723c */ /* 0x042fe600000810c4 */
[----:B------:R-:W-:Y:S04]  /*46bf0*/  STL [R1+0x1620], R3 ;  /* 0x0016200301007387 */ /* 0x000fe80000100800 */
[----:B------:R-:W-:Y:S04]  /*46c00*/  STL [R1+0x161c], R6 ;  /* 0x00161c0601007387 */ /* 0x000fe80000100800 */
[----:B------:R-:W-:Y:S11]  /*46c10*/  STL [R1+0x1618], R252 ;  /* 0x001618fc01007387 */ /* 0x000ff60000100800 */
[----:B------:R-:W-:Y:S01]  /*46c20*/  @!UPT UIADD3 URZ, URZ, URZ, URZ ;  /* 0x0000003f3f3ff290 */ /* 0x000fe2000fffe03f */
[----:B------:R1:W-:Y:S01]  /*46c30*/  STL.64 [R1+0x2b8], R50 ;  /* 0x0002b83201007387 */ /* 0x0003e20000100a00 */
[----:B------:R-:W-:Y:S02]  /*46c40*/  IMAD.MOV.U32 R220, RZ, RZ, R48 ;  /* 0x000000ffffdc7224 */ /* 0x000fe400078e0030 */
[----:B------:R-:W-:Y:S02]  /*46c50*/  IMAD.MOV.U32 R221, RZ, RZ, R49 ;  /* 0x000000ffffdd7224 */ /* 0x000fe400078e0031 */
[C---:B-1----:R-:W-:Y:S08]  /*46c60*/  HMMA.1688.F32.TF32 R48, R40.reuse, R34, R200 ;  /* 0x000000222830723c */ /* 0x042ff000000810c8 */
[----:B------:R-:W-:Y:S01]  /*46c70*/  HMMA.1688.F32.TF32 R40, R40, R38, R204 ;  /* 0x000000262828723c */ /* 0x000fe200000810cc */
[----:B------:R1:W-:Y:S04]  /*46c80*/  STL [R1+0x1628], R221 ;  /* 0x001628dd01007387 */ /* 0x0003e80000100800 */
[----:B------:R2:W-:Y:S01]  /*46c90*/  STL [R1+0x1624], R220 ;  /* 0x001624dc01007387 */ /* 0x0005e20000100800 */
[----:B------:R-:W-:-:S02]  /*46ca0*/  IMAD.MOV.U32 R98, RZ, RZ, R244 ;  /* 0x000000ffff627224 */ /* 0x000fc400078e00f4 */
[----:B------:R-:W-:Y:S02]  /*46cb0*/  IMAD.MOV.U32 R99, RZ, RZ, R245 ;  /* 0x000000ffff637224 */ /* 0x000fe400078e00f5 */
[----:B------:R-:W-:Y:S02]  /*46cc0*/  IMAD.MOV.U32 R100, RZ, RZ, R246 ;  /* 0x000000ffff647224 */ /* 0x000fe400078e00f6 */
[----:B------:R-:W-:Y:S02]  /*46cd0*/  IMAD.MOV.U32 R92, RZ, RZ, R236 ;  /* 0x000000ffff5c7224 */ /* 0x000fe400078e00ec */
[----:B------:R-:W-:Y:S02]  /*46ce0*/  IMAD.MOV.U32 R93, RZ, RZ, R237 ;  /* 0x000000ffff5d7224 */ /* 0x000fe400078e00ed */
[----:B------:R-:W-:Y:S02]  /*46cf0*/  IMAD.MOV.U32 R95, RZ, RZ, R239 ;  /* 0x000000ffff5f7224 */ /* 0x000fe400078e00ef */
[----:B------:R-:W-:Y:S01]  /*46d00*/  IMAD.MOV.U32 R147, RZ, RZ, R7 ;  /* 0x000000ffff937224 */ /* 0x000fe200078e0007 */
[----:B------:R-:W-:Y:S01]  /*46d10*/  HMMA.1688.F32.TF32 R72, R76, R34, R72 ;  /* 0x000000224c48723c */ /* 0x000fe20000081048 */
[----:B------:R-:W-:Y:S01]  /*46d20*/  IMAD.MOV.U32 R6, RZ, RZ, R48 ;  /* 0x000000ffff067224 */ /* 0x000fe200078e0030 */
[----:B------:R-:W-:Y:S01]  /*46d30*/  MOV R96, R28 ;  /* 0x0000001c00607202 */ /* 0x000fe20000000f00 */
[----:B------:R-:W-:Y:S01]  /*46d40*/  IMAD.MOV.U32 R252, RZ, RZ, R49 ;  /* 0x000000fffffc7224 */ /* 0x000fe200078e0031 */
[----:B------:R3:W-:Y:S04]  /*46d50*/  STL [R1+0x20], R40 ;  /* 0x0000202801007387 */ /* 0x0007e80000100800 */
[----:B------:R-:W4:Y:S04]  /*46d60*/  LDL.LU R224, [R1+0x1724] ;  /* 0x0017240001e07983 */ /* 0x000f280000300800 */
[----:B------:R-:W2:Y:S04]  /*46d70*/  LDL.LU R230, [R1+0x1720] ;  /* 0x0017200001e67983 */ /* 0x000ea80000300800 */
        /* <DEDUP_REMOVED lines=26> */
[----:B----4-:R-:W-:Y:S02]  /*46f20*/  IMAD.MOV.U32 R55, RZ, RZ, R224 ;  /* 0x000000ffff377224 */ /* 0x010fe400078e00e0 */
[----:B--2---:R-:W-:Y:S02]  /*46f30*/  IMAD.MOV.U32 R54, RZ, RZ, R230 ;  /* 0x000000ffff367224 */ /* 0x004fe400078e00e6 */
[----:B---3--:R-:W-:Y:S01]  /*46f40*/  IMAD.MOV.U32 R53, RZ, RZ, R229 ;  /* 0x000000ffff357224 */ /* 0x008fe200078e00e5 */
[----:B------:R-:W-:Y:S02]  /*46f50*/  MOV R52, R228 ;  /* 0x000000e400347202 */ /* 0x000fe40000000f00 */
[----:B------:R-:W2:Y:S04]  /*46f60*/  LDL.LU R228, [R1+0x16e4] ;  /* 0x0016e40001e47983 */ /* 0x000ea80000300800 */
[----:B------:R-:W2:Y:S04]  /*46f70*/  LDL.LU R229, [R1+0x16e0] ;  /* 0x0016e00001e57983 */ /* 0x000ea80000300800 */
[----:B------:R-:W2:Y:S04]  /*46f80*/  LDL.LU R230, [R1+0x16dc] ;  /* 0x0016dc0001e67983 */ /* 0x000ea80000300800 */
[----:B------:R-:W3:Y:S01]  /*46f90*/  LDL.LU R224, [R1+0x16d8] ;  /* 0x0016d80001e07983 */ /* 0x000ee20000300800 */
[----:B------:R-:W-:-:S02]  /*46fa0*/  IMAD.MOV.U32 R123, RZ, RZ, R217 ;  /* 0x000000ffff7b7224 */ /* 0x000fc400078e00d9 */
[----:B------:R-:W-:Y:S02]  /*46fb0*/  IMAD.MOV.U32 R122, RZ, RZ, R216 ;  /* 0x000000ffff7a7224 */ /* 0x000fe400078e00d8 */
[----:B------:R-:W-:Y:S02]  /*46fc0*/  IMAD.MOV.U32 R121, RZ, RZ, R226 ;  /* 0x000000ffff797224 */ /* 0x000fe400078e00e2 */
[----:B------:R-:W-:Y:S02]  /*46fd0*/  IMAD.MOV.U32 R120, RZ, RZ, R225 ;  /* 0x000000ffff787224 */ /* 0x000fe400078e00e1 */
[----:B------:R-:W3:Y:S04]  /*46fe0*/  LDL.LU R225, [R1+0x16d4] ;  /* 0x0016d40001e17983 */ /* 0x000ee80000300800 */
[----:B------:R-:W3:Y:S04]  /*46ff0*/  LDL.LU R226, [R1+0x16d0] ;  /* 0x0016d00001e27983 */ /* 0x000ee80000300800 */
[----:B------:R-:W4:Y:S04]  /*47000*/  LDL.LU R216, [R1+0x16cc] ;  /* 0x0016cc0001d87983 */ /* 0x000f280000300800 */
[----:B------:R-:W4:Y:S01]  /*47010*/  LDL.LU R217, [R1+0x16c8] ;  /* 0x0016c80001d97983 */ /* 0x000f220000300800 */
        /* <DEDUP_REMOVED lines=19> */
[----:B------:R-:W4:Y:S01]  /*47150*/  LDL.LU R231, [R1+0x1698] ;  /* 0x0016980001e77983 */ /* 0x000f220000300800 */
[----:B------:R-:W-:Y:S01]  /*47160*/  HMMA.1688.F32.TF32 R232, R44, R30, R232 ;  /* 0x0000001e2ce8723c */ /* 0x000fe200000810e8 */
[----:B-1----:R-:W-:-:S02]  /*47170*/  IMAD.MOV.U32 R221, RZ, RZ, R41 ;  /* 0x000000ffffdd7224 */ /* 0x002fc400078e0029 */
[----:B------:R-:W-:Y:S02]  /*47180*/  IMAD.MOV.U32 R220, RZ, RZ, R42 ;  /* 0x000000ffffdc7224 */ /* 0x000fe400078e002a */
[----:B------:R-:W-:-:S03]  /*47190*/  IMAD.MOV.U32 R3, RZ, RZ, R43 ;  /* 0x000000ffff037224 */ /* 0x000fc600078e002b */
[C---:B--2---:R-:W-:Y:S08]  /*471a0*/  HMMA.1688.F32.TF32 R40, R44.reuse, R34, R124 ;  /* 0x000000222c28723c */ /* 0x044ff0000008107c */
[C---:B---3--:R-:W-:Y:S08]  /*471b0*/  HMMA.1688.F32.TF32 R248, R44.reuse, R10, R208 ;  /* 0x0000000a2cf8723c */ /* 0x048ff000000810d0 */
[C---:B----4-:R-:W-:Y:S01]  /*471c0*/  HMMA.1688.F32.TF32 R244, R44.reuse, R14, R212 ;  /* 0x0000000e2cf4723c */ /* 0x050fe200000810d4 */
[----:B------:R-:W-:Y:S01]  /*471d0*/  IMAD.MOV.U32 R111, RZ, RZ, R17 ;  /* 0x000000ffff6f7224 */ /* 0x000fe200078e0011 */
[----:B------:R-:W-:Y:S04]  /*471e0*/  LDS R212, [R4+0x6e080] ;  /* 0x06e0800004d47984 */ /* 0x000fe80000000800 */
[----:B------:R-:W-:Y:S02]  /*471f0*/  LDS R214, [R4+0x6e880] ;  /* 0x06e8800004d67984 */ /* 0x000fe40000000800 */
[C---:B------:R-:W-:Y:S02]  /*47200*/  HMMA.1688.F32.TF32 R240, R44.reuse, R18, R216 ;  /* 0x000000122cf0723c */ /* 0x040fe400000810d8 */
[----:B------:R-:W-:Y:S04]  /*47210*/  LDS R213, [R5+0x6e080] ;  /* 0x06e0800005d57984 */ /* 0x000fe80000000800 */
[----:B------:R-:W-:Y:S02]  /*47220*/  LDS R215, [R5+0x6e880] ;  /* 0x06e8800005d77984 */ /* 0x000fe40000000800 */
[C---:B------:R-:W-:Y:S08]  /*47230*/  HMMA.1688.F32.TF32 R236, R44.reuse, R22, R224 ;  /* 0x000000162cec723c */ /* 0x040ff000000810e0 */
[C---:B------:R-:W-:Y:S08]  /*47240*/  HMMA.1688.F32.TF32 R228, R44.reuse, R26, R228 ;  /* 0x0000001a2ce4723c */ /* 0x040ff000000810e4 */
[----:B------:R-:W-:Y:S01]  /*47250*/  HMMA.1688.F32.TF32 R44, R44, R38, R120 ;  /* 0x000000262c2c723c */ /* 0x000fe20000081078 */
        /* <DEDUP_REMOVED lines=16> */
[----:B------:R-:W2:Y:S04]  /*47360*/  LDL.LU R144, [R1+0x290] ;  /* 0x0002900001907983 */ /* 0x000ea80000300800 */
[----:B------:R-:W2:Y:S04]  /*47370*/  LDL.LU R145, [R1+0x294] ;  /* 0x0002940001917983 */ /* 0x000ea80000300800 */
[----:B------:R-:W2:Y:S04]  /*47380*/  LDL.LU R146, [R1+0x298] ;  /* 0x0002980001927983 */ /* 0x000ea80000300800 */
[----:B------:R-:W3:Y:S04]  /*47390*/  LDL.LU R7, [R1+0x1694] ;  /* 0x0016940001077983 */ /* 0x000ee80000300800 */
[----:B------:R-:W4:Y:S04]  /*473a0*/  LDL.LU R148, [R1+0x2a0] ;  /* 0x0002a00001947983 */ /* 0x000f280000300800 */
[----:B------:R-:W4:Y:S04]  /*473b0*/  LDL.LU R149, [R1+0x2a4] ;  /* 0x0002a40001957983 */ /* 0x000f280000300800 */
[----:B------:R-:W4:Y:S04]  /*473c0*/  LDL.LU R150, [R1+0x2a8] ;  /* 0x0002a80001967983 */ /* 0x000f280000300800 */
[----:B------:R-:W4:Y:S04]  /*473d0*/  LDL.LU R151, [R1+0x2ac] ;  /* 0x0002ac0001977983 */ /* 0x000f280000300800 */
[----:B------:R-:W2:Y:S04]  /*473e0*/  LDL.LU R136, [R1+0x310] ;  /* 0x0003100001887983 */ /* 0x000ea80000300800 */
[----:B------:R-:W2:Y:S04]  /*473f0*/  LDL.LU R137, [R1+0x314] ;  /* 0x0003140001897983 */ /* 0x000ea80000300800 */
[----:B------:R-:W2:Y:S01]  /*47400*/  LDL.LU R138, [R1+0x318] ;  /* 0x00031800018a7983 */ /* 0x000ea20000300800 */
[----:B---3--:R-:W-:-:S03]  /*47410*/  IMAD.MOV.U32 R139, RZ, RZ, R7 ;  /* 0x000000ffff8b7224 */ /* 0x008fc600078e0007 */
[----:B------:R-:W3:Y:S04]  /*47420*/  LDL.LU R7, [R1+0x1690] ;  /* 0x0016900001077983 */ /* 0x000ee80000300800 */
[----:B------:R-:W2:Y:S04]  /*47430*/  LDL.LU R132, [R1+0x320] ;  /* 0x0003200001847983 */ /* 0x000ea80000300800 */
[----:B------:R-:W2:Y:S04]  /*47440*/  LDL.LU R133, [R1+0x324] ;  /* 0x0003240001857983 */ /* 0x000ea80000300800 */
[----:B------:R-:W2:Y:S04]  /*47450*/  LDL.LU R134, [R1+0x328] ;  /* 0x0003280001867983 */ /* 0x000ea80000300800 */
[----:B------:R-:W2:Y:S04]  /*47460*/  LDL.LU R135, [R1+0x32c] ;  /* 0x00032c0001877983 */ /* 0x000ea80000300800 */
        /* <DEDUP_REMOVED lines=13> */
[----:B------:R-:W3:Y:S01]  /*47540*/  LDL.LU R7, [R1+0x1688] ;  /* 0x0016880001077983 */ /* 0x000ee20000300800 */
[C---:B------:R-:W-:Y:S08]  /*47550*/  HMMA.1688.F32.TF32 R48, R76.reuse, R10, R48 ;  /* 0x0000000a4c30723c */ /* 0x040ff00000081030 */
[C---:B------:R-:W-:Y:S08]  /*47560*/  HMMA.1688.F32.TF32 R52, R76.reuse, R14, R52 ;  /* 0x0000000e4c34723c */ /* 0x040ff00000081034 */
[----:B------:R-:W-:Y:S01]  /*47570*/  HMMA.1688.F32.TF32 R76, R76, R38, R116 ;  /* 0x000000264c4c723c */ /* 0x000fe20000081074 */
[----:B------:R-:W2:Y:S04]  /*47580*/  LDL.LU R116, [R1+0x360] ;  /* 0x0003600001747983 */ /* 0x000ea80000300800 */
[----:B------:R-:W2:Y:S03]  /*47590*/  LDL.LU R117, [R1+0x364] ;  /* 0x0003640001757983 */ /* 0x000ea60000300800 */
[----:B------:R-:W-:Y:S01]  /*475a0*/  HMMA.1688.F32.TF32 R8, R80, R10, R112 ;  /* 0x0000000a5008723c */ /* 0x000fe20000081070 */
[----:B------:R-:W2:Y:S04]  /*475b0*/  LDL.LU R118, [R1+0x368] ;  /* 0x0003680001767983 */ /* 0x000ea80000300800 */
[----:B------:R-:W2:Y:S04]  /*475c0*/  LDL.LU R119, [R1+0x36c] ;  /* 0x00036c0001777983 */ /* 0x000ea80000300800 */
[----:B------:R-:W2:Y:S04]  /*475d0*/  LDL.LU R112, [R1+0x370] ;  /* 0x0003700001707983 */ /* 0x000ea80000300800 */
[----:B------:R-:W2:Y:S01]  /*475e0*/  LDL.LU R113, [R1+0x374] ;  /* 0x0003740001717983 */ /* 0x000ea20000300800 */
[----:B---3--:R-:W-:-:S03]  /*475f0*/  MOV R114, R7 ;  /* 0x0000000700727202 */ /* 0x008fc60000000f00 */
[----:B------:R-:W3:Y:S04]  /*47600*/  LDL.LU R7, [R1+0x1684] ;  /* 0x0016840001077983 */ /* 0x000ee80000300800 */
[----:B------:R-:W2:Y:S01]  /*47610*/  LDL.LU R115, [R1+0x37c] ;  /* 0x00037c0001737983 */ /* 0x000ea20000300800 */
[C---:B------:R-:W-:Y:S08]  /*47620*/  HMMA.1688.F32.TF32 R24, R80.reuse, R26, R96 ;  /* 0x0000001a5018723c */ /* 0x040ff00000081060 */
[C---:B------:R-:W-:Y:S08]  /*47630*/  HMMA.1688.F32.TF32 R20, R80.reuse, R22, R100 ;  /* 0x000000165014723c */ /* 0x040ff00000081064 */
[C---:B------:R-:W-:Y:S08]  /*47640*/  HMMA.1688.F32.TF32 R16, R80.reuse, R18, R104 ;  /* 0x000000125010723c */ /* 0x040ff00000081068 */
[C---:B------:R-:W-:Y:S08]  /*47650*/  HMMA.1688.F32.TF32 R12, R80.reuse, R14, R108 ;  /* 0x0000000e500c723c */ /* 0x040ff0000008106c */
[C---:B------:R-:W-:Y:S08]  /*47660*/  HMMA.1688.F32.TF32 R28, R80.reuse, R30, R92 ;  /* 0x0000001e501c723c */ /* 0x040ff0000008105c */
[C---:B------:R-:W-:Y:S08]  /*47670*/  HMMA.1688.F32.TF32 R32, R80.reuse, R34, R88 ;  /* 0x000000225020723c */ /* 0x040ff00000081058 */
[----:B------:R-:W-:Y:S01]  /*47680*/  HMMA.1688.F32.TF32 R36, R80, R38, R84 ;  /* 0x000000265024723c */ /* 0x000fe20000081054 */
[----:B-1----:R-:W-:-:S02]  /*47690*/  IMAD.MOV.U32 R240, RZ, RZ, R168 ;  /* 0x000000fffff07224 */ /* 0x002fc400078e00a8 */
[----:B------:R-:W-:Y:S01]  /*476a0*/  IMAD.MOV.U32 R241, RZ, RZ, R169 ;  /* 0x000000fffff17224 */ /* 0x000fe200078e00a9 */
[----:B---3--:R-:W2:Y:S04]  /*476b0*/  LDSM.16.M88.4 R96, [R7+0x10180] ;  /* 0x010180000760783b */ /* 0x008ea80000000200 */
[----:B------:R-:W1:Y:S04]  /*476c0*/  LDSM.16.M88.4 R100, [R7+0x14180] ;  /* 0x014180000764783b */ /* 0x000e680000000200 */
[----:B------:R-:W3:Y:S04]  /*476d0*/  LDSM.16.M88.4 R104, [R7+0x18180] ;  /* 0x018180000768783b */ /* 0x000ee80000000200 */
[----:B------:R-:W3:Y:S04]  /*476e0*/  LDSM.16.M88.4 R80, [R7+0x180] ;  /* 0x000180000750783b */ /* 0x000ee80000000200 */
[----:B------:R-:W3:Y:S04]  /*476f0*/  LDSM.16.M88.4 R84, [R7+0x4180] ;  /* 0x004180000754783b */ /* 0x000ee80000000200 */
[----:B------:R-:W4:Y:S04]  /*47700*/  LDSM.16.M88.4 R88, [R7+0x8180] ;  /* 0x008180000758783b */ /* 0x000f280000000200 */
[----:B------:R-:W4:Y:S04]  /*47710*/  LDSM.16.M88.4 R92, [R7+0xc180] ;  /* 0x00c18000075c783b */ /* 0x000f280000000200 */
[----:B------:R-:W4:Y:S01]  /*47720*/  LDSM.16.M88.4 R108, [R7+0x1c180] ;  /* 0x01c18000076c783b */ /* 0x000f220000000200 */
[C---:B--2---:R-:W-:Y:S08]  /*47730*/  HMMA.1688.F32.TF32 R128, R140.reuse, R96, R128 ;  /* 0x000000608c80723c */ /* 0x044ff00000081080 */
[C---:B-1----:R-:W-:Y:S01]  /*47740*/  HMMA.1688.F32.TF32 R132, R140.reuse, R100, R132 ;  /* 0x000000648c84723c */ /* 0x042fe20000081084 */
[----:B------:R-:W-:Y:S07]  /*47750*/  STL [R1+0x1520], R98 ;  /* 0x0015206201007387 */ /* 0x000fee0000100800 */
[C---:B---3--:R-:W-:Y:S01]  /*47760*/  HMMA.1688.F32.TF32 R136, R140.reuse, R104, R136 ;  /* 0x000000688c88723c */ /* 0x048fe20000081088 */
[----:B------:R-:W-:Y:S07]  /*47770*/  STL [R1+0x151c], R99 ;  /* 0x00151c6301007387 */ /* 0x000fee0000100800 */
[C---:B------:R-:W-:Y:S01]  /*47780*/  HMMA.1688.F32.TF32 R112, R140.reuse, R80, R112 ;  /* 0x000000508c70723c */ /* 0x040fe20000081070 */
[----:B------:R1:W-:Y:S07]  /*47790*/  STL [R1+0x1524], R102 ;  /* 0x0015246601007387 */ /* 0x0003ee0000100800 */
[C---:B------:R-:W-:Y:S01]  /*477a0*/  HMMA.1688.F32.TF32 R116, R140.reuse, R84, R116 ;  /* 0x000000548c74723c */ /* 0x040fe20000081074 */
[----:B------:R2:W-:Y:S07]  /*477b0*/  STL [R1+0x1518], R103 ;  /* 0x0015186701007387 */ /* 0x0005ee0000100800 */
[C---:B----4-:R-:W-:Y:S08]  /*477c0*/  HMMA.1688.F32.TF32 R120, R140.reuse, R88, R120 ;  /* 0x000000588c78723c */ /* 0x050ff00000081078 */
[C---:B------:R-:W-:Y:S01]  /*477d0*/  HMMA.1688.F32.TF32 R124, R140.reuse, R92, R124 ;  /* 0x0000005c8c7c723c */ /* 0x040fe2000008107c */
[----:B------:R-:W-:Y:S07]  /*477e0*/  STL [R1+0x1514], R106 ;  /* 0x0015146a01007387 */ /* 0x000fee0000100800 */
[----:B------:R-:W-:Y:S01]  /*477f0*/  HMMA.1688.F32.TF32 R140, R140, R108, R148 ;  /* 0x0000006c8c8c723c */ /* 0x000fe20000081094 */
[----:B------:R-:W-:Y:S04]  /*47800*/  STL [R1+0x1510], R107 ;  /* 0x0015106b01007387 */ /* 0x000fe80000100800 */
[----:B------:R-:W-:Y:S04]  /*47810*/  STL [R1+0x152c], R110 ;  /* 0x00152c6e01007387 */ /* 0x000fe80000100800 */
[----:B------:R-:W-:Y:S04]  /*47820*/  STL [R1+0x1528], R111 ;  /* 0x0015286f01007387 */ /* 0x000fe80000100800 */
[----:B------:R-:W-:Y:S04]  /*47830*/  STL [R1+0x153c], R128 ;  /* 0x00153c8001007387 */ /* 0x000fe80000100800 */
[----:B------:R-:W-:Y:S04]  /*47840*/  STL [R1+0x1538], R129 ;  /* 0x0015388101007387 */ /* 0x000fe80000100800 */
[----:B------:R3:W-:Y:S04]  /*47850*/  STL [R1+0x1534], R130 ;  /* 0x0015348201007387 */ /* 0x0007e80000100800 */
[----:B------:R4:W-:Y:S04]  /*47860*/  STL [R1+0x1530], R131 ;  /* 0x0015308301007387 */ /* 0x0009e80000100800 */
        /* <DEDUP_REMOVED lines=10> */
[----:B------:R-:W2:Y:S04]  /*47910*/  LDL.LU R168, [R1+0x1680] ;  /* 0x0016800001a87983 */ /* 0x000ea80000300800 */
[----:B------:R-:W3:Y:S01]  /*47920*/  LDL.LU R169, [R1+0x167c] ;  /* 0x00167c0001a97983 */ /* 0x000ee20000300800 */
[----:B------:R-:W-:-:S02]  /*47930*/  IMAD.MOV.U32 R242, RZ, RZ, R170 ;  /* 0x000000fffff27224 */ /* 0x000fc400078e00aa */
[----:B------:R-:W-:Y:S01]  /*47940*/  IMAD.MOV.U32 R243, RZ, RZ, R171 ;  /* 0x000000fffff37224 */ /* 0x000fe200078e00ab */
[----:B------:R-:W4:Y:S04]  /*47950*/  LDL.LU R170, [R1+0x1678] ;  /* 0x0016780001aa7983 */ /* 0x000f280000300800 */
[----:B------:R-:W4:Y:S04]  /*47960*/  LDL.LU R171, [R1+0x1674] ;  /* 0x0016740001ab7983 */ /* 0x000f280000300800 */
[----:B------:R-:W4:Y:S04]  /*47970*/  LDL.LU R208, [R1+0x1a0] ;  /* 0x0001a00001d07983 */ /* 0x000f280000300800 */
[----:B------:R-:W4:Y:S01]  /*47980*/  LDL.LU R209, [R1+0x1a4] ;  /* 0x0001a40001d17983 */ /* 0x000f220000300800 */
[----:B--2---:R-:W-:-:S03]  /*47990*/  IMAD.MOV.U32 R210, RZ, RZ, R168 ;  /* 0x000000ffffd27224 */ /* 0x004fc600078e00a8 */
[----:B------:R-:W2:Y:S01]  /*479a0*/  LDL.LU R168, [R1+0x1670] ;  /* 0x0016700001a87983 */ /* 0x000ea20000300800 */
[----:B---3--:R-:W-:-:S03]  /*479b0*/  IMAD.MOV.U32 R211, RZ, RZ, R169 ;  /* 0x000000ffffd37224 */ /* 0x008fc600078e00a9 */
[----:B------:R-:W3:Y:S01]  /*479c0*/  LDL.LU R169, [R1+0x166c] ;  /* 0x00166c0001a97983 */ /* 0x000ee20000300800 */
[----:B----4-:R-:W-:-:S03]  /*479d0*/  IMAD.MOV.U32 R239, RZ, RZ, R170 ;  /* 0x000000ffffef7224 */ /* 0x010fc600078e00aa */
[----:B------:R-:W4:Y:S01]  /*479e0*/  LDL.LU R236, [R1+0x1b0] ;  /* 0x0001b00001ec7983 */ /* 0x000f220000300800 */
[----:B------:R-:W-:-:S03]  /*479f0*/  IMAD.MOV.U32 R238, RZ, RZ, R171 ;  /* 0x000000ffffee7224 */ /* 0x000fc600078e00ab */
[----:B------:R-:W4:Y:S04]  /*47a00*/  LDL.LU R237, [R1+0x1b4] ;  /* 0x0001b40001ed7983 */ /* 0x000f280000300800 */
[----:B------:R-:W4:Y:S04]  /*47a10*/  LDL.LU R171, [R1+0x1668] ;  /* 0x0016680001ab7983 */ /* 0x000f280000300800 */
[----:B------:R-:W4:Y:S01]  /*47a20*/  LDL.LU R170, [R1+0x1664] ;  /* 0x0016640001aa7983 */ /* 0x000f220000300800 */
[----:B--2---:R-:W-:-:S03]  /*47a30*/  IMAD.MOV.U32 R200, RZ, RZ, R168 ;  /* 0x000000ffffc87224 */ /* 0x004fc600078e00a8 */
[----:B------:R-:W2:Y:S01]  /*47a40*/  LDL.LU R168, [R1+0x1660] ;  /* 0x0016600001a87983 */ /* 0x000ea20000300800 */
[----:B---3--:R-:W-:-:S03]  /*47a50*/  IMAD.MOV.U32 R201, RZ, RZ, R169 ;  /* 0x000000ffffc97224 */ /* 0x008fc600078e00a9 */
[----:B------:R-:W3:Y:S04]  /*47a60*/  LDL.LU R169, [R1+0x165c] ;  /* 0x00165c0001a97983 */ /* 0x000ee80000300800 */
[----:B------:R-:W3:Y:S04]  /*47a70*/  LDL.LU R202, [R1+0x1c8] ;  /* 0x0001c80001ca7983 */ /* 0x000ee80000300800 */
[----:B------:R-:W3:Y:S01]  /*47a80*/  LDL.LU R203, [R1+0x1cc] ;  /* 0x0001cc0001cb7983 */ /* 0x000ee20000300800 */
[----:B----4-:R-:W-:-:S03]  /*47a90*/  IMAD.MOV.U32 R192, RZ, RZ, R171 ;  /* 0x000000ffffc07224 */ /* 0x010fc600078e00ab */
[----:B------:R-:W4:Y:S01]  /*47aa0*/  LDL.LU R171, [R1+0x1658] ;  /* 0x0016580001ab7983 */ /* 0x000f220000300800 */
[----:B------:R-:W-:-:S03]  /*47ab0*/  MOV R193, R170 ;  /* 0x000000aa00c17202 */ /* 0x000fc60000000f00 */
[----:B------:R-:W4:Y:S01]  /*47ac0*/  LDL.LU R170, [R1+0x1654] ;  /* 0x0016540001aa7983 */ /* 0x000f220000300800 */
[----:B--2---:R-:W-:-:S03]  /*47ad0*/  IMAD.MOV.U32 R194, RZ, RZ, R168 ;  /* 0x000000ffffc27224 */ /* 0x004fc600078e00a8 */
[----:B------:R-:W2:Y:S01]  /*47ae0*/  LDL.LU R168, [R1+0x1650] ;  /* 0x0016500001a87983 */ /* 0x000ea20000300800 */
[----:B---3--:R-:W-:-:S03]  /*47af0*/  IMAD.MOV.U32 R195, RZ, RZ, R169 ;  /* 0x000000ffffc37224 */ /* 0x008fc600078e00a9 */
[----:B------:R-:W3:Y:S04]  /*47b00*/  LDL.LU R169, [R1+0x164c] ;  /* 0x00164c0001a97983 */ /* 0x000ee80000300800 */
[----:B------:R-:W3:Y:S04]  /*47b10*/  LDL.LU R188, [R1+0x1f0] ;  /* 0x0001f00001bc7983 */ /* 0x000ee80000300800 */
[----:B------:R-:W3:Y:S04]  /*47b20*/  LDL.LU R189, [R1+0x1f4] ;  /* 0x0001f40001bd7983 */ /* 0x000ee80000300800 */
[----:B------:R-:W3:Y:S01]  /*47b30*/  LDL.LU R190, [R1+0x1f8] ;  /* 0x0001f80001be7983 */ /* 0x000ee20000300800 */
[----:B----4-:R-:W-:-:S03]  /*47b40*/  IMAD.MOV.U32 R187, RZ, RZ, R171 ;  /* 0x000000ffffbb7224 */ /* 0x010fc600078e00ab */
[----:B------:R-:W4:Y:S01]  /*47b50*/  LDL.LU R191, [R1+0x1fc] ;  /* 0x0001fc0001bf7983 */ /* 0x000f220000300800 */
[----:B------:R-:W-:Y:S02]  /*47b60*/  IMAD.MOV.U32 R186, RZ, RZ, R170 ;  /* 0x000000ffffba7224 */ /* 0x000fe400078e00aa */
[----:B--2---:R-:W-:Y:S02]  /*47b70*/  IMAD.MOV.U32 R184, RZ, RZ, R168 ;  /* 0x000000ffffb87224 */ /* 0x004fe400078e00a8 */
[----:B------:R-:W2:Y:S01]  /*47b80*/  LDL.LU R168, [R1+0x1648] ;  /* 0x0016480001a87983 */ /* 0x000ea20000300800 */
[----:B---3--:R-:W-:-:S03]  /*47b90*/  IMAD.MOV.U32 R185, RZ, RZ, R169 ;  /* 0x000000ffffb97224 */ /* 0x008fc600078e00a9 */
        /* <DEDUP_REMOVED lines=13> */
[----:B------:R-:W-:Y:S03]  /*47c70*/  HMMA.1688.F32.TF32 R144, R172, R80, R144 ;  /* 0x00000050ac90723c */ /* 0x000fe60000081090 */
        /* <DEDUP_REMOVED lines=14> */
[----:B--2---:R-:W-:Y:S02]  /*47d60*/  IMAD.MOV.U32 R231, RZ, RZ, R168 ;  /* 0x000000ffffe77224 */ /* 0x004fe400078e00a8 */
[----:B------:R-:W2:Y:S01]  /*47d70*/  LDL.LU R168, [R1+0x240] ;  /* 0x0002400001a87983 */ /* 0x000ea20000300800 */
[----:B---3--:R-:W-:-:S03]  /*47d80*/  IMAD.MOV.U32 R230, RZ, RZ, R169 ;  /* 0x000000ffffe67224 */ /* 0x008fc600078e00a9 */
[----:B------:R-:W2:Y:S01]  /*47d90*/  LDL.LU R169, [R1+0x244] ;  /* 0x0002440001a97983 */ /* 0x000ea20000300800 */
[----:B----4-:R-:W-:-:S03]  /*47da0*/  IMAD.MOV.U32 R229, RZ, RZ, R170 ;  /* 0x000000ffffe57224 */ /* 0x010fc600078e00aa */
[----:B------:R-:W2:Y:S01]  /*47db0*/  LDL.LU R170, [R1+0x248] ;  /* 0x0002480001aa7983 */ /* 0x000ea20000300800 */
[----:B------:R-:W-:-:S03]  /*47dc0*/  IMAD.MOV.U32 R228, RZ, RZ, R171 ;  /* 0x000000ffffe47224 */ /* 0x000fc600078e00ab */
        /* <DEDUP_REMOVED lines=26> */
[-C--:B------:R-:W-:Y:S11]  /*47f70*/  HMMA.1688.F32.TF32 R40, R212, R88.reuse, R240 ;  /* 0x00000058d428723c */ /* 0x080ff600000810f0 */
[----:B------:R-:W-:Y:S11]  /*47f80*/  @!UPT UIADD3 URZ, URZ, URZ, URZ ;  /* 0x0000003f3f3ff290 */ /* 0x000ff6000fffe03f */
[----:B------:R-:W-:Y:S02]  /*47f90*/  @!UPT UIADD3 URZ, URZ, URZ, URZ ;  /* 0x0000003f3f3ff290 */ /* 0x000fe4000fffe03f */
[----:B-1----:R-:W-:Y:S02]  /*47fa0*/  IMAD.MOV.U32 R102, RZ, RZ, R40 ;  /* 0x000000ffff667224 */ /* 0x002fe400078e0028 */
[----:B------:R-:W-:Y:S02]  /*47fb0*/  IMAD.MOV.U32 R98, RZ, RZ, R41 ;  /* 0x000000ffff627224 */ /* 0x000fe400078e0029 */
[----:B------:R-:W-:Y:S02]  /*47fc0*/  IMAD.MOV.U32 R99, RZ, RZ, R42 ;  /* 0x000000ffff637224 */ /* 0x000fe400078e002a */
[----:B------:R-:W-:Y:S01]  /*47fd0*/  IMAD.MOV.U32 R103, RZ, RZ, R43 ;  /* 0x000000ffff677224 */ /* 0x000fe200078e002b */
[----:B------:R-:W-:Y:S11]  /*47fe0*/  HMMA.1688.F32.TF32 R152, R172, R88, R152 ;  /* 0x00000058ac98723c */ /* 0x000ff60000081098 */
[----:B------:R-:W-:Y:S11]  /*47ff0*/  @!UPT UIADD3 URZ, URZ, URZ, URZ ;  /* 0x0000003f3f3ff290 */ /* 0x000ff6000fffe03f */
[----:B------:R-:W-:Y:S01]  /*48000*/  @!UPT UIADD3 URZ, URZ, URZ, URZ ;  /* 0x0000003f3f3ff290 */ /* 0x000fe2000fffe03f */
[----:B------:R-:W-:Y:S01]  /*48010*/  STL [R1+0x1508], R155 ;  /* 0x0015089b01007387 */ /* 0x000fe20000100800 */
[C---:B--2---:R-:W-:Y:S08]  /*48020*/  HMMA.1688.F32.TF32 R40, R212.reuse, R92, R216 ;  /* 0x0000005cd428723c */ /* 0x044ff000000810d8 */
[-C--:B------:R-:W-:Y:S01]  /*48030*/  HMMA.1688.F32.TF32 R44, R212, R84.reuse, R224 ;  /* 0x00000054d42c723c */ /* 0x080fe200000810e0 */
[----:B------:R-:W-:Y:S04]  /*48040*/  LDS R224, [R4+0x6e180] ;  /* 0x06e1800004e07984 */ /* 0x000fe80000000800 */
[----:B------:R-:W-:Y:S03]  /*48050*/  LDS R226, [R4+0x6e980] ;  /* 0x06e9800004e27984 */ /* 0x000fe60000000800 */
[----:B------:R-:W-:Y:S01]  /*48060*/  HMMA.1688.F32.TF32 R148, R172, R84, R148 ;  /* 0x00000054ac94723c */ /* 0x000fe20000081094 */
[----:B------:R-:W-:Y:S04]  /*48070*/  LDS R225, [R5+0x6e180] ;  /* 0x06e1800005e17984 */ /* 0x000fe80000000800 */
[----:B------:R-:W-:Y:S03]  /*48080*/  LDS R227, [R5+0x6e980] ;  /* 0x06e9800005e37984 */ /* 0x000fe60000000800 */
[----:B------:R-:W-:-:S02]  /*48090*/  IMAD.MOV.U32 R130, RZ, RZ, R40 ;  /* 0x000000ffff827224 */ /* 0x000fc400078e0028 */
[----:B------:R-:W-:Y:S02]  /*480a0*/  IMAD.MOV.U32 R131, RZ, RZ, R41 ;  /* 0x000000ffff837224 */ /* 0x000fe400078e0029 */
[----:B------:R-:W-:Y:S02]  /*480b0*/  IMAD.MOV.U32 R110, RZ, RZ, R42 ;  /* 0x000000ffff6e7224 */ /* 0x000fe400078e002a */
[----:B------:R-:W-:Y:S02]  /*480c0*/  IMAD.MOV.U32 R111, RZ, RZ, R43 ;  /* 0x000000ffff6f7224 */ /* 0x000fe400078e002b */
[----:B------:R-:W-:Y:S01]  /*480d0*/  HMMA.1688.F32.TF32 R40, R212, R96, R244 ;  /* 0x00000060d428723c */ /* 0x000fe200000810f4 */
[----:B------:R1:W-:Y:S04]  /*480e0*/  STL.64 [R1], R44 ;  /* 0x0000002c01007387 */ /* 0x0003e80000100a00 */
[----:B------:R2:W-:Y:S04]  /*480f0*/  STL.64 [R1+0x8], R46 ;  /* 0x0000082e01007387 */ /* 0x0005e80000100a00 */
[----:B------:R-:W2:Y:S04]  /*48100*/  LDL.LU R216, [R1+0x140] ;  /* 0x0001400001d87983 */ /* 0x000ea80000300800 */
[----:B------:R-:W2:Y:S04]  /*48110*/  LDL.LU R217, [R1+0x144] ;  /* 0x0001440001d97983 */ /* 0x000ea80000300800 */
[----:B------:R-:W2:Y:S04]  /*48120*/  LDL.LU R218, [R1+0x148] ;  /* 0x0001480001da7983 */ /* 0x000ea80000300800 */
[----:B------:R-:W2:Y:S03]  /*48130*/  LDL.LU R219, [R1+0x14c] ;  /* 0x00014c0001db7983 */ /* 0x000ea60000300800 */
[----:B------:R-:W-:Y:S01]  /*48140*/  IMAD.MOV.U32 R134, RZ, RZ, R40 ;  /* 0x000000ffff867224 */ /* 0x000fe200078e0028 */
[----:B------:R-:W-:Y:S01]  /*48150*/  MOV R135, R41 ;  /* 0x0000002900877202 */ /* 0x000fe20000000f00 */
[----:B------:R-:W-:-:S02]  /*48160*/  IMAD.MOV.U32 R128, RZ, RZ, R42 ;  /* 0x000000ffff807224 */ /* 0x000fc400078e002a */
[----:B------:R-:W-:Y:S02]  /*48170*/  IMAD.MOV.U32 R129, RZ, RZ, R43 ;  /* 0x000000ffff817224 */ /* 0x000fe400078e002b */
[----:B---3--:R-:W-:Y:S01]  /*48180*/  HMMA.1688.F32.TF32 R40, R212, R100, R248 ;  /* 0x00000064d428723c */ /* 0x008fe200000810f8 */
[----:B------:R-:W3:Y:S06]  /*48190*/  LDL.LU R248, [R1+0x20] ;  /* 0x0000200001f87983 */ /* 0x000eec0000300800 */
[----:B------:R-:W-:Y:S02]  /*481a0*/  IMAD.MOV.U32 R249, RZ, RZ, R221 ;  /* 0x000000fffff97224 */ /* 0x000fe400078e00dd */
[----:B------:R-:W2:Y:S01]  /*481b0*/  LDL.LU R221, [R1+0x1628] ;  /* 0x0016280001dd7983 */ /* 0x000ea20000300800 */
[----:B------:R-:W-:-:S03]  /*481c0*/  IMAD.MOV.U32 R250, RZ, RZ, R220 ;  /* 0x000000fffffa7224 */ /* 0x000fc600078e00dc */
[----:B------:R-:W3:Y:S01]  /*481d0*/  LDL.LU R220, [R1+0x1624] ;  /* 0x0016240001dc7983 */ /* 0x000ee20000300800 */
[----:B------:R-:W-:Y:S02]  /*481e0*/  IMAD.MOV.U32 R251, RZ, RZ, R3 ;  /* 0x000000fffffb7224 */ /* 0x000fe400078e0003 */
[----:B------:R-:W-:Y:S01]  /*481f0*/  IMAD.MOV.U32 R244, RZ, RZ, R6 ;  /* 0x000000fffff47224 */ /* 0x000fe200078e0006 */
[----:B------:R-:W4:Y:S01]  /*48200*/  LDL.LU R3, [R1+0x1620] ;  /* 0x0016200001037983 */ /* 0x000f220000300800 */
[----:B------:R-:W-:Y:S01]  /*48210*/  IMAD.MOV.U32 R245, RZ, RZ, R252 ;  /* 0x000000fffff57224 */ /* 0x000fe200078e00fc */
[----:B------:R-:W-:Y:S02]  /*48220*/  MOV R246, R223 ;  /* 0x000000df00f67202 */ /* 0x000fe40000000f00 */
[----:B------:R-:W4:Y:S01]  /*48230*/  LDL.LU R6, [R1+0x161c] ;  /* 0x00161c0001067983 */ /* 0x000f220000300800 */
[----:B------:R-:W-:-:S03]  /*48240*/  IMAD.MOV.U32 R247, RZ, RZ, R222 ;  /* 0x000000fffff77224 */ /* 0x000fc600078e00de */
[----:B------:R-:W4:Y:S04]  /*48250*/  LDL.LU R252, [R1+0x1618] ;  /* 0x0016180001fc7983 */ /* 0x000f280000300800 */
[----:B------:R-:W4:Y:S04]  /*48260*/  LDL.LU R223, [R1+0x1614] ;  /* 0x0016140001df7983 */ /* 0x000f280000300800 */
[----:B------:R-:W4:Y:S01]  /*48270*/  LDL.LU R222, [R1+0x1610] ;  /* 0x0016100001de7983 */ /* 0x000f220000300800 */
[----:B--2---:R-:W-:Y:S02]  /*48280*/  IMAD.MOV.U32 R241, RZ, RZ, R221 ;  /* 0x000000fffff17224 */ /* 0x004fe400078e00dd */
[----:B---3--:R-:W-:-:S02]  /*48290*/  IMAD.MOV.U32 R240, RZ, RZ, R220 ;  /* 0x000000fffff07224 */ /* 0x008fc400078e00dc */
[----:B------:R-:W2:Y:S04]  /*482a0*/  LDL.LU R220, [R1+0x160c] ;  /* 0x00160c0001dc7983 */ /* 0x000ea80000300800 */
[----:B------:R-:W3:Y:S01]  /*482b0*/  LDL.LU R221, [R1+0x1608] ;  /* 0x0016080001dd7983 */ /* 0x000ee20000300800 */
[C---:B------:R-:W-:Y:S03]  /*482c0*/  HMMA.1688.F32.TF32 R156, R172.reuse, R92, R156 ;  /* 0x0000005cac9c723c */ /* 0x040fe6000008109c */
[----:B------:R-:W3:Y:S04]  /*482d0*/  LDL.LU R242, [R1+0x2b8] ;  /* 0x0002b80001f27983 */ /* 0x000ee80000300800 */
[----:B------:R-:W3:Y:S01]  /*482e0*/  LDL.LU R243, [R1+0x2bc] ;  /* 0x0002bc0001f37983 */ /* 0x000ee20000300800 */
[C---:B------:R-:W-:Y:S08]  /*482f0*/  HMMA.1688.F32.TF32 R160, R172.reuse, R96, R160 ;  /* 0x00000060aca0723c */ /* 0x040ff000000810a0 */
[C---:B------:R-:W-:Y:S08]  /*48300*/  HMMA.1688.F32.TF32 R164, R172.reuse, R100, R164 ;  /* 0x00000064aca4723c */ /* 0x040ff000000810a4 */
[C---:B------:R-:W-:Y:S08]  /*48310*/  HMMA.1688.F32.TF32 R168, R172.reuse, R104, R168 ;  /* 0x00000068aca8723c */ /* 0x040ff000000810a8 */
[----:B------:R-:W-:Y:S07]  /*48320*/  HMMA.1688.F32.TF32 R172, R172, R108, R228 ;  /* 0x0000006cacac723c */ /* 0x000fee00000810e4 */
[----:B----4-:R-:W-:-:S02]  /*48330*/  IMAD.MOV.U32 R228, RZ, RZ, R223 ;  /* 0x000000ffffe47224 */ /* 0x010fc400078e00df */
[----:B------:R-:W4:Y:S01]  /*48340*/  LDL.LU R223, [R1+0x1604] ;  /* 0x0016040001df7983 */ /* 0x000f220000300800 */
[----:B------:R-:W-:-:S03]  /*48350*/  IMAD.MOV.U32 R229, RZ, RZ, R222 ;  /* 0x000000ffffe57224 */ /* 0x000fc600078e00de */
[----:B------:R-:W4:Y:S01]  /*48360*/  LDL.LU R222, [R1+0x1600] ;  /* 0x0016000001de7983 */ /* 0x000f220000300800 */
[----:B--2---:R-:W-:-:S03]  /*48370*/  IMAD.MOV.U32 R230, RZ, RZ, R220 ;  /* 0x000000ffffe67224 */ /* 0x004fc600078e00dc */
[----:B------:R-:W2:Y:S01]  /*48380*/  LDL.LU R220, [R1+0x15fc] ;  /* 0x0015fc0001dc7983 */ /* 0x000ea20000300800 */
[----:B---3--:R-:W-:-:S03]  /*48390*/  IMAD.MOV.U32 R231, RZ, RZ, R221 ;  /* 0x000000ffffe77224 */ /* 0x008fc600078e00dd */
        /* <DEDUP_REMOVED lines=9> */
[----:B----4-:R-:W-:Y:S02]  /*48430*/  IMAD.MOV.U32 R43, RZ, RZ, R223 ;  /* 0x000000ffff2b7224 */ /* 0x010fe400078e00df */
[----:B------:R-:W-:Y:S01]  /*48440*/  IMAD.MOV.U32 R42, RZ, RZ, R222 ;  /* 0x000000ffff2a7224 */ /* 0x000fe200078e00de */
[C---:B------:R-:W-:Y:S08]  /*48450*/  HMMA.1688.F32.TF32 R176, R204.reuse, R80, R176 ;  /* 0x00000050ccb0723c */ /* 0x040ff000000810b0 */
[C---:B------:R-:W-:Y:S08]  /*48460*/  HMMA.1688.F32.TF32 R180, R204.reuse, R84, R180 ;  /* 0x00000054ccb4723c */ /* 0x040ff000000810b4 */
[C---:B------:R-:W-:Y:S08]  /*48470*/  HMMA.1688.F32.TF32 R184, R204.reuse, R88, R184 ;  /* 0x00000058ccb8723c */ /* 0x040ff000000810b8 */
[C---:B------:R-:W-:Y:S08]  /*48480*/  HMMA.1688.F32.TF32 R188, R204.reuse, R92, R188 ;  /* 0x0000005cccbc723c */ /* 0x040ff000000810bc */
[C---:B------:R-:W-:Y:S08]  /*48490*/  HMMA.1688.F32.TF32 R192, R204.reuse, R96, R192 ;  /* 0x00000060ccc0723c */ /* 0x040ff000000810c0 */
[C---:B------:R-:W-:Y:S08]  /*484a0*/  HMMA.1688.F32.TF32 R196, R204.reuse, R100, R196 ;  /* 0x00000064ccc4723c */ /* 0x040ff000000810c4 */
[C---:B------:R-:W-:Y:S08]  /*484b0*/  HMMA.1688.F32.TF32 R200, R204.reuse, R104, R200 ;  /* 0x00000068ccc8723c */ /* 0x040ff000000810c8 */
[----:B------:R-:W-:Y:S01]  /*484c0*/  HMMA.1688.F32.TF32 R204, R204, R108, R236 ;  /* 0x0000006ccccc723c */ /* 0x000fe200000810ec */
[----:B--2---:R-:W-:-:S02]  /*484d0*/  IMAD.MOV.U32 R40, RZ, RZ, R220 ;  /* 0x000000ffff287224 */ /* 0x004fc400078e00dc */
[----:B------:R-:W2:Y:S01]  /*484e0*/  LDL.LU R220, [R1+0x15f4] ;  /* 0x0015f40001dc7983 */ /* 0x000ea20000300800 */
[----:B---3--:R-:W-:-:S03]  /*484f0*/  IMAD.MOV.U32 R41, RZ, RZ, R221 ;  /* 0x000000ffff297224 */ /* 0x008fc600078e00dd */
[----:B------:R-:W2:Y:S04]  /*48500*/  LDL.LU R221, [R1+0x15f0] ;  /* 0x0015f00001dd7983 */ /* 0x000ea80000300800 */
[----:B------:R-:W2:Y:S04]  /*48510*/  LDL.LU R222, [R1+0x15ec] ;  /* 0x0015ec0001de7983 */ /* 0x000ea80000300800 */
[----:B------:R-:W2:Y:S04]  /*48520*/  LDL.LU R223, [R1+0x15e8] ;  /* 0x0015e80001df7983 */ /* 0x000ea80000300800 */
[----:B-1----:R-:W3:Y:S04]  /*48530*/  LDL.LU R44, [R1+0x300] ;  /* 0x00030000012c7983 */ /* 0x002ee80000300800 */
[----:B------:R-:W3:Y:S04]  /*48540*/  LDL.LU R45, [R1+0x304] ;  /* 0x00030400012d7983 */ /* 0x000ee80000300800 */
[----:B------:R-:W3:Y:S04]  /*48550*/  LDL.LU R46, [R1+0x308] ;  /* 0x00030800012e7983 */ /* 0x000ee80000300800 */
[----:B------:R-:W3:Y:S04]  /*48560*/  LDL.LU R47, [R1+0x30c] ;  /* 0x00030c00012f7983 */ /* 0x000ee80000300800 */
[----:B------:R-:W4:Y:S01]  /*48570*/  LDL.LU R236, [R1+0x2c0] ;  /* 0x0002c00001ec7983 */ /* 0x000f220000300800 */
[C---:B------:R-:W-:Y:S08]  /*48580*/  HMMA.1688.F32.TF32 R208, R212.reuse, R80, R208 ;  /* 0x00000050d4d0723c */ /* 0x040ff000000810d0 */
[----:B------:R-:W-:Y:S01]  /*48590*/  HMMA.1688.F32.TF32 R216, R212, R104, R216 ;  /* 0x00000068d4d8723c */ /* 0x000fe200000810d8 */
[----:B------:R-:W-:Y:S01]  /*485a0*/  MOV R237, R252 ;  /* 0x000000fc00ed7202 */ /* 0x000fe20000000f00 */
[----:B------:R-:W-:-:S02]  /*485b0*/  IMAD.MOV.U32 R238, RZ, RZ, R6 ;  /* 0x000000ffffee7224 */ /* 0x000fc400078e0006 */
[----:B------:R-:W-:-:S04]  /*485c0*/  IMAD.MOV.U32 R239, RZ, RZ, R3 ;  /* 0x000000ffffef7224 */ /* 0x000fc800078e0003 */
[----:B--2---:R-:W-:Y:S11]  /*485d0*/  HMMA.1688.F32.TF32 R212, R212, R108, R220 ;  /* 0x0000006cd4d4723c */ /* 0x004ff600000810dc */
[----:B------:R-:W-:Y:S05]  /*485e0*/  @!UPT UIADD3 URZ, URZ, URZ, URZ ;  /* 0x0000003f3f3ff290 */ /* 0x000fea000fffe03f */
        /* <DEDUP_REMOVED lines=10> */
[----:B------:R-:W-:-:S02]  /*48690*/  IMAD.MOV.U32 R142, RZ, RZ, R212 ;  /* 0x000000ffff8e7224 */ /* 0x000fc400078e00d4 */
[----:B------:R-:W-:Y:S01]  /*486a0*/  IMAD.MOV.U32 R143, RZ, RZ, R213 ;  /* 0x000000ffff8f7224 */ /* 0x000fe200078e00d5 */
[----:B------:R-:W-:Y:S01]  /*486b0*/  LDS R212, [R2+0x6e100] ;  /* 0x06e1000002d47984 */ /* 0x000fe20000000800 */
[----:B------:R-:W-:Y:S02]  /*486c0*/  IMAD.MOV.U32 R136, RZ, RZ, R214 ;  /* 0x000000ffff887224 */ /* 0x000fe400078e00d6 */
[----:B------:R-:W-:Y:S01]  /*486d0*/  IMAD.MOV.U32 R137, RZ, RZ, R215 ;  /* 0x000000ffff897224 */ /* 0x000fe200078e00d7 */
[----:B------:R-:W-:Y:S04]  /*486e0*/  LDS R214, [R2+0x6e900] ;  /* 0x06e9000002d67984 */ /* 0x000fe80000000800 */
[----:B------:R-:W-:Y:S04]  /*486f0*/  LDS R213, [R0+0x6e100] ;  /* 0x06e1000000d57984 */ /* 0x000fe80000000800 */
[----:B------:R-:W3:Y:S04]  /*48700*/  LDS R215, [R0+0x6e900] ;  /* 0x06e9000000d77984 */ /* 0x000ee80000000800 */
[----:B------:R-:W-:Y:S04]  /*48710*/  LDS R221, [R0+0x6e180] ;  /* 0x06e1800000dd7984 */ /* 0x000fe80000000800 */
[----:B------:R-:W1:Y:S01]  /*48720*/  LDS R223, [R0+0x6e980] ;  /* 0x06e9800000df7984 */ /* 0x000e620000000800 */
[C---:B---3--:R-:W-:Y:S08]  /*48730*/  HMMA.1688.F32.TF32 R44, R212.reuse, R80, R44 ;  /* 0x00000050d42c723c */ /* 0x048ff0000008102c */
[C---:B------:R-:W-:Y:S08]  /*48740*/  HMMA.1688.F32.TF32 R40, R212.reuse, R84, R40 ;  /* 0x00000054d428723c */ /* 0x040ff00000081028 */
[C---:B------:R-:W-:Y:S08]  /*48750*/  HMMA.1688.F32.TF32 R232, R212.reuse, R88, R232 ;  /* 0x00000058d4e8723c */ /* 0x040ff000000810e8 */
[C---:B------:R-:W-:Y:S01]  /*48760*/  HMMA.1688.F32.TF32 R228, R212.reuse, R92, R228 ;  /* 0x0000005cd4e4723c */ /* 0x040fe200000810e4 */
[----:B------:R-:W-:Y:S07]  /*48770*/  STL.64 [R1+0xd0], R44 ;  /* 0x0000d02c01007387 */ /* 0x000fee0000100a00 */
[C---:B----4-:R-:W-:Y:S01]  /*48780*/  HMMA.1688.F32.TF32 R236, R212.reuse, R96, R236 ;  /* 0x00000060d4ec723c */ /* 0x050fe200000810ec */
[----:B------:R2:W-:Y:S07]  /*48790*/  STL.64 [R1+0xd8], R46 ;  /* 0x0000d82e01007387 */ /* 0x0005ee0000100a00 */
[C---:B------:R-:W-:Y:S01]  /*487a0*/  HMMA.1688.F32.TF32 R240, R212.reuse, R100, R240 ;  /* 0x00000064d4f0723c */ /* 0x040fe200000810f0 */
[----:B--2---:R-:W2:Y:S07]  /*487b0*/  LDL.LU.64 R46, [R1+0x15e0] ;  /* 0x0015e000012e7983 */ /* 0x004eae0000300a00 */
[C---:B------:R-:W-:Y:S01]  /*487c0*/  HMMA.1688.F32.TF32 R244, R212.reuse, R104, R244 ;  /* 0x00000068d4f4723c */ /* 0x040fe200000810f4 */
[----:B------:R-:W2:Y:S04]  /*487d0*/  LDL.LU.64 R44, [R1+0x15d8] ;  /* 0x0015d800012c7983 */ /* 0x000ea80000300a00 */
[----:B------:R-:W-:Y:S04]  /*487e0*/  STL.64 [R1+0xf0], R40 ;  /* 0x0000f02801007387 */ /* 0x000fe80000100a00 */
[----:B------:R3:W-:Y:S04]  /*487f0*/  STL.64 [R1+0xf8], R42 ;  /* 0x0000f82a01007387 */ /* 0x0007e80000100a00 */
[----:B---3--:R-:W3:Y:S04]  /*48800*/  LDL.LU.64 R42, [R1+0x15d0] ;  /* 0x0015d000012a7983 */ /* 0x008ee80000300a00 */
[----:B------:R-:W3:Y:S04]  /*48810*/  LDL.LU.64 R40, [R1+0x15c8] ;  /* 0x0015c80001287983 */ /* 0x000ee80000300a00 */
[----:B------:R-:W-:Y:S04]  /*48820*/  STL.64 [R1+0x110], R232 ;  /* 0x000110e801007387 */ /* 0x000fe80000100a00 */
[----:B------:R4:W-:Y:S04]  /*48830*/  STL.64 [R1+0x118], R234 ;  /* 0x000118ea01007387 */ /* 0x0009e80000100a00 */
[----:B----4-:R-:W4:Y:S04]  /*48840*/  LDL.LU.64 R234, [R1+0x15c0] ;  /* 0x0015c00001ea7983 */ /* 0x010f280000300a00 */
[----:B------:R-:W4:Y:S04]  /*48850*/  LDL.LU.64 R232, [R1+0x15b8] ;  /* 0x0015b80001e87983 */ /* 0x000f280000300a00 */
[----:B------:R-:W-:Y:S04]  /*48860*/  STL.64 [R1+0x140], R228 ;  /* 0x000140e401007387 */ /* 0x000fe80000100a00 */
[----:B------:R1:W-:Y:S04]  /*48870*/  STL.64 [R1+0x148], R230 ;  /* 0x000148e601007387 */ /* 0x0003e80000100a00 */
[----:B-1----:R-:W2:Y:S04]  /*48880*/  LDL.LU.64 R230, [R1+0x15b0] ;  /* 0x0015b00001e67983 */ /* 0x002ea80000300a00 */
[----:B------:R-:W2:Y:S04]  /*48890*/  LDL.LU.64 R228, [R1+0x15a8] ;  /* 0x0015a80001e47983 */ /* 0x000ea80000300a00 */
[----:B------:R-:W-:Y:S04]  /*488a0*/  STL.64 [R1+0x1c0], R236 ;  /* 0x0001c0ec01007387 */ /* 0x000fe80000100a00 */
[----:B------:R1:W-:Y:S01]  /*488b0*/  STL.64 [R1+0x1c8], R238 ;  /* 0x0001c8ee01007387 */ /* 0x0003e20000100a00 */
[----:B------:R-:W-:Y:S03]  /*488c0*/  HMMA.1688.F32.TF32 R212, R212, R108, R248 ;  /* 0x0000006cd4d4723c */ /* 0x000fe600000810f8 */
        /* <DEDUP_REMOVED lines=8> */
[----:B-1----:R-:W4:Y:S04]  /*48950*/  LDL.LU.64 R246, [R1+0x1580] ;  /* 0x0015800001f67983 */ /* 0x002f280000300a00 */
[----:B------:R-:W4:Y:S04]  /*48960*/  LDL.LU.64 R244, [R1+0x1578] ;  /* 0x0015780001f47983 */ /* 0x000f280000300a00 */
[----:B------:R-:W4:Y:S04]  /*48970*/  LDL.LU.64 R250, [R1+0x1570] ;  /* 0x0015700001fa7983 */ /* 0x000f280000300a00 */
[----:B------:R-:W4:Y:S04]  /*48980*/  LDL.LU.64 R248, [R1+0x1568] ;  /* 0x0015680001f87983 */ /* 0x000f280000300a00 */
[----:B------:R-:W-:Y:S04]  /*48990*/  STL.64 [R1+0x1b0], R212 ;  /* 0x0001b0d401007387 */ /* 0x000fe80000100a00 */
[----:B------:R2:W-:Y:S01]  /*489a0*/  STL.64 [R1+0x1b8], R214 ;  /* 0x0001b8d601007387 */ /* 0x0005e20000100a00 */
[C---:B---3--:R-:W-:Y:S08]  /*489b0*/  HMMA.1688.F32.TF32 R40, R216.reuse, R104, R40 ;  /* 0x00000068d828723c */ /* 0x048ff00000081028 */
[C---:B--2---:R-:W-:Y:S08]  /*489c0*/  HMMA.1688.F32.TF32 R212, R216.reuse, R88, R240 ;  /* 0x00000058d8d4723c */ /* 0x044ff000000810f0 */
[C---:B----4-:R-:W-:Y:S08]  /*489d0*/  HMMA.1688.F32.TF32 R244, R216.reuse, R84, R244 ;  /* 0x00000054d8f4723c */ /* 0x050ff000000810f4 */
[C---:B------:R-:W-:Y:S08]  /*489e0*/  HMMA.1688.F32.TF32 R248, R216.reuse, R80, R248 ;  /* 0x00000050d8f8723c */ /* 0x040ff000000810f8 */
[----:B------:R-:W-:Y:S11]  /*489f0*/  IMAD.MOV.U32 R3, RZ, RZ, R215 ;  /* 0x000000ffff037224 */ /* 0x000ff600078e00d7 */
[----:B------:R-:W-:Y:S04]  /*48a00*/  @!UPT UIADD3 URZ, URZ, URZ, URZ ;  /* 0x0000003f3f3ff290 */ /* 0x000fe8000fffe03f */
[----:B------:R-:W-:Y:S04]  /*48a10*/  STL.64 [R1+0x1a0], R248 ;  /* 0x0001a0f801007387 */ /* 0x000fe80000100a00 */
[----:B------:R-:W-:Y:S04]  /*48a20*/  STL.64 [R1+0x1a8], R250 ;  /* 0x0001a8fa01007387 */ /* 0x000fe80000100a00 */
[----:B------:R-:W-:Y:S04]  /*48a30*/  STL.64 [R1+0x180], R212 ;  /* 0x000180d401007387 */ /* 0x000fe80000100a00 */
[----:B------:R-:W-:Y:S04]  /*48a40*/  STL.64 [R1+0x190], R244 ;  /* 0x000190f401007387 */ /* 0x000fe80000100a00 */
[----:B------:R-:W-:Y:S04]  /*48a50*/  STL.64 [R1+0x198], R246 ;  /* 0x000198f601007387 */ /* 0x000fe80000100a00 */
[----:B------:R1:W-:Y:S02]  /*48a60*/  STL [R1+0x188], R214 ;  /* 0x000188d601007387 */ /* 0x0003e40000100800 */
[C---:B-1----:R-:W-:Y:S11]  /*48a70*/  HMMA.1688.F32.TF32 R212, R216.reuse, R92, R236 ;  /* 0x0000005cd8d4723c */ /* 0x042ff600000810ec */
[----:B------:R-:W-:Y:S11]  /*48a80*/  @!UPT UIADD3 URZ, URZ, URZ, URZ ;  /* 0x0000003f3f3ff290 */ /* 0x000ff6000fffe03f */
[----:B------:R-:W-:Y:S02]  /*48a90*/  @!UPT UIADD3 URZ, URZ, URZ, URZ ;  /* 0x0000003f3f3ff290 */ /* 0x000fe4000fffe03f */
[----:B------:R-:W-:Y:S01]  /*48aa0*/  MOV R239, R212 ;  /* 0x000000d400ef7202 */ /* 0x000fe20000000f00 */
[----:B------:R-:W-:Y:S02]  /*48ab0*/  IMAD.MOV.U32 R238, RZ, RZ, R213 ;  /* 0x000000ffffee7224 */ /* 0x000fe400078e00d5 */
[----:B------:R-:W-:Y:S02]  /*48ac0*/  IMAD.MOV.U32 R237, RZ, RZ, R214 ;  /* 0x000000ffffed7224 */ /* 0x000fe400078e00d6 */
[----:B------:R-:W-:Y:S02]  /*48ad0*/  IMAD.MOV.U32 R236, RZ, RZ, R215 ;  /* 0x000000ffffec7224 */ /* 0x000fe400078e00d7 */
[C---:B------:R-:W-:Y:S01]  /*48ae0*/  HMMA.1688.F32.TF32 R212, R216.reuse, R96, R228 ;  /* 0x00000060d8d4723c */ /* 0x040fe200000810e4 */
[----:B------:R-:W-:Y:S01]  /*48af0*/  IMAD.MOV.U32 R6, RZ, RZ, R43 ;  /* 0x000000ffff067224 */ /* 0x000fe200078e002b */
[----:B------:R-:W-:Y:S11]  /*48b00*/  STL [R1+0x14fc], R3 ;  /* 0x0014fc0301007387 */ /* 0x000ff60000100800 */
[----:B------:R-:W-:Y:S11]  /*48b10*/  @!UPT UIADD3 URZ, URZ, URZ, URZ ;  /* 0x0000003f3f3ff290 */ /* 0x000ff6000fffe03f */
[----:B------:R-:W-:Y:S02]  /*48b20*/  IMAD.MOV.U32 R231, RZ, RZ, R212 ;  /* 0x000000ffffe77224 */ /* 0x000fe400078e00d4 */
[----:B------:R-:W-:Y:S02]  /*48b30*/  IMAD.MOV.U32 R230, RZ, RZ, R213 ;  /* 0x000000ffffe67224 */ /* 0x000fe400078e00d5 */
[----:B------:R-:W-:Y:S02]  /*48b40*/  IMAD.MOV.U32 R229, RZ, RZ, R214 ;  /* 0x000000ffffe57224 */ /* 0x000fe400078e00d6 */
[----:B------:R-:W-:Y:S02]  /*48b50*/  IMAD.MOV.U32 R228, RZ, RZ, R215 ;  /* 0x000000ffffe47224 */ /* 0x000fe400078e00d7 */
[----:B------:R-:W-:Y:S07]  /*48b60*/  HMMA.1688.F32.TF32 R212, R216, R100, R232 ;  /* 0x00000064d8d4723c */ /* 0x000fee00000810e8 */
[----:B------:R-:W-:-:S02]  /*48b70*/  IMAD.MOV.U32 R234, RZ, RZ, R40 ;  /* 0x000000ffffea7224 */ /* 0x000fc400078e0028 */
[----:B------:R-:W-:Y:S02]  /*48b80*/  IMAD.MOV.U32 R233, RZ, RZ, R41 ;  /* 0x000000ffffe97224 */ /* 0x000fe400078e0029 */
[----:B------:R-:W-:Y:S02]  /*48b90*/  IMAD.MOV.U32 R232, RZ, RZ, R42 ;  /* 0x000000ffffe87224 */ /* 0x000fe400078e002a */
[----:B------:R-:W-:Y:S01]  /*48ba0*/  HMMA.1688.F32.TF32 R40, R216, R108, R44 ;  /* 0x0000006cd828723c */ /* 0x000fe2000008102c */
[----:B------:R-:W-:Y:S04]  /*48bb0*/  STL [R1+0x1504], R238 ;  /* 0x001504ee01007387 */ /* 0x000fe80000100800 */
[----:B------:R-:W-:Y:S05]  /*48bc0*/  STL [R1+0x1500], R239 ;  /* 0x001500ef01007387 */ /* 0x000fea0000100800 */
[----:B------:R1:W-:Y:S04]  /*48bd0*/  STL.64 [R1+0x14f0], R214 ;  /* 0x0014f0d601007387 */ /* 0x0003e80000100a00 */
[----:B------:R2:W-:Y:S10]  /*48be0*/  STL.64 [R1+0x14e8], R212 ;  /* 0x0014e8d401007387 */ /* 0x0005f40000100a00 */
[----:B-1----:R-:W-:Y:S01]  /*48bf0*/  MOV R215, R40 ;  /* 0x0000002800d77202 */ /* 0x002fe20000000f00 */
[----:B------:R-:W-:-:S02]  /*48c00*/  IMAD.MOV.U32 R214, RZ, RZ, R41 ;  /* 0x000000ffffd67224 */ /* 0x000fc400078e0029 */
[----:B--2---:R-:W-:Y:S02]  /*48c10*/  IMAD.MOV.U32 R213, RZ, RZ, R42 ;  /* 0x000000ffffd57224 */ /* 0x004fe400078e002a */
        /* <DEDUP_REMOVED lines=18> */
[----:B------:R-:W-:Y:S01]  /*48d40*/  MOV R59, R40 ;  /* 0x00000028003b7202 */ /* 0x000fe20000000f00 */
[----:B------:R-:W-:Y:S02]  /*48d50*/  IMAD.MOV.U32 R58, RZ, RZ, R41 ;  /* 0x000000ffff3a7224 */ /* 0x000fe400078e0029 */
[----:B------:R-:W-:Y:S02]  /*48d60*/  IMAD.MOV.U32 R57, RZ, RZ, R42 ;  /* 0x000000ffff397224 */ /* 0x000fe400078e002a */
[----:B------:R-:W-:Y:S02]  /*48d70*/  IMAD.MOV.U32 R56, RZ, RZ, R43 ;  /* 0x000000ffff387224 */ /* 0x000fe400078e002b */
[-C--:B------:R-:W-:Y:S08]  /*48d80*/  HMMA.1688.F32.TF32 R40, R220, R92.reuse, R60 ;  /* 0x0000005cdc28723c */ /* 0x080ff0000008103c */
[----:B------:R-:W-:Y:S01]  /*48d90*/  HMMA.1688.F32.TF32 R240, R224, R92, R20 ;  /* 0x0000005ce0f0723c */ /* 0x000fe20000081014 */
[----:B------:R-:W-:Y:S04]  /*48da0*/  LDS R20, [R2+0x6f000] ;  /* 0x06f0000002147984 */ /* 0x000fe80000000800 */
[----:B------:R-:W-:Y:S04]  /*48db0*/  LDS R22, [R2+0x6f800] ;  /* 0x06f8000002167984 */ /* 0x000fe80000000800 */
[----:B------:R-:W-:Y:S04]  /*48dc0*/  LDS R21, [R0+0x6f000] ;  /* 0x06f0000000157984 */ /* 0x000fe80000000800 */
[----:B------:R-:W1:Y:S03]  /*48dd0*/  LDS R23, [R0+0x6f800] ;  /* 0x06f8000000177984 */ /* 0x000e660000000800 */
[----:B------:R-:W-:-:S02]  /*48de0*/  IMAD.MOV.U32 R63, RZ, RZ, R40 ;  /* 0x000000ffff3f7224 */ /* 0x000fc400078e0028 */
[----:B------:R-:W-:Y:S02]  /*48df0*/  IMAD.MOV.U32 R62, RZ, RZ, R41 ;  /* 0x000000ffff3e7224 */ /* 0x000fe400078e0029 */
[----:B------:R-:W-:Y:S02]  /*48e00*/  IMAD.MOV.U32 R61, RZ, RZ, R42 ;  /* 0x000000ffff3d7224 */ /* 0x000fe400078e002a */
[----:B------:R-:W-:Y:S02]  /*48e10*/  IMAD.MOV.U32 R60, RZ, RZ, R43 ;  /* 0x000000ffff3c7224 */ /* 0x000fe400078e002b */
[----:B------:R-:W-:Y:S08]  /*48e20*/  HMMA.1688.F32.TF32 R40, R220, R96, R64 ;  /* 0x00000060dc28723c */ /* 0x000ff00000081040 */
[C---:B------:R-:W-:Y:S08]  /*48e30*/  HMMA.1688.F32.TF32 R248, R224.reuse, R84, R12 ;  /* 0x00000054e0f8723c */ /* 0x040ff0000008100c */
[C---:B------:R-:W-:Y:S08]  /*48e40*/  HMMA.1688.F32.TF32 R244, R224.reuse, R88, R16 ;  /* 0x00000058e0f4723c */ /* 0x040ff00000081010 */
[----:B------:R-:W-:Y:S01]  /*48e50*/  HMMA.1688.F32.TF32 R24, R224, R96, R24 ;  /* 0x00000060e018723c */ /* 0x000fe20000081018 */
[----:B------:R-:W-:-:S07]  /*48e60*/  IMAD.MOV.U32 R67, RZ, RZ, R40 ;  /* 0x000000ffff437224 */ /* 0x000fce00078e0028 */
[-C--:B------:R-:W-:Y:S01]  /*48e70*/  HMMA.1688.F32.TF32 R28, R224, R100.reuse, R28 ;  /* 0x00000064e01c723c */ /* 0x080fe2000008101c */
[----:B------:R-:W-:Y:S02]  /*48e80*/  IMAD.MOV.U32 R66, RZ, RZ, R41 ;  /* 0x000000ffff427224 */ /* 0x000fe400078e0029 */
[----:B------:R-:W-:Y:S02]  /*48e90*/  IMAD.MOV.U32 R65, RZ, RZ, R42 ;  /* 0x000000ffff417224 */ /* 0x000fe400078e002a */
[----:B------:R-:W-:Y:S01]  /*48ea0*/  IMAD.MOV.U32 R64, RZ, RZ, R43 ;  /* 0x000000ffff407224 */ /* 0x000fe200078e002b */
[----:B------:R-:W-:Y:S02]  /*48eb0*/  STL.64 [R1+0x1460], R250 ;  /* 0x001460fa01007387 */ /* 0x000fe40000100a00 */
[----:B------:R-:W-:Y:S02]  /*48ec0*/  HMMA.1688.F32.TF32 R40, R220, R100, R68 ;  /* 0x00000064dc28723c */ /* 0x000fe40000081044 */
[----:B------:R-:W-:Y:S04]  /*48ed0*/  STL.64 [R1+0x1458], R248 ;  /* 0x001458f801007387 */ /* 0x000fe80000100a00 */
[----:B------:R-:W-:Y:S02]  /*48ee0*/  STL.64 [R1+0x1470], R246 ;  /* 0x001470f601007387 */ /* 0x000fe40000100a00 */
[C---:B------:R-:W-:Y:S02]  /*48ef0*/  HMMA.1688.F32.TF32 R32, R224.reuse, R104, R32 ;  /* 0x00000068e020723c */ /* 0x040fe40000081020 */
[----:B------:R-:W-:Y:S04]  /*48f00*/  STL.64 [R1+0x1468], R244 ;  /* 0x001468f401007387 */ /* 0x000fe80000100a00 */
[----:B------:R-:W-:Y:S02]  /*48f10*/  STL.64 [R1+0x1480], R242 ;  /* 0x001480f201007387 */ /* 0x000fe40000100a00 */
[----:B------:R-:W-:Y:S02]  /*48f20*/  HMMA.1688.F32.TF32 R36, R224, R108, R36 ;  /* 0x0000006ce024723c */ /* 0x000fe40000081024 */
[----:B------:R-:W-:Y:S04]  /*48f30*/  STL.64 [R1+0x1478], R240 ;  /* 0x001478f001007387 */ /* 0x000fe80000100a00 */
[----:B------:R-:W-:Y:S04]  /*48f40*/  STL.64 [R1+0x1490], R26 ;  /* 0x0014901a01007387 */ /* 0x000fe80000100a00 */
[----:B------:R1:W-:Y:S01]  /*48f50*/  STL.64 [R1+0x1488], R24 ;  /* 0x0014881801007387 */ /* 0x0003e20000100a00 */
[----:B------:R-:W-:Y:S01]  /*48f60*/  MOV R71, R40 ;  /* 0x0000002800477202 */ /* 0x000fe20000000f00 */
[----:B------:R-:W-:-:S02]  /*48f70*/  IMAD.MOV.U32 R70, RZ, RZ, R41 ;  /* 0x000000ffff467224 */ /* 0x000fc400078e0029 */
[----:B------:R-:W-:Y:S02]  /*48f80*/  IMAD.MOV.U32 R48, RZ, RZ, R138 ;  /* 0x000000ffff307224 */ /* 0x000fe400078e008a */
[----:B------:R-:W-:Y:S02]  /*48f90*/  IMAD.MOV.U32 R49, RZ, RZ, R139 ;  /* 0x000000ffff317224 */ /* 0x000fe400078e008b */
[----:B------:R-:W-:Y:S01]  /*48fa0*/  IMAD.MOV.U32 R50, RZ, RZ, R132 ;  /* 0x000000ffff327224 */ /* 0x000fe200078e0084 */
[----:B------:R-:W-:Y:S01]  /*48fb0*/  MOV R44, R134 ;  /* 0x00000086002c7202 */ /* 0x000fe20000000f00 */
[----:B------:R-:W-:Y:S02]  /*48fc0*/  IMAD.MOV.U32 R51, RZ, RZ, R133 ;  /* 0x000000ffff337224 */ /* 0x000fe400078e0085 */
[----:B------:R-:W-:Y:S01]  /*48fd0*/  IMAD.MOV.U32 R45, RZ, RZ, R135 ;  /* 0x000000ffff2d7224 */ /* 0x000fe200078e0087 */
[----:B-1----:R-:W-:Y:S01]  /*48fe0*/  HMMA.1688.F32.TF32 R24, R20, R82, R112 ;  /* 0x000000521418723c */ /* 0x002fe20000081070 */
[----:B------:R-:W-:-:S02]  /*48ff0*/  IMAD.MOV.U32 R69, RZ, RZ, R42 ;  /* 0x000000ffff457224 */ /* 0x000fc400078e002a */
[----:B------:R-:W-:Y:S02]  /*49000*/  IMAD.MOV.U32 R46, RZ, RZ, R128 ;  /* 0x000000ffff2e7224 */ /* 0x000fe400078e0080 */
[----:B------:R-:W-:Y:S01]  /*49010*/  IMAD.MOV.U32 R47, RZ, RZ, R129 ;  /* 0x000000ffff2f7224 */ /* 0x000fe200078e0081 */
[----:B------:R-:W-:Y:S01]  /*49020*/  MOV R52, R106 ;  /* 0x0000006a00347202 */ /* 0x000fe20000000f00 */
[----:B------:R-:W-:Y:S01]  /*49030*/  IMAD.MOV.U32 R68, RZ, RZ, R43 ;  /* 0x000000ffff447224 */ /* 0x000fe200078e002b */
[----:B------:R-:W-:Y:S01]  /*49040*/  LDS R16, [R4+0x6f000] ;  /* 0x06f0000004107984 */ /* 0x000fe20000000800 */
[----:B------:R-:W-:Y:S03]  /*49050*/  HMMA.1688.F32.TF32 R40, R220, R104, R72 ;  /* 0x00000068dc28723c */ /* 0x000fe60000081048 */
[----:B------:R-:W-:Y:S04]  /*49060*/  STL.64 [R1+0x14a0], R30 ;  /* 0x0014a01e01007387 */ /* 0x000fe80000100a00 */
[----:B------:R1:W-:Y:S04]  /*49070*/  STL.64 [R1+0x1498], R28 ;  /* 0x0014981c01007387 */ /* 0x0003e80000100a00 */
[----:B------:R-:W-:Y:S04]  /*49080*/  STL.64 [R1+0x14b0], R34 ;  /* 0x0014b02201007387 */ /* 0x000fe80000100a00 */
[----:B------:R2:W-:Y:S04]  /*49090*/  STL.64 [R1+0x14a8], R32 ;  /* 0x0014a82001007387 */ /* 0x0005e80000100a00 */
[----:B------:R-:W-:Y:S01]  /*490a0*/  STL.64 [R1+0x14c0], R38 ;  /* 0x0014c02601007387 */ /* 0x000fe20000100a00 */
[----:B-1----:R-:W-:Y:S03]  /*490b0*/  HMMA.1688.F32.TF32 R28, R20, R90, R120 ;  /* 0x0000005a141c723c */ /* 0x002fe60000081078 */
[----:B------:R-:W-:Y:S01]  /*490c0*/  STL.64 [R1+0x14b8], R36 ;  /* 0x0014b82401007387 */ /* 0x000fe20000100a00 */
[----:B------:R-:W-:-:S02]  /*490d0*/  IMAD.MOV.U32 R53, RZ, RZ, R107 ;  /* 0x000000ffff357224 */ /* 0x000fc400078e006b */
[----:B------:R-:W-:Y:S01]  /*490e0*/  IMAD.MOV.U32 R54, RZ, RZ, R147 ;  /* 0x000000ffff367224 */ /* 0x000fe200078e0093 */
[----:B------:R-:W-:Y:S01]  /*490f0*/  LDS R18, [R4+0x6f800] ;  /* 0x06f8000004127984 */ /* 0x000fe20000000800 */
[----:B--2---:R-:W-:Y:S03]  /*49100*/  HMMA.1688.F32.TF32 R32, R20, R86, R116 ;  /* 0x000000561420723c */ /* 0x004fe60000081074 */
[----:B------:R-:W-:Y:S04]  /*49110*/  STL.64 [R1+0x220], R24 ;  /* 0x0002201801007387 */ /* 0x000fe80000100a00 */
[----:B------:R1:W-:Y:S01]  /*49120*/  STL.64 [R1+0x228], R26 ;  /* 0x0002281a01007387 */ /* 0x0003e20000100a00 */
[----:B------:R-:W-:-:S02]  /*49130*/  IMAD.MOV.U32 R75, RZ, RZ, R40 ;  /* 0x000000ffff4b7224 */ /* 0x000fc400078e0028 */
[----:B------:R-:W-:Y:S01]  /*49140*/  IMAD.MOV.U32 R74, RZ, RZ, R41 ;  /* 0x000000ffff4a7224 */ /* 0x000fe200078e0029 */
[----:B------:R-:W-:Y:S01]  /*49150*/  LDS R17, [R5+0x6f000] ;  /* 0x06f0000005117984 */ /* 0x000fe20000000800 */
[----:B------:R-:W-:Y:S02]  /*49160*/  IMAD.MOV.U32 R73, RZ, RZ, R42 ;  /* 0x000000ffff497224 */ /* 0x000fe400078e002a */
[----:B------:R-:W-:Y:S01]  /*49170*/  IMAD.MOV.U32 R72, RZ, RZ, R43 ;  /* 0x000000ffff487224 */ /* 0x000fe200078e002b */
[----:B------:R-:W2:Y:S01]  /*49180*/  LDS R19, [R5+0x6f800] ;  /* 0x06f8000005137984 */ /* 0x000ea20000000800 */
[----:B-1----:R-:W-:Y:S01]  /*49190*/  HMMA.1688.F32.TF32 R24, R20, R94, R124 ;  /* 0x0000005e1418723c */ /* 0x002fe2000008107c */
[----:B------:R-:W-:Y:S02]  /*491a0*/  IMAD.MOV.U32 R248, RZ, RZ, R102 ;  /* 0x000000fffff87224 */ /* 0x000fe400078e0066 */
[----:B------:R-:W-:Y:S01]  /*491b0*/  LDS R12, [R4+0x6f080] ;  /* 0x06f08000040c7984 */ /* 0x000fe20000000800 */
[----:B------:R-:W-:-:S02]  /*491c0*/  IMAD.MOV.U32 R249, RZ, RZ, R98 ;  /* 0x000000fffff97224 */ /* 0x000fc400078e0062 */
[----:B------:R-:W-:Y:S01]  /*491d0*/  IMAD.MOV.U32 R250, RZ, RZ, R99 ;  /* 0x000000fffffa7224 */ /* 0x000fe200078e0063 */
[----:B------:R-:W-:Y:S01]  /*491e0*/  LDS R14, [R4+0x6f880] ;  /* 0x06f88000040e7984 */ /* 0x000fe20000000800 */
[----:B------:R-:W-:Y:S03]  /*491f0*/  HMMA.1688.F32.TF32 R40, R220, R108, R76 ;  /* 0x0000006cdc28723c */ /* 0x000fe6000008104c */
[----:B------:R-:W-:Y:S04]  /*49200*/  STL.64 [R1+0x210], R32 ;  /* 0x0002102001007387 */ /* 0x000fe80000100a00 */
[----:B------:R-:W-:Y:S01]  /*49210*/  STL.64 [R1+0x218], R34 ;  /* 0x0002182201007387 */ /* 0x000fe20000100a00 */
[----:B------:R-:W-:-:S03]  /*49220*/  IMAD.MOV.U32 R220, RZ, RZ, R142 ;  /* 0x000000ffffdc7224 */ /* 0x000fc600078e008e */
[----:B------:R-:W-:Y:S01]  /*49230*/  STL.64 [R1+0x200], R28 ;  /* 0x0002001c01007387 */ /* 0x000fe20000100a00 */
[----:B------:R-:W-:-:S03]  /*49240*/  IMAD.MOV.U32 R221, RZ, RZ, R143 ;  /* 0x000000ffffdd7224 */ /* 0x000fc600078e008f */
[----:B------:R1:W-:Y:S01]  /*49250*/  STL.64 [R1+0x208], R30 ;  /* 0x0002081e01007387 */ /* 0x0003e20000100a00 */
[----:B------:R-:W-:-:S03]  /*49260*/  IMAD.MOV.U32 R222, RZ, RZ, R136 ;  /* 0x000000ffffde7224 */ /* 0x000fc600078e0088 */
[----:B------:R-:W3:Y:S01]  /*49270*/  LDL.LU R142, [R1+0x1564] ;  /* 0x00156400018e7983 */ /* 0x000ee20000300800 */
[----:B------:R-:W-:-:S03]  /*49280*/  IMAD.MOV.U32 R223, RZ, RZ, R137 ;  /* 0x000000ffffdf7224 */ /* 0x000fc600078e0089 */
[----:B------:R-:W-:Y:S04]  /*49290*/  STL.64 [R1+0x1f0], R24 ;  /* 0x0001f01801007387 */ /* 0x000fe80000100a00 */
[----:B------:R-:W-:Y:S04]  /*492a0*/  STL.64 [R1+0x1f8], R26 ;  /* 0x0001f81a01007387 */ /* 0x000fe80000100a00 */
[----:B------:R-:W3:Y:S04]  /*492b0*/  LDL.LU R143, [R1+0x1560] ;  /* 0x00156000018f7983 */ /* 0x000ee80000300800 */
[----:B------:R-:W4:Y:S04]  /*492c0*/  LDL.LU R136, [R1+0x155c] ;  /* 0x00155c0001887983 */ /* 0x000f280000300800 */
[----:B------:R-:W4:Y:S04]  /*492d0*/  LDL.LU R137, [R1+0x1558] ;  /* 0x0015580001897983 */ /* 0x000f280000300800 */
[----:B------:R-:W4:Y:S04]  /*492e0*/  LDL.LU R138, [R1+0x1554] ;  /* 0x00155400018a7983 */ /* 0x000f280000300800 */
[----:B------:R-:W4:Y:S04]  /*492f0*/  LDL.LU R139, [R1+0x1550] ;  /* 0x00155000018b7983 */ /* 0x000f280000300800 */
        /* <DEDUP_REMOVED lines=11> */
[----:B------:R-:W-:Y:S02]  /*493b0*/  IMAD.MOV.U32 R76, RZ, RZ, R43 ;  /* 0x000000ffff4c7224 */ /* 0x000fe400078e002b */
[----:B------:R-:W-:Y:S01]  /*493c0*/  IMAD.MOV.U32 R42, RZ, RZ, R110 ;  /* 0x000000ffff2a7224 */ /* 0x000fe200078e006e */
[----:B------:R-:W3:Y:S01]  /*493d0*/  LDL.LU R130, [R1+0x1534] ;  /* 0x0015340001827983 */ /* 0x000ee20000300800 */
[----:B------:R-:W-:-:S03]  /*493e0*/  IMAD.MOV.U32 R43, RZ, RZ, R111 ;  /* 0x000000ffff2b7224 */ /* 0x000fc600078e006f */
[----:B------:R-:W3:Y:S04]  /*493f0*/  LDL.LU R131, [R1+0x1530] ;  /* 0x0015300001837983 */ /* 0x000ee80000300800 */
[----:B------:R-:W3:Y:S04]  /*49400*/  LDL.LU R110, [R1+0x152c] ;  /* 0x00152c00016e7983 */ /* 0x000ee80000300800 */
[----:B------:R-:W3:Y:S04]  /*49410*/  LDL.LU R111, [R1+0x1528] ;  /* 0x00152800016f7983 */ /* 0x000ee80000300800 */
[----:B------:R-:W3:Y:S04]  /*49420*/  LDL.LU R244, [R1] ;  /* 0x0000000001f47983 */ /* 0x000ee80000300800 */
[----:B------:R-:W3:Y:S04]  /*49430*/  LDL.LU R245, [R1+0x4] ;  /* 0x0000040001f57983 */ /* 0x000ee80000300800 */
[----:B------:R-:W3:Y:S04]  /*49440*/  LDL.LU R246, [R1+0x8] ;  /* 0x0000080001f67983 */ /* 0x000ee80000300800 */
[----:B------:R-:W3:Y:S01]  /*49450*/  LDL.LU R247, [R1+0xc] ;  /* 0x00000c0001f77983 */ /* 0x000ee20000300800 */
[----:B------:R-:W-:-:S03]  /*49460*/  IMAD.MOV.U32 R251, RZ, RZ, R103 ;  /* 0x000000fffffb7224 */ /* 0x000fc600078e0067 */
[----:B------:R-:W3:Y:S04]  /*49470*/  LDL.LU R102, [R1+0x1524] ;  /* 0x0015240001667983 */ /* 0x000ee80000300800 */
[----:B------:R-:W3:Y:S04]  /*49480*/  LDL.LU R98, [R1+0x1520] ;  /* 0x0015200001627983 */ /* 0x000ee80000300800 */
[----:B------:R-:W3:Y:S04]  /*49490*/  LDL.LU R99, [R1+0x151c] ;  /* 0x00151c0001637983 */ /* 0x000ee80000300800 */
[----:B------:R-:W4:Y:S01]  /*494a0*/  LDL.LU R103, [R1+0x1518] ;  /* 0x0015180001677983 */ /* 0x000f220000300800 */
[----:B------:R-:W-:-:S03]  /*494b0*/  IMAD.MOV.U32 R55, RZ, RZ, R155 ;  /* 0x000000ffff377224 */ /* 0x000fc600078e009b */
[----:B------:R-:W4:Y:S04]  /*494c0*/  LDL.LU R106, [R1+0x1514] ;  /* 0x00151400016a7983 */ /* 0x000f280000300800 */
[----:B------:R-:W4:Y:S04]  /*494d0*/  LDL.LU R107, [R1+0x1510] ;  /* 0x00151000016b7983 */ /* 0x000f280000300800 */
[----:B------:R-:W4:Y:S04]  /*494e0*/  LDL.LU R147, [R1+0x150c] ;  /* 0x00150c0001937983 */ /* 0x000f280000300800 */
[----:B------:R-:W4:Y:S04]  /*494f0*/  LDL.LU R155, [R1+0x1508] ;  /* 0x00150800019b7983 */ /* 0x000f280000300800 */
[----:B------:R-:W-:Y:S04]  /*49500*/  LDS R13, [R5+0x6f080] ;  /* 0x06f08000050d7984 */ /* 0x000fe80000000800 */
[----:B------:R-:W2:Y:S01]  /*49510*/  LDS R15, [R5+0x6f880] ;  /* 0x06f88000050f7984 */ /* 0x000ea20000000800 */
[----:B------:R-:W-:-:S02]  /*49520*/  IMAD.MOV.U32 R36, RZ, RZ, R238 ;  /* 0x000000ffff247224 */ /* 0x000fc400078e00ee */
        /* <DEDUP_REMOVED lines=9> */
[----:B-1----:R-:W-:Y:S01]  /*495c0*/  IMAD.MOV.U32 R31, RZ, RZ, R60 ;  /* 0x000000ffff1f7224 */ /* 0x002fe200078e003c */
[----:B--2---:R-:W-:Y:S01]  /*495d0*/  HMMA.1688.F32.TF32 R148, R16, R86, R148 ;  /* 0x000000561094723c */ /* 0x004fe20000081094 */
[----:B------:R-:W-:Y:S01]  /*495e0*/  IMAD.MOV.U32 R30, RZ, RZ, R61 ;  /* 0x000000ffff1e7224 */ /* 0x000fe200078e003d */
[----:B------:R-:W-:Y:S01]  /*495f0*/  LDS R121, [R0+0x6f100] ;  /* 0x06f1000000797984 */ /* 0x000fe20000000800 */
[----:B------:R-:W-:-:S02]  /*49600*/  IMAD.MOV.U32 R29, RZ, RZ, R62 ;  /* 0x000000ffff1d7224 */ /* 0x000fc400078e003e */
[----:B------:R-:W-:Y:S01]  /*49610*/  IMAD.MOV.U32 R28, RZ, RZ, R63 ;  /* 0x000000ffff1c7224 */ /* 0x000fe200078e003f */
[----:B------:R-:W1:Y:S02]  /*49620*/  LDS R123, [R0+0x6f900] ;  /* 0x06f90000007b7984 */ /* 0x000e640000000800 */
[----:B------:R-:W-:Y:S01]  /*49630*/  HMMA.1688.F32.TF32 R156, R16, R94, R156 ;  /* 0x0000005e109c723c */ /* 0x000fe2000008109c */
[----:B------:R-:W-:Y:S02]  /*49640*/  IMAD.MOV.U32 R35, RZ, RZ, R56 ;  /* 0x000000ffff237224 */ /* 0x000fe400078e0038 */
[----:B------:R-:W-:-:S05]  /*49650*/  IMAD.MOV.U32 R34, RZ, RZ, R57 ;  /* 0x000000ffff227224 */ /* 0x000fca00078e0039 */
[C---:B------:R-:W-:Y:S08]  /*49660*/  HMMA.1688.F32.TF32 R208, R12.reuse, R82, R208 ;  /* 0x000000520cd0723c */ /* 0x040ff000000810d0 */
[----:B------:R-:W-:Y:S01]  /*49670*/  HMMA.1688.F32.TF32 R40, R12, R94, R40 ;  /* 0x0000005e0c28723c */ /* 0x000fe20000081028 */
[----:B------:R-:W-:Y:S01]  /*49680*/  IMAD.MOV.U32 R33, RZ, RZ, R58 ;  /* 0x000000ffff217224 */ /* 0x000fe200078e003a */
[----:B------:R-:W-:Y:S01]  /*49690*/  MOV R32, R59 ;  /* 0x0000003b00207202 */ /* 0x000fe20000000f00 */
[----:B------:R-:W-:-:S02]  /*496a0*/  IMAD.MOV.U32 R27, RZ, RZ, R64 ;  /* 0x000000ffff1b7224 */ /* 0x000fc400078e0040 */
[----:B------:R-:W-:Y:S02]  /*496b0*/  IMAD.MOV.U32 R26, RZ, RZ, R65 ;  /* 0x000000ffff1a7224 */ /* 0x000fe400078e0041 */
[----:B------:R-:W-:Y:S02]  /*496c0*/  IMAD.MOV.U32 R25, RZ, RZ, R66 ;  /* 0x000000ffff197224 */ /* 0x000fe400078e0042 */
[----:B------:R-:W-:Y:S01]  /*496d0*/  IMAD.MOV.U32 R24, RZ, RZ, R67 ;  /* 0x000000ffff187224 */ /* 0x000fe200078e0043 */
[C---:B---3--:R-:W-:Y:S08]  /*496e0*/  HMMA.1688.F32.TF32 R128, R20.reuse, R98, R128 ;  /* 0x000000621480723c */ /* 0x048ff00000081080 */
[----:B----4-:R-:W-:Y:S11]  /*496f0*/  HMMA.1688.F32.TF32 R132, R20, R102, R132 ;  /* 0x000000661484723c */ /* 0x010ff60000081084 */
[----:B------:R-:W-:Y:S04]  /*49700*/  @!UPT UIADD3 URZ, URZ, URZ, URZ ;  /* 0x0000003f3f3ff290 */ /* 0x000fe8000fffe03f */
[----:B------:R-:W-:Y:S04]  /*49710*/  STL.64 [R1+0x14d0], R130 ;  /* 0x0014d08201007387 */ /* 0x000fe80000100a00 */
[----:B------:R-:W-:Y:S04]  /*49720*/  STL.64 [R1+0x14c8], R128 ;  /* 0x0014c88001007387 */ /* 0x000fe80000100a00 */
[----:B------:R2:W-:Y:S04]  /*49730*/  STL.64 [R1+0x14e0], R134 ;  /* 0x0014e08601007387 */ /* 0x0005e80000100a00 */
[----:B------:R3:W-:Y:S04]  /*49740*/  STL.64 [R1+0x14d8], R132 ;  /* 0x0014d88401007387 */ /* 0x0007e80000100a00 */
[----:B------:R-:W4:Y:S04]  /*49750*/  LDL.LU R238, [R1+0x1504] ;  /* 0x0015040001ee7983 */ /* 0x000f280000300800 */
[----:B------:R-:W4:Y:S04]  /*49760*/  LDL.LU R239, [R1+0x1500] ;  /* 0x0015000001ef7983 */ /* 0x000f280000300800 */
[----:B------:R-:W4:Y:S04]  /*49770*/  LDL.LU R3, [R1+0x14fc] ;  /* 0x0014fc0001037983 */ /* 0x000f280000300800 */
[----:B------:R-:W4:Y:S04]  /*49780*/  LDL.LU R124, [R1+0x190] ;  /* 0x00019000017c7983 */ /* 0x000f280000300800 */
[----:B------:R-:W4:Y:S04]  /*49790*/  LDL.LU R125, [R1+0x194] ;  /* 0x00019400017d7983 */ /* 0x000f280000300800 */
[----:B------:R-:W4:Y:S04]  /*497a0*/  LDL.LU R126, [R1+0x198] ;  /* 0x00019800017e7983 */ /* 0x000f280000300800 */
[----:B------:R-:W4:Y:S01]  /*497b0*/  LDL.LU R127, [R1+0x19c] ;  /* 0x00019c00017f7983 */ /* 0x000f220000300800 */
[----:B--2---:R-:W-:-:S03]  /*497c0*/  IMAD.MOV.U32 R135, RZ, RZ, R212 ;  /* 0x000000ffff877224 */ /* 0x004fc600078e00d4 */
[----:B------:R-:W2:Y:S01]  /*497d0*/  LDL.LU R68, [R1+0x1a0] ;  /* 0x0001a00001447983 */ /* 0x000ea20000300800 */
[----:B------:R-:W-:-:S03]  /*497e0*/  IMAD.MOV.U32 R134, RZ, RZ, R213 ;  /* 0x000000ffff867224 */ /* 0x000fc600078e00d5 */
[----:B------:R-:W2:Y:S01]  /*497f0*/  LDL.LU R69, [R1+0x1a4] ;  /* 0x0001a40001457983 */ /* 0x000ea20000300800 */
[----:B---3--:R-:W-:-:S03]  /*49800*/  IMAD.MOV.U32 R133, RZ, RZ, R214 ;  /* 0x000000ffff857224 */ /* 0x008fc600078e00d6 */
[----:B------:R-:W2:Y:S01]  /*49810*/  LDL.LU R70, [R1+0x1a8] ;  /* 0x0001a80001467983 */ /* 0x000ea20000300800 */
[----:B------:R-:W-:-:S03]  /*49820*/  MOV R132, R215 ;  /* 0x000000d700847202 */ /* 0x000fc60000000f00 */
[----:B------:R-:W2:Y:S04]  /*49830*/  LDL.LU R71, [R1+0x1ac] ;  /* 0x0001ac0001477983 */ /* 0x000ea80000300800 */
[----:B------:R-:W3:Y:S04]  /*49840*/  LDL.LU R212, [R1+0x1b0] ;  /* 0x0001b00001d47983 */ /* 0x000ee80000300800 */
[----:B------:R-:W3:Y:S04]  /*49850*/  LDL.LU R213, [R1+0x1b4] ;  /* 0x0001b40001d57983 */ /* 0x000ee80000300800 */
[----:B------:R-:W3:Y:S04]  /*49860*/  LDL.LU R214, [R1+0x1b8] ;  /* 0x0001b80001d67983 */ /* 0x000ee80000300800 */
[----:B------:R-:W3:Y:S04]  /*49870*/  LDL.LU R215, [R1+0x1bc] ;  /* 0x0001bc0001d77983 */ /* 0x000ee80000300800 */
[----:B------:R-:W1:Y:S04]  /*49880*/  LDL.LU R116, [R1+0x1e0] ;  /* 0x0001e00001747983 */ /* 0x000e680000300800 */
[----:B------:R-:W1:Y:S01]  /*49890*/  LDL.LU R117, [R1+0x1e4] ;  /* 0x0001e40001757983 */ /* 0x000e620000300800 */
[C---:B------:R-:W-:Y:S03]  /*498a0*/  HMMA.1688.F32.TF32 R136, R20.reuse, R106, R136 ;  /* 0x0000006a1488723c */ /* 0x040fe60000081088 */
[----:B------:R-:W1:Y:S04]  /*498b0*/  LDL.LU R118, [R1+0x1e8] ;  /* 0x0001e80001767983 */ /* 0x000e680000300800 */
[----:B------:R-:W1:Y:S01]  /*498c0*/  LDL.LU R119, [R1+0x1ec] ;  /* 0x0001ec0001777983 */ /* 0x000e620000300800 */
[----:B------:R-:W-:Y:S03]  /*498d0*/  HMMA.1688.F32.TF32 R140, R20, R110, R140 ;  /* 0x0000006e148c723c */ /* 0x000fe6000008108c */
[----:B------:R-:W2:Y:S04]  /*498e0*/  LDL.LU R60, [R1+0x1c0] ;  /* 0x0001c000013c7983 */ /* 0x000ea80000300800 */
[----:B------:R-:W2:Y:S01]  /*498f0*/  LDL.LU R61, [R1+0x1c4] ;  /* 0x0001c400013d7983 */ /* 0x000ea20000300800 */
[C---:B------:R-:W-:Y:S03]  /*49900*/  HMMA.1688.F32.TF32 R144, R16.reuse, R82, R144 ;  /* 0x000000521090723c */ /* 0x040fe60000081090 */
[----:B------:R-:W2:Y:S04]  /*49910*/  LDL.LU R62, [R1+0x1c8] ;  /* 0x0001c800013e7983 */ /* 0x000ea80000300800 */
[----:B------:R-:W2:Y:S01]  /*49920*/  LDL.LU R63, [R1+0x1cc] ;  /* 0x0001cc00013f7983 */ /* 0x000ea20000300800 */
        /* <DEDUP_REMOVED lines=10> */
[----:B------:R-:W-:-:S07]  /*499d0*/  IMAD.MOV.U32 R248, RZ, RZ, R79 ;  /* 0x000000fffff87224 */ /* 0x000fce00078e004f */
[----:B------:R-:W-:Y:S01]  /*499e0*/  HMMA.1688.F32.TF32 R12, R12, R110, R220 ;  /* 0x0000006e0c0c723c */ /* 0x000fe200000810dc */
        /* <DEDUP_REMOVED lines=33> */
[----:B------:R-:W3:Y:S01]  /*49c00*/  LDL.LU R74, [R1+0x188] ;  /* 0x00018800014a7983 */ /* 0x000ee20000300800 */
[----:B----4-:R-:W-:-:S03]  /*49c10*/  MOV R75, R3 ;  /* 0x00000003004b7202 */ /* 0x010fc60000000f00 */
[----:B------:R-:W4:Y:S01]  /*49c20*/  LDL.LU R3, [R1+0x14f8] ;  /* 0x0014f80001037983 */ /* 0x000f220000300800 */
[C---:B-1----:R-:W-:Y:S08]  /*49c30*/  HMMA.1688.F32.TF32 R116, R120.reuse, R102, R116 ;  /* 0x000000667874723c */ /* 0x042ff00000081074 */
[C---:B--2---:R-:W-:Y:S08]  /*49c40*/  HMMA.1688.F32.TF32 R60, R120.reuse, R98, R60 ;  /* 0x00000062783c723c */ /* 0x044ff0000008103c */
[C---:B---3--:R-:W-:Y:S08]  /*49c50*/  HMMA.1688.F32.TF32 R220, R120.reuse, R94, R220 ;  /* 0x0000005e78dc723c */ /* 0x048ff000000810dc */
[C---:B------:R-:W-:Y:S08]  /*49c60*/  HMMA.1688.F32.TF32 R224, R120.reuse, R86, R224 ;  /* 0x0000005678e0723c */ /* 0x040ff000000810e0 */
[C---:B------:R-:W-:Y:S08]  /*49c70*/  HMMA.1688.F32.TF32 R228, R120.reuse, R82, R228 ;  /* 0x0000005278e4723c */ /* 0x040ff000000810e4 */
[C---:B------:R-:W-:Y:S08]  /*49c80*/  HMMA.1688.F32.TF32 R56, R120.reuse, R90, R56 ;  /* 0x0000005a7838723c */ /* 0x040ff00000081038 */
[C---:B------:R-:W-:Y:S08]  /*49c90*/  HMMA.1688.F32.TF32 R64, R120.reuse, R106, R64 ;  /* 0x0000006a7840723c */ /* 0x040ff00000081040 */
[----:B------:R-:W-:Y:S01]  /*49ca0*/  HMMA.1688.F32.TF32 R120, R120, R110, R212 ;  /* 0x0000006e7878723c */ /* 0x000fe200000810d4 */
[----:B------:R-:W2:Y:S04]  /*49cb0*/  LDL.LU.64 R214, [R1+0x14f0] ;  /* 0x0014f00001d67983 */ /* 0x000ea80000300a00 */
[----:B------:R-:W2:Y:S01]  /*49cc0*/  LDL.LU.64 R212, [R1+0x14e8] ;  /* 0x0014e80001d47983 */ /* 0x000ea20000300a00 */
[----:B------:R-:W-:-:S02]  /*49cd0*/  IMAD.MOV.U32 R39, RZ, RZ, R235 ;  /* 0x000000ffff277224 */ /* 0x000fc400078e00eb */
[----:B------:R-:W-:Y:S01]  /*49ce0*/  IMAD.MOV.U32 R112, RZ, RZ, R234 ;  /* 0x000000ffff707224 */ /* 0x000fe200078e00ea */
[----:B------:R-:W-:Y:S01]  /*49cf0*/  LDS R235, [R0+0x6f980] ;  /* 0x06f9800000eb7984 */ /* 0x000fe20000000800 */
[----:B------:R-:W-:Y:S02]  /*49d00*/  IMAD.MOV.U32 R113, RZ, RZ, R233 ;  /* 0x000000ffff717224 */ /* 0x000fe400078e00e9 */
[----:B------:R-:W-:Y:S01]  /*49d10*/  IMAD.MOV.U32 R114, RZ, RZ, R232 ;  /* 0x000000ffff727224 */ /* 0x000fe200078e00e8 */
[----:B------:R-:W-:Y:S04]  /*49d20*/  LDS R234, [R2+0x6f980] ;  /* 0x06f9800002ea7984 */ /* 0x000fe80000000800 */
[----:B------:R-:W-:Y:S04]  /*49d30*/  LDS R232, [R2+0x6f180] ;  /* 0x06f1800002e87984 */ /* 0x000fe80000000800 */
[----:B------:R-:W1:Y:S01]  /*49d40*/  LDS R233, [R0+0x6f180] ;  /* 0x06f1800000e97984 */ /* 0x000e620000000800 */
[----:B------:R-:W-:Y:S01]  /*49d50*/  MOV R252, R8 ;  /* 0x0000000800fc7202 */ /* 0x000fe20000000f00 */
[----:B------:R-:W-:-:S02]  /*49d60*/  IMAD.MOV.U32 R81, RZ, RZ, R9 ;  /* 0x000000ffff517224 */ /* 0x000fc400078e0009 */
[----:B------:R-:W-:Y:S01]  /*49d70*/  IMAD.MOV.U32 R80, RZ, RZ, R10 ;  /* 0x000000ffff507224 */ /* 0x000fe200078e000a */
[----:B------:R-:W-:Y:S01]  /*49d80*/  LDS R8, [R2+0x6f080] ;  /* 0x06f0800002087984 */ /* 0x000fe20000000800 */
[----:B------:R-:W-:-:S03]  /*49d90*/  IMAD.MOV.U32 R7, RZ, RZ, R11 ;  /* 0x000000ffff077224 */ /* 0x000fc600078e000b */
[----:B------:R-:W-:Y:S04]  /*49da0*/  LDS R10, [R2+0x6f880] ;  /* 0x06f88000020a7984 */ /* 0x000fe80000000800 */
[----:B------:R-:W-:Y:S04]  /*49db0*/  LDS R9, [R0+0x6f080] ;  /* 0x06f0800000097984 */ /* 0x000fe80000000800 */
[----:B------:R-:W3:Y:S01]  /*49dc0*/  LDS R11, [R0+0x6f880] ;  /* 0x06f88000000b7984 */ /* 0x000ee20000000800 */
[----:B------:R-:W-:Y:S02]  /*49dd0*/  IMAD.MOV.U32 R128, RZ, RZ, R219 ;  /* 0x000000ffff807224 */ /* 0x000fe400078e00db */
[----:B------:R-:W-:Y:S01]  /*49de0*/  IMAD.MOV.U32 R129, RZ, RZ, R218 ;  /* 0x000000ffff817224 */ /* 0x000fe200078e00da */
[----:B------:R-:W-:Y:S01]  /*49df0*/  LDS R219, [R5+0x6f900] ;  /* 0x06f9000005db7984 */ /* 0x000fe20000000800 */
[----:B------:R-:W-:-:S02]  /*49e00*/  IMAD.MOV.U32 R130, RZ, RZ, R217 ;  /* 0x000000ffff827224 */ /* 0x000fc400078e00d9 */
[----:B------:R-:W-:Y:S01]  /*49e10*/  IMAD.MOV.U32 R131, RZ, RZ, R216 ;  /* 0x000000ffff837224 */ /* 0x000fe200078e00d8 */
[----:B------:R-:W-:Y:S04]  /*49e20*/  LDS R218, [R4+0x6f900] ;  /* 0x06f9000004da7984 */ /* 0x000fe80000000800 */
[----:B------:R-:W-:Y:S04]  /*49e30*/  LDS R216, [R4+0x6f100] ;  /* 0x06f1000004d87984 */ /* 0x000fe80000000800 */
[----:B------:R-:W4:Y:S01]  /*49e40*/  LDS R217, [R5+0x6f100] ;  /* 0x06f1000005d97984 */ /* 0x000f220000000800 */
[----:B-1----:R-:W-:Y:S01]  /*49e50*/  HMMA.1688.F32.TF32 R128, R232, R82, R128 ;  /* 0x00000052e880723c */ /* 0x002fe20000081080 */
[----:B------:R-:W-:-:S07]  /*49e60*/  IMAD.MOV.U32 R115, RZ, RZ, R6 ;  /* 0x000000ffff737224 */ /* 0x000fce00078e0006 */
[C---:B------:R-:W-:Y:S08]  /*49e70*/  HMMA.1688.F32.TF32 R36, R232.reuse, R86, R36 ;  /* 0x00000056e824723c */ /* 0x040ff00000081024 */
[----:B------:R-:W-:Y:S08]  /*49e80*/  HMMA.1688.F32.TF32 R32, R232, R90, R32 ;  /* 0x0000005ae820723c */ /* 0x000ff00000081020 */
[C---:B---3--:R-:W-:Y:S08]  /*49e90*/  HMMA.1688.F32.TF32 R176, R8.reuse, R82, R176 ;  /* 0x0000005208b0723c */ /* 0x048ff000000810b0 */
[C---:B------:R-:W-:Y:S08]  /*49ea0*/  HMMA.1688.F32.TF32 R180, R8.reuse, R86, R180 ;  /* 0x0000005608b4723c */ /* 0x040ff000000810b4 */
[C---:B------:R-:W-:Y:S08]  /*49eb0*/  HMMA.1688.F32.TF32 R184, R8.reuse, R90, R184 ;  /* 0x0000005a08b8723c */ /* 0x040ff000000810b8 */
[C---:B------:R-:W-:Y:S08]  /*49ec0*/  HMMA.1688.F32.TF32 R188, R8.reuse, R94, R188 ;  /* 0x0000005e08bc723c */ /* 0x040ff000000810bc */
[C---:B------:R-:W-:Y:S08]  /*49ed0*/  HMMA.1688.F32.TF32 R192, R8.reuse, R98, R192 ;  /* 0x0000006208c0723c */ /* 0x040ff000000810c0 */
[C---:B------:R-:W-:Y:S08]  /*49ee0*/  HMMA.1688.F32.TF32 R196, R8.reuse, R102, R196 ;  /* 0x0000006608c4723c */ /* 0x040ff000000810c4 */
[C---:B------:R-:W-:Y:S08]  /*49ef0*/  HMMA.1688.F32.TF32 R200, R8.reuse, R106, R200 ;  /* 0x0000006a08c8723c */ /* 0x040ff000000810c8 */
[----:B------:R-:W-:Y:S07]  /*49f00*/  HMMA.1688.F32.TF32 R8, R8, R110, R204 ;  /* 0x0000006e0808723c */ /* 0x000fee00000810cc */
[----:B------:R-:W-:Y:S01]  /*49f10*/  IMAD.MOV.U32 R204, RZ, RZ, R239 ;  /* 0x000000ffffcc7224 */ /* 0x000fe200078e00ef */
        /* <DEDUP_REMOVED lines=8> */
[----:B------:R-:W1:Y:S02]  /*49fa0*/  LDS R237, [R5+0x6f180] ;  /* 0x06f1800005ed7984 */ /* 0x000e640000000800 */
[C---:B----4-:R-:W-:Y:S08]  /*49fb0*/  HMMA.1688.F32.TF32 R68, R216.reuse, R82, R68 ;  /* 0x00000052d844723c */ /* 0x050ff00000081044 */
[C---:B------:R-:W-:Y:S08]  /*49fc0*/  HMMA.1688.F32.TF32 R124, R216.reuse, R86, R124 ;  /* 0x00000056d87c723c */ /* 0x040ff0000008107c */
[C---:B------:R-:W-:Y:S08]  /*49fd0*/  HMMA.1688.F32.TF32 R72, R216.reuse, R90, R72 ;  /* 0x0000005ad848723c */ /* 0x040ff00000081048 */
[C---:B------:R-:W-:Y:S08]  /*49fe0*/  HMMA.1688.F32.TF32 R204, R216.reuse, R94, R204 ;  /* 0x0000005ed8cc723c */ /* 0x040ff000000810cc */
[C---:B------:R-:W-:Y:S08]  /*49ff0*/  HMMA.1688.F32.TF32 R76, R216.reuse, R98, R76 ;  /* 0x00000062d84c723c */ /* 0x040ff0000008104c */
[----:B------:R-:W-:Y:S08]  /*4a000*/  HMMA.1688.F32.TF32 R112, R216, R106, R112 ;  /* 0x0000006ad870723c */ /* 0x000ff00000081070 */
[C---:B------:R-:W-:Y:S08]  /*4a010*/  HMMA.1688.F32.TF32 R240, R232.reuse, R102, R240 ;  /* 0x00000066e8f0723c */ /* 0x040ff000000810f0 */
[C---:B------:R-:W-:Y:S08]  /*4a020*/  HMMA.1688.F32.TF32 R244, R232.reuse, R106, R244 ;  /* 0x0000006ae8f4723c */ /* 0x040ff000000810f4 */
[----:B------:R-:W-:Y:S08]  /*4a030*/  HMMA.1688.F32.TF32 R232, R232, R110, R248 ;  /* 0x0000006ee8e8723c */ /* 0x000ff000000810f8 */
[C---:B--2---:R-:W-:Y:S08]  /*4a040*/  HMMA.1688.F32.TF32 R212, R216.reuse, R102, R212 ;  /* 0x00000066d8d4723c */ /* 0x044ff000000810d4 */
[----:B------:R-:W-:Y:S01]  /*4a050*/  HMMA.1688.F32.TF32 R216, R216, R110, R132 ;  /* 0x0000006ed8d8723c */ /* 0x000fe20000081084 */
[----:B------:R2:W5:Y:S04]  /*4a060*/  LDL.LU.64 R134, [R1+0x14e0] ;  /* 0x0014e00001867983 */ /* 0x0005680000300a00 */
[----:B------:R2:W5:Y:S04]  /*4a070*/  LDL.LU.64 R132, [R1+0x14d8] ;  /* 0x0014d80001847983 */ /* 0x0005680000300a00 */
[----:B------:R-:W-:Y:S04]  /*4a080*/  STL.64 [R1+0x20], R128 ;  /* 0x0000208001007387 */ /* 0x000fe80000100a00 */
[----:B------:R3:W-:Y:S04]  /*4a090*/  STL.64 [R1+0x28], R130 ;  /* 0x0000288201007387 */ /* 0x0007e80000100a00 */
[----:B---3--:R2:W5:Y:S04]  /*4a0a0*/  LDL.LU.64 R130, [R1+0x14d0] ;  /* 0x0014d00001827983 */ /* 0x0085680000300a00 */
[----:B------:R2:W5:Y:S04]  /*4a0b0*/  LDL.LU.64 R128, [R1+0x14c8] ;  /* 0x0014c80001807983 */ /* 0x0005680000300a00 */
[----:B------:R-:W3:Y:S04]  /*4a0c0*/  LDL.LU R6, [R1+0x398] ;  /* 0x0003980001067983 */ /* 0x000ee80000300800 */
        /* <DEDUP_REMOVED lines=24> */
[----:B------:R-:W2:Y:S04]  /*4a250*/  LDL.LU.64 R250, [R1+0x1460] ;  /* 0x0014600001fa7983 */ /* 0x000ea80000300a00 */
[----:B------:R-:W2:Y:S04]  /*4a260*/  LDL.LU.64 R248, [R1+0x1458] ;  /* 0x0014580001f87983 */ /* 0x000ea80000300a00 */
[----:B------:R1:W-:Y:S04]  /*4a270*/  STL.64 [R1+0xe0], R232 ;  /* 0x0000e0e801007387 */ /* 0x0003e80000100a00 */
[----:B------:R1:W-:Y:S02]  /*4a280*/  STL.64 [R1+0xe8], R234 ;  /* 0x0000e8ea01007387 */ /* 0x0003e40000100a00 */
[----:B-1----:R-:W-:-:S02]  /*4a290*/  IMAD.MOV.U32 R232, RZ, RZ, R252 ;  /* 0x000000ffffe87224 */ /* 0x002fc400078e00fc */
[----:B------:R-:W-:Y:S01]  /*4a2a0*/  IMAD.MOV.U32 R233, RZ, RZ, R81 ;  /* 0x000000ffffe97224 */ /* 0x000fe200078e0051 */
[----:B------:R1:W5:Y:S01]  /*4a2b0*/  LDL.LU R252, [R1+0x1450] ;  /* 0x0014500001fc7983 */ /* 0x0003620000300800 */
[----:B------:R-:W-:Y:S02]  /*4a2c0*/  IMAD.MOV.U32 R234, RZ, RZ, R80 ;  /* 0x000000ffffea7224 */ /* 0x000fe400078e0050 */
[----:B------:R-:W-:-:S07]  /*4a2d0*/  IMAD.MOV.U32 R235, RZ, RZ, R7 ;  /* 0x000000ffffeb7224 */ /* 0x000fce00078e0007 */
[----:B------:R-:W-:Y:S11]  /*4a2e0*/  HMMA.1688.F32.TF32 R232, R236, R82, R232 ;  /* 0x00000052ece8723c */ /* 0x000ff600000810e8 */
[----:B------:R-:W-:Y:S11]  /*4a2f0*/  @!UPT UIADD3 URZ, URZ, URZ, URZ ;  /* 0x0000003f3f3ff290 */ /* 0x000ff6000fffe03f */
[----:B------:R-:W-:Y:S01]  /*4a300*/  @!UPT UIADD3 URZ, URZ, URZ, URZ ;  /* 0x0000003f3f3ff290 */ /* 0x000fe2000fffe03f */
[----:B------:R-:W-:Y:S04]  /*4a310*/  STL.64 [R1+0xc0], R232 ;  /* 0x0000c0e801007387 */ /* 0x000fe80000100a00 */
[----:B------:R-:W-:Y:S04]  /*4a320*/  STL.64 [R1+0xc8], R234 ;  /* 0x0000c8ea01007387 */ /* 0x000fe80000100a00 */
[----:B------:R-:W3:Y:S01]  /*4a330*/  LDL.LU R4, [R1+0xf98] ;  /* 0x000f980001047983 */ /* 0x000ee20000300800 */
[----:B------:R-:W-:-:S03]  /*4a340*/  UIADD3 UR5, UR5, 0x1, URZ ;  /* 0x0000000105057890 */ /* 0x000fc6000fffe03f */
[----:B------:R-:W-:Y:S01]  /*4a350*/  BAR.SYNC.DEFER_BLOCKING 0x0 ;  /* 0x0000000000007b1d */ /* 0x000fe20000010000 */
[C---:B--2---:R-:W-:Y:S08]  /*4a360*/  HMMA.1688.F32.TF32 R80, R236.reuse, R86, R248 ;  /* 0x00000056ec50723c */ /* 0x044ff000000810f8 */
[C---:B------:R-:W-:Y:S11]  /*4a370*/  HMMA.1688.F32.TF32 R84, R236.reuse, R90, R244 ;  /* 0x0000005aec54723c */ /* 0x040ff600000810f4 */
[----:B------:R-:W-:Y:S04]  /*4a380*/  @!UPT UIADD3 URZ, URZ, URZ, URZ ;  /* 0x0000003f3f3ff290 */ /* 0x000fe8000fffe03f */
[----:B------:R2:W-:Y:S04]  /*4a390*/  STL.64 [R1+0xb0], R80 ;  /* 0x0000b05001007387 */ /* 0x0005e80000100a00 */
[----:B------:R-:W-:Y:S04]  /*4a3a0*/  STL.64 [R1+0xb8], R82 ;  /* 0x0000b85201007387 */ /* 0x000fe80000100a00 */
[----:B--2---:R-:W2:Y:S04]  /*4a3b0*/  LDL.LU R80, [R1+0xf7c] ;  /* 0x000f7c0001507983 */ /* 0x004ea80000300800 */
[----:B------:R-:W-:Y:S04]  /*4a3c0*/  STL.64 [R1+0x80], R84 ;  /* 0x0000805401007387 */ /* 0x000fe80000100a00 */
[----:B------:R1:W-:Y:S04]  /*4a3d0*/  STL.64 [R1+0x88], R86 ;  /* 0x0000885601007387 */ /* 0x0003e80000100a00 */
[----:B------:R-:W4:Y:S01]  /*4a3e0*/  LDL.LU R5, [R1+0xf90] ;  /* 0x000f900001057983 */ /* 0x000f220000300800 */
[C---:B-1----:R-:W-:Y:S11]  /*4a3f0*/  HMMA.1688.F32.TF32 R84, R236.reuse, R94, R240 ;  /* 0x0000005eec54723c */ /* 0x042ff600000810f0 */
[----:B------:R-:W-:Y:S11]  /*4a400*/  @!UPT UIADD3 URZ, URZ, URZ, URZ ;  /* 0x0000003f3f3ff290 */ /* 0x000ff6000fffe03f */
[----:B------:R-:W-:Y:S01]  /*4a410*/  @!UPT UIADD3 URZ, URZ, URZ, URZ ;  /* 0x0000003f3f3ff290 */ /* 0x000fe2000fffe03f */
[----:B------:R-:W-:Y:S04]  /*4a420*/  STL.64 [R1+0x70], R84 ;  /* 0x0000705401007387 */ /* 0x000fe80000100a00 */
[----:B------:R-:W-:Y:S04]  /*4a430*/  STL.64 [R1+0x78], R86 ;  /* 0x0000785601007387 */ /* 0x000fe80000100a00 */
[----:B------:R-:W4:Y:S01]  /*4a440*/  LDL.LU R82, [R1+0xf70] ;  /* 0x000f700001527983 */ /* 0x000f220000300800 */
[C---:B------:R-:W-:Y:S08]  /*4a450*/  HMMA.1688.F32.TF32 R24, R236.reuse, R98, R24 ;  /* 0x00000062ec18723c */ /* 0x040ff00000081018 */
[C---:B------:R-:W-:Y:S01]  /*4a460*/  HMMA.1688.F32.TF32 R28, R236.reuse, R102, R28 ;  /* 0x00000066ec1c723c */ /* 0x040fe2000008101c */
[----:B------:R-:W-:Y:S11]  /*4a470*/  IMAD.MOV.U32 R7, RZ, RZ, c[0x0][0x180] ;  /* 0x00006000ff077624 */ /* 0x000ff600078e00ff */
[----:B------:R-:W-:Y:S03]  /*4a480*/  @!UPT UIADD3 URZ, URZ, URZ, URZ ;  /* 0x0000003f3f3ff290 */ /* 0x000fe6000fffe03f */
[----:B------:R-:W-:Y:S04]  /*4a490*/  STL.64 [R1+0x40], R24 ;  /* 0x0000401801007387 */ /* 0x000fe80000100a00 */
[----:B------:R1:W-:Y:S02]  /*4a4a0*/  STL.64 [R1+0x48], R26 ;  /* 0x0000481a01007387 */ /* 0x0003e40000100a00 */
[----:B-1----:R-:W-:Y:S01]  /*4a4b0*/  HMMA.1688.F32.TF32 R24, R236, R106, R32 ;  /* 0x0000006aec18723c */ /* 0x002fe20000081020 */
[----:B------:R-:W-:Y:S01]  /*4a4c0*/  IADD3 R0, R7, -0x180, RZ ;  /* 0xfffffe8007007810 */ /* 0x000fe20007ffe0ff */
[----:B------:R-:W-:Y:S01]  /*4a4d0*/  IMAD.MOV.U32 R7, RZ, RZ, c[0x0][0x188] ;  /* 0x00006200ff077624 */ /* 0x000fe200078e00ff */
[----:B------:R-:W-:Y:S04]  /*4a4e0*/  STL.64 [R1+0x30], R28 ;  /* 0x0000301c01007387 */ /* 0x000fe80000100a00 */
[----:B------:R-:W-:Y:S01]  /*4a4f0*/  STL.64 [R1+0x38], R30 ;  /* 0x0000381e01007387 */ /* 0x000fe20000100a00 */
[----:B------:R-:W-:-:S05]  /*4a500*/  SHF.L.U32 R7, R7, 0x7, RZ ;  /* 0x0000000707077819 */ /* 0x000fca00000006ff */
[----:B------:R-:W-:-:S10]  /*4a510*/  IMAD.SHL.U32 R83, R7, 0x4, RZ ;  /* 0x0000000407537824 */ /* 0x000fd400078e00ff */
[----:B------:R1:W-:Y:S04]  /*4a520*/  STL.64 [R1+0x10], R24 ;  /* 0x0000101801007387 */ /* 0x0003e80000100a00 */
[----:B------:R3:W-:Y:S04]  /*4a530*/  STL.64 [R1+0x18], R26 ;  /* 0x0000181a01007387 */ /* 0x0007e80000100a00 */
[----:B-1----:R-:W4:Y:S04]  /*4a540*/  LDL.LU R25, [R1+0xf5c] ;  /* 0x000f5c0001197983 */ /* 0x002f280000300800 */
[----:B------:R-:W4:Y:S04]  /*4a550*/  LDL.LU R7, [R1+0xf3c] ;  /* 0x000f3c0001077983 */ /* 0x000f280000300800 */
[----:B---3--:R-:W3:Y:S04]  /*4a560*/  LDL.LU R26, [R1+0xf50] ;  /* 0x000f5000011a7983 */ /* 0x008ee80000300800 */
[----:B------:R-:W3:Y:S01]  /*4a570*/  LDL.LU R24, [R1+0xf30] ;  /* 0x000f300001187983 */ /* 0x000ee20000300800 */
[----:B------:R-:W-:-:S05]  /*4a580*/  IADD3 R4, P3, R4, R83, RZ ;  /* 0x0000005304047210 */ /* 0x000fca0007f7e0ff */
[----:B------:R1:W-:Y:S01]  /*4a590*/  STL [R1+0xf98], R4 ;  /* 0x000f980401007387 */ /* 0x0003e20000100800 */
[----:B--2---:R-:W-:-:S05]  /*4a5a0*/  IADD3 R80, P4, R80, R83, RZ ;  /* 0x0000005350507210 */ /* 0x004fca0007f9e0ff */
[----:B------:R-:W-:Y:S01]  /*4a5b0*/  STL [R1+0xf7c], R80 ;  /* 0x000f7c5001007387 */ /* 0x000fe20000100800 */
[----:B----4-:R-:W-:-:S05]  /*4a5c0*/  IMAD.X R5, R5, 0x1, R3, P3 ;  /* 0x0000000105057824 */ /* 0x010fca00018e0603 */
[----:B------:R2:W-:Y:S01]  /*4a5d0*/  STL [R1+0xf90], R5 ;  /* 0x000f900501007387 */ /* 0x0005e20000100800 */
[----:B------:R-:W-:-:S05]  /*4a5e0*/  IMAD.X R82, R82, 0x1, R3, P4 ;  /* 0x0000000152527824 */ /* 0x000fca00020e0603 */
[----:B------:R-:W-:Y:S04]  /*4a5f0*/  STL [R1+0xf70], R82 ;  /* 0x000f705201007387 */ /* 0x000fe80000100800 */
[----:B------:R-:W4:Y:S04]  /*4a600*/  LDL.LU R31, [R1+0xf10] ;  /* 0x000f1000011f7983 */ /* 0x000f280000300800 */
[----:B------:R-:W4:Y:S04]  /*4a610*/  LDL.LU R30, [R1+0xf1c] ;  /* 0x000f1c00011e7983 */ /* 0x000f280000300800 */
[----:B------:R-:W4:Y:S04]  /*4a620*/  LDL.LU R28, [R1+0xef0] ;  /* 0x000ef000011c7983 */ /* 0x000f280000300800 */
[----:B------:R-:W4:Y:S01]  /*4a630*/  LDL.LU R27, [R1+0xefc] ;  /* 0x000efc00011b7983 */ /* 0x000f220000300800 */
[----:B------:R-:W-:-:S05]  /*4a640*/  IMAD.MOV.U32 R81, RZ, RZ, 0x7f ;  /* 0x0000007fff517424 */ /* 0x000fca00078e00ff */
[----:B------:R-:W-:-:S04]  /*4a650*/  IADD3 R81, R81, c[0x0][0x180], RZ ;  /* 0x0000600051517a10 */ /* 0x000fc80007ffe0ff */
[----:B------:R-:W-:-:S04]  /*4a660*/  SHF.R.S32.HI R2, RZ, 0x1f, R81 ;  /* 0x0000001fff027819 */ /* 0x000fc80000011451 */
[----:B------:R-:W-:Y:S02]  /*4a670*/  LEA.HI R2, R2, R81, RZ, 0x7 ;  /* 0x0000005102027211 */ /* 0x000fe400078f38ff */
[----:B------:R-:W1:Y:S01]  /*4a680*/  S2R R81, SR_TID.X ;  /* 0x0000000000517919 */ /* 0x000e620000002100 */
[----:B------:R-:W-:Y:S01]  /*4a690*/  IMAD R0, R6, -0x80, R0 ;  /* 0xffffff8006007824 */ /* 0x000fe200078e0200 */
[----:B------:R-:W-:-:S04]  /*4a6a0*/  SHF.R.S32.HI R2, RZ, 0x7, R2 ;  /* 0x00000007ff027819 */ /* 0x000fc80000011402 */
[----:B------:R-:W-:Y:S02]  /*4a6b0*/  IADD3 R2, R2, -0x3, RZ ;  /* 0xfffffffd02027810 */ /* 0x000fe40007ffe0ff */
[----:B------:R-:W-:Y:S02]  /*4a6c0*/  ISETP.GT.AND P1, PT, R0, RZ, PT ;  /* 0x000000ff0000720c */ /* 0x000fe40003f24270 */
[----:B------:R-:W-:Y:S02]  /*4a6d0*/  ISETP.GE.AND P0, PT, R6, R2, PT ;  /* 0x000000020600720c */ /* 0x000fe40003f06270 */
[----:B------:R-:W-:Y:S02]  /*4a6e0*/  SEL R2, RZ, 0x4, !P1 ;  /* 0x00000004ff027807 */ /* 0x000fe40004800000 */
[----:B------:R-:W-:Y:S02]  /*4a6f0*/  ISETP.GT.AND P1, PT, R0, 0x4, PT ;  /* 0x000000040000780c */ /* 0x000fe40003f24270 */
[----:B------:R-:W-:Y:S01]  /*4a700*/  SEL R2, R2, RZ, !P0 ;  /* 0x000000ff02027207 */ /* 0x000fe20004000000 */
[----:B------:R-:W-:-:S03]  /*4a710*/  UISETP.GT.AND UP0, UPT, UR5, 0x2, UPT ;  /* 0x000000020500788c */ /* 0x000fc6000bf04270 */
[----:B------:R-:W-:Y:S02]  /*4a720*/  ISETP.NE.U32.AND P2, PT, R2, RZ, PT ;  /* 0x000000ff0200720c */ /* 0x000fe40003f45070 */
[----:B------:R-:W-:Y:S01]  /*4a730*/  SEL R2, RZ, 0x4, !P1 ;  /* 0x00000004ff027807 */ /* 0x000fe20004800000 */
[----:B------:R-:W-:Y:S01]  /*4a740*/  USEL UR5, UR5, URZ, !UP0 ;  /* 0x0000003f05057287 */ /* 0x000fe2000c000000 */
[----:B-1----:R-:W-:Y:S02]  /*4a750*/  LOP3.LUT R81, R81, 0x7f, RZ, 0xc0, !PT ;  /* 0x0000007f51517812 */ /* 0x002fe400078ec0ff */
[----:B------:R-:W-:-:S03]  /*4a760*/  SEL R2, R2, RZ, !P0 ;  /* 0x000000ff02027207 */ /* 0x000fc60004000000 */
[----:B------:R-:W-:Y:S01]  /*4a770*/  IMAD.SHL.U32 R29, R81, 0x4, RZ ;  /* 0x00000004511d7824 */ /* 0x000fe200078e00ff */
[----:B------:R-:W-:Y:S01]  /*4a780*/  ISETP.NE.U32.AND P1, PT, R2, RZ, PT ;  /* 0x000000ff0200720c */ /* 0x000fe20003f25070 */
[----:B------:R-:W-:-:S04]  /*4a790*/  IMAD.U32 R2, RZ, RZ, UR5 ;  /* 0x00000005ff027e24 */ /* 0x000fc8000f8e00ff */
[----:B------:R-:W-:-:S05]  /*4a7a0*/  IMAD R2, R2, 0x10000, R29 ;  /* 0x0001000002027824 */ /* 0x000fca00078e021d */
[----:B------:R-:W-:Y:S01]  /*4a7b0*/  @!PT LDS RZ, [RZ] ;  /* 0x00000000fffff984 */ /* 0x000fe20000000800 */
[----:B------:R-:W-:Y:S01]  /*4a7c0*/  @!PT LDS RZ, [RZ] ;  /* 0x00000000fffff984 */ /* 0x000fe20000000800 */
[----:B------:R-:W-:Y:S01]  /*4a7d0*/  @!PT LDS RZ, [RZ] ;  /* 0x00000000fffff984 */ /* 0x000fe20000000800 */
[----:B------:R1:W-:Y:S02]  /*4a7e0*/  LDGSTS.E [R2+0x60000], [R4.64], P2 ;  /* 0x6000000004027fae */ /* 0x0003e40009121848 */
[----:B-1----:R-:W-:Y:S02]  /*4a7f0*/  IMAD.MOV.U32 R4, RZ, RZ, R80 ;  /* 0x000000ffff047224 */ /* 0x002fe400078e0050 */
[----:B--2---:R-:W-:-:S05]  /*4a800*/  IMAD.MOV.U32 R5, RZ, RZ, R82 ;  /* 0x000000ffff057224 */ /* 0x004fca00078e0052 */
[----:B------:R1:W-:Y:S01]  /*4a810*/  LDGSTS.E [R2+0x60800], [R4.64], P1 ;  /* 0x6080000004027fae */ /* 0x0003e20008921848 */
[C---:B------:R-:W-:Y:S02]  /*4a820*/  ISETP.GT.AND P1, PT, R0.reuse, 0x8, PT ;  /* 0x000000080000780c */ /* 0x040fe40003f24270 */
[----:B------:R-:W-:Y:S02]  /*4a830*/  IADD3 R25, P3, R25, R83, RZ ;  /* 0x0000005319197210 */ /* 0x000fe40007f7e0ff */
[----:B-1----:R-:W-:Y:S02]  /*4a840*/  SEL R4, RZ, 0x4, !P1 ;  /* 0x00000004ff047807 */ /* 0x002fe40004800000 */
[----:B------:R-:W-:Y:S02]  /*4a850*/  ISETP.GT.AND P1, PT, R0, 0xc, PT ;  /* 0x0000000c0000780c */ /* 0x000fe40003f24270 */
[----:B------:R-:W-:-:S04]  /*4a860*/  SEL R4, R4, RZ, !P0 ;  /* 0x000000ff04047207 */ /* 0x000fc80004000000 */
[----:B------:R-:W-:Y:S02]  /*4a870*/  ISETP.NE.U32.AND P2, PT, R4, RZ, PT ;  /* 0x000000ff0400720c */ /* 0x000fe40003f45070 */
[----:B------:R-:W-:Y:S02]  /*4a880*/  SEL R4, RZ, 0x4, !P1 ;  /* 0x00000004ff047807 */ /* 0x000fe40004800000 */
[----:B------:R-:W-:Y:S01]  /*4a890*/  IADD3 R7, P4, R7, R83, RZ ;  /* 0x0000005307077210 */ /* 0x000fe20007f9e0ff */
[--C-:B---3--:R-:W-:Y:S01]  /*4a8a0*/  IMAD.X R26, R26, 0x1, R3.reuse, P3 ;  /* 0x000000011a1a7824 */ /* 0x108fe200018e0603 */
[----:B------:R-:W-:Y:S01]  /*4a8b0*/  SEL R4, R4, RZ, !P0 ;  /* 0x000000ff04047207 */ /* 0x000fe20004000000 */
[----:B------:R-:W-:Y:S02]  /*4a8c0*/  STL [R1+0xf5c], R25 ;  /* 0x000f5c1901007387 */ /* 0x000fe40000100800 */
[----:B------:R-:W-:Y:S01]  /*4a8d0*/  IMAD.X R24, R24, 0x1, R3, P4 ;  /* 0x0000000118187824 */ /* 0x000fe200020e0603 */
[----:B------:R-:W-:Y:S01]  /*4a8e0*/  ISETP.NE.U32.AND P1, PT, R4, RZ, PT ;  /* 0x000000ff0400720c */ /* 0x000fe20003f25070 */
[----:B------:R-:W-:Y:S01]  /*4a8f0*/  IMAD.MOV.U32 R4, RZ, RZ, R25 ;  /* 0x000000ffff047224 */ /* 0x000fe200078e0019 */
[----:B------:R-:W-:Y:S01]  /*4a900*/  MOV R5, R26 ;  /* 0x0000001a00057202 */ /* 0x000fe20000000f00 */
[----:B------:R1:W-:Y:S04]  /*4a910*/  STL [R1+0xf50], R26 ;  /* 0x000f501a01007387 */ /* 0x0003e80000100800 */
[----:B------:R-:W-:Y:S04]  /*4a920*/  STL [R1+0xf3c], R7 ;  /* 0x000f3c0701007387 */ /* 0x000fe80000100800 */
[----:B------:R2:W-:Y:S04]  /*4a930*/  STL [R1+0xf30], R24 ;  /* 0x000f301801007387 */ /* 0x0005e80000100800 */
[----:B-1----:R-:W3:Y:S04]  /*4a940*/  LDL.LU R26, [R1+0xed0] ;  /* 0x000ed000011a7983 */ /* 0x002ee80000300800 */
[----:B------:R1:W-:Y:S04]  /*4a950*/  LDGSTS.E [R2+0x61000], [R4.64], P2 ;  /* 0x6100000004027fae */ /* 0x0003e80009121848 */
[----:B------:R-:W3:Y:S01]  /*4a960*/  LDL.LU R25, [R1+0xedc] ;  /* 0x000edc0001197983 */ /* 0x000ee20000300800 */
[----:B-1----:R-:W-:-:S02]  /*4a970*/  IMAD.MOV.U32 R5, RZ, RZ, R24 ;  /* 0x000000ffff057224 */ /* 0x002fc400078e0018 */
[----:B------:R-:W-:Y:S01]  /*4a980*/  IMAD.MOV.U32 R4, RZ, RZ, R7 ;  /* 0x000000ffff047224 */ /* 0x000fe200078e0007 */
[----:B--2---:R-:W3:Y:S04]  /*4a990*/  LDL.LU R24, [R1+0xeb0] ;  /* 0x000eb00001187983 */ /* 0x004ee80000300800 */
[----:B------:R-:W3:Y:S04]  /*4a9a0*/  LDL.LU R7, [R1+0xebc] ;  /* 0x000ebc0001077983 */ /* 0x000ee80000300800 */
[----:B------:R1:W-:Y:S01]  /*4a9b0*/  LDGSTS.E [R2+0x61800], [R4.64], P1 ;  /* 0x6180000004027fae */ /* 0x0003e20008921848 */
[----:B------:R-:W-:-:S04]  /*4a9c0*/  ISETP.GT.AND P1, PT, R0, 0x10, PT ;  /* 0x000000100000780c */ /* 0x000fc80003f24270 */
[----:B-1----:R-:W-:Y:S02]  /*4a9d0*/  SEL R4, RZ, 0x4, !P1 ;  /* 0x00000004ff047807 */ /* 0x002fe40004800000 */
[----:B------:R-:W-:Y:S02]  /*4a9e0*/  ISETP.GT.AND P1, PT, R0, 0x14, PT ;  /* 0x000000140000780c */ /* 0x000fe40003f24270 */
[----:B------:R-:W-:-:S04]  /*4a9f0*/  SEL R4, R4, RZ, !P0 ;  /* 0x000000ff04047207 */ /* 0x000fc80004000000 */
[----:B------:R-:W-:Y:S02]  /*4aa00*/  ISETP.NE.U32.AND P2, PT, R4, RZ, PT ;  /* 0x000000ff0400720c */ /* 0x000fe40003f45070 */
[----:B------:R-:W-:-:S04]  /*4aa10*/  SEL R4, RZ, 0x4, !P1 ;  /* 0x00000004ff047807 */ /* 0x000fc80004800000 */
[----:B------:R-:W-:-:S04]  /*4aa20*/  SEL R4, R4, RZ, !P0 ;  /* 0x000000ff04047207 */ /* 0x000fc80004000000 */
[----:B------:R-:W-:Y:S02]  /*4aa30*/  ISETP.NE.U32.AND P1, PT, R4, RZ, PT ;  /* 0x000000ff0400720c */ /* 0x000fe40003f25070 */
[----:B----4-:R-:W-:-:S05]  /*4aa40*/  IADD3 R30, P3, R30, R83, RZ ;  /* 0x000000531e1e7210 */ /* 0x010fca0007f7e0ff */
[----:B------:R-:W-:Y:S01]  /*4aa50*/  IMAD.X R31, R31, 0x1, R3, P3 ;  /* 0x000000011f1f7824 */ /* 0x000fe200018e0603 */
[----:B------:R-:W-:Y:S01]  /*4aa60*/  IADD3 R27, P4, R27, R83, RZ ;  /* 0x000000531b1b7210 */ /* 0x000fe20007f9e0ff */
[----:B------:R-:W-:Y:S01]  /*4aa70*/  STL [R1+0xf1c], R30 ;  /* 0x000f1c1e01007387 */ /* 0x000fe20000100800 */
[----:B------:R-:W-:-:S03]  /*4aa80*/  IMAD.MOV.U32 R4, RZ, RZ, R30 ;  /* 0x000000ffff047224 */ /* 0x000fc600078e001e */
[----:B------:R-:W-:Y:S01]  /*4aa90*/  IMAD.X R28, R28, 0x1, R3, P4 ;  /* 0x000000011c1c7824 */ /* 0x000fe200020e0603 */
[----:B------:R1:W-:Y:S01]  /*4aaa0*/  STL [R1+0xf10], R31 ;  /* 0x000f101f01007387 */ /* 0x0003e20000100800 */
[----:B------:R-:W-:-:S03]  /*4aab0*/  IMAD.MOV.U32 R5, RZ, RZ, R31 ;  /* 0x000000ffff057224 */ /* 0x000fc600078e001f */
[----:B------:R-:W-:Y:S04]  /*4aac0*/  STL [R1+0xefc], R27 ;  /* 0x000efc1b01007387 */ /* 0x000fe80000100800 */
[----:B------:R4:W-:Y:S04]  /*4aad0*/  STL [R1+0xef0], R28 ;  /* 0x000ef01c01007387 */ /* 0x0009e80000100800 */
[----:B-1----:R-:W2:Y:S04]  /*4aae0*/  LDL.LU R31, [R1+0xe90] ;  /* 0x000e9000011f7983 */ /* 0x002ea80000300800 */
[----:B------:R1:W-:Y:S04]  /*4aaf0*/  LDGSTS.E [R2+0x62000], [R4.64], P2 ;  /* 0x6200000004027fae */ /* 0x0003e80009121848 */
[----:B------:R-:W2:Y:S01]  /*4ab00*/  LDL.LU R30, [R1+0xe9c] ;  /* 0x000e9c00011e7983 */ /* 0x000ea20000300800 */
[----:B-1----:R-:W-:-:S02]  /*4ab10*/  IMAD.MOV.U32 R5, RZ, RZ, R28 ;  /* 0x000000ffff057224 */ /* 0x002fc400078e001c */
[----:B------:R-:W-:Y:S01]  /*4ab20*/  IMAD.MOV.U32 R4, RZ, RZ, R27 ;  /* 0x000000ffff047224 */ /* 0x000fe200078e001b */
[----:B----4-:R-:W2:Y:S04]  /*4ab30*/  LDL.LU R28, [R1+0xe70] ;  /* 0x000e7000011c7983 */ /* 0x010ea80000300800 */
[----:B------:R-:W2:Y:S04]  /*4ab40*/  LDL.LU R27, [R1+0xe7c] ;  /* 0x000e7c00011b7983 */ /* 0x000ea80000300800 */
        /* <DEDUP_REMOVED lines=9> */
[----:B---3--:R-:W-:-:S05]  /*4abe0*/  IADD3 R25, P3, R25, R83, RZ ;  /* 0x0000005319197210 */ /* 0x008fca0007f7e0ff */
[----:B------:R-:W-:Y:S01]  /*4abf0*/  IMAD.X R26, R26, 0x1, R3, P3 ;  /* 0x000000011a1a7824 */ /* 0x000fe200018e0603 */
[----:B------:R-:W-:Y:S01]  /*4ac00*/  STL [R1+0xedc], R25 ;  /* 0x000edc1901007387 */ /* 0x000fe20000100800 */
[----:B------:R-:W-:Y:S01]  /*4ac10*/  IMAD.MOV.U32 R4, RZ, RZ, R25 ;  /* 0x000000ffff047224 */ /* 0x000fe200078e0019 */
[----:B------:R-:W-:Y:S02]  /*4ac20*/  IADD3 R7, P4, R7, R83, RZ ;  /* 0x0000005307077210 */ /* 0x000fe40007f9e0ff */
[----:B------:R1:W-:Y:S01]  /*4ac30*/  STL [R1+0xed0], R26 ;  /* 0x000ed01a01007387 */ /* 0x0003e20000100800 */
[----:B------:R-:W-:Y:S02]  /*4ac40*/  MOV R5, R26 ;  /* 0x0000001a00057202 */ /* 0x000fe40000000f00 */
[----:B------:R-:W-:Y:S01]  /*4ac50*/  IMAD.X R24, R24, 0x1, R3, P4 ;  /* 0x0000000118187824 */ /* 0x000fe200020e0603 */
[----:B------:R-:W-:Y:S04]  /*4ac60*/  STL [R1+0xebc], R7 ;  /* 0x000ebc0701007387 */ /* 0x000fe80000100800 */
[----:B------:R3:W-:Y:S04]  /*4ac70*/  STL [R1+0xeb0], R24 ;  /* 0x000eb01801007387 */ /* 0x0007e80000100800 */
[----:B-1----:R-:W4:Y:S04]  /*4ac80*/  LDL.LU R26, [R1+0xe50] ;  /* 0x000e5000011a7983 */ /* 0x002f280000300800 */
[----:B------:R1:W-:Y:S04]  /*4ac90*/  LDGSTS.E [R2+0x63000], [R4.64], P2 ;  /* 0x6300000004027fae */ /* 0x0003e80009121848 */
[----:B------:R-:W4:Y:S01]  /*4aca0*/  LDL.LU R25, [R1+0xe5c] ;  /* 0x000e5c0001197983 */ /* 0x000f220000300800 */
[----:B-1----:R-:W-:-:S02]  /*4acb0*/  IMAD.MOV.U32 R5, RZ, RZ, R24 ;  /* 0x000000ffff057224 */ /* 0x002fc400078e0018 */
[----:B------:R-:W-:Y:S01]  /*4acc0*/  IMAD.MOV.U32 R4, RZ, RZ, R7 ;  /* 0x000000ffff047224 */ /* 0x000fe200078e0007 */
[----:B---3--:R-:W4:Y:S04]  /*4acd0*/  LDL.LU R24, [R1+0xe30] ;  /* 0x000e300001187983 */ /* 0x008f280000300800 */
[----:B------:R-:W4:Y:S04]  /*4ace0*/  LDL.LU R7, [R1+0xe3c] ;  /* 0x000e3c0001077983 */ /* 0x000f280000300800 */
        /* <DEDUP_REMOVED lines=9> */
[----:B--2---:R-:W-:-:S05]  /*4ad80*/  IADD3 R30, P3, R30, R83, RZ ;  /* 0x000000531e1e7210 */ /* 0x004fca0007f7e0ff */
[----:B------:R-:W-:Y:S01]  /*4ad90*/  IMAD.X R31, R31, 0x1, R3, P3 ;  /* 0x000000011f1f7824 */ /* 0x000fe200018e0603 */
[----:B------:R-:W-:Y:S01]  /*4ada0*/  STL [R1+0xe9c], R30 ;  /* 0x000e9c1e01007387 */ /* 0x000fe20000100800 */
[----:B------:R-:W-:Y:S02]  /*4adb0*/  IMAD.MOV.U32 R4, RZ, RZ, R30 ;  /* 0x000000ffff047224 */ /* 0x000fe400078e001e */
[----:B------:R-:W-:Y:S01]  /*4adc0*/  IMAD.MOV.U32 R5, RZ, RZ, R31 ;  /* 0x000000ffff057224 */ /* 0x000fe200078e001f */
[----:B------:R-:W-:Y:S01]  /*4add0*/  IADD3 R27, P4, R27, R83, RZ ;  /* 0x000000531b1b7210 */ /* 0x000fe20007f9e0ff */
[----:B------:R1:W-:Y:S04]  /*4ade0*/  STL [R1+0xe90], R31 ;  /* 0x000e901f01007387 */ /* 0x0003e80000100800 */
[----:B------:R-:W-:Y:S01]  /*4adf0*/  IMAD.X R28, R28, 0x1, R3, P4 ;  /* 0x000000011c1c7824 */ /* 0x000fe200020e0603 */
[----:B------:R-:W-:Y:S04]  /*4ae00*/  STL [R1+0xe7c], R27 ;  /* 0x000e7c1b01007387 */ /* 0x000fe80000100800 */
[----:B------:R2:W-:Y:S04]  /*4ae10*/  STL [R1+0xe70], R28 ;  /* 0x000e701c01007387 */ /* 0x0005e80000100800 */
[----:B------:R2:W-:Y:S04]  /*4ae20*/  LDGSTS.E [R2+0x64000], [R4.64], P2 ;  /* 0x6400000004027fae */ /* 0x0005e80009121848 */
[----:B-1----:R-:W3:Y:S04]  /*4ae30*/  LDL.LU R31, [R1+0xe10] ;  /* 0x000e1000011f7983 */ /* 0x002ee80000300800 */
[----:B------:R-:W3:Y:S01]  /*4ae40*/  LDL.LU R30, [R1+0xe1c] ;  /* 0x000e1c00011e7983 */ /* 0x000ee20000300800 */
[----:B--2---:R-:W-:-:S02]  /*4ae50*/  IMAD.MOV.U32 R5, RZ, RZ, R28 ;  /* 0x000000ffff057224 */ /* 0x004fc400078e001c */
[----:B------:R-:W-:Y:S01]  /*4ae60*/  IMAD.MOV.U32 R4, RZ, RZ, R27 ;  /* 0x000000ffff047224 */ /* 0x000fe200078e001b */
[----:B------:R-:W3:Y:S04]  /*4ae70*/  LDL.LU R28, [R1+0xdf0] ;  /* 0x000df000011c7983 */ /* 0x000ee80000300800 */
        /* <DEDUP_REMOVED lines=99> */
[----:B-1----:R-:W2:Y:S04]  /*4b4b0*/  LDL.LU R31, [R1+0xd10] ;  /* 0x000d1000011f7983 */ /* 0x002ea80000300800 */
[----:B------:R-:W2:Y:S01]  /*4b4c0*/  LDL.LU R30, [R1+0xd1c] ;  /* 0x000d1c00011e7983 */ /* 0x000ea20000300800 */
[----:B----4-:R-:W-:-:S02]  /*4b4d0*/  IMAD.MOV.U32 R5, RZ, RZ, R28 ;  /* 0x000000ffff057224 */ /* 0x010fc400078e001c */
[----:B------:R-:W-:Y:S01]  /*4b4e0*/  IMAD.MOV.U32 R4, RZ, RZ, R27 ;  /* 0x000000ffff047224 */ /* 0x000fe200078e001b */
[----:B------:R-:W2:Y:S04]  /*4b4f0*/  LDL.LU R28, [R1+0xc74] ;  /* 0x000c7400011c7983 */ /* 0x000ea80000300800 */
        /* <DEDUP_REMOVED lines=99> */
[----:B-1----:R-:W4:Y:S04]  /*4bb30*/  LDL.LU R31, [R1+0xc04] ;  /* 0x000c0400011f7983 */ /* 0x002f280000300800 */
[----:B------:R-:W4:Y:S01]  /*4bb40*/  LDL.LU R30, [R1+0xc08] ;  /* 0x000c0800011e7983 */ /* 0x000f220000300800 */
[----:B---3--:R-:W-:-:S02]  /*4bb50*/  IMAD.MOV.U32 R5, RZ, RZ, R28 ;  /* 0x000000ffff057224 */ /* 0x008fc400078e001c */
[----:B------:R-:W-:Y:S01]  /*4bb60*/  IMAD.MOV.U32 R4, RZ, RZ, R27 ;  /* 0x000000ffff047224 */ /* 0x000fe200078e001b */
[----:B------:R-:W4:Y:S04]  /*4bb70*/  LDL.LU R28, [R1+0xbe4] ;  /* 0x000be400011c7983 */ /* 0x000f280000300800 */
        /* <DEDUP_REMOVED lines=46> */
[----:B------:R-:W2:Y:S04]  /*4be60*/  LDL.LU R32, [R1+0xf88] ;  /* 0x000f880001207983 */ /* 0x000ea80000300800 */
[----:B-1----:R-:W2:Y:S04]  /*4be70*/  LDL.LU R31, [R1+0xf94] ;  /* 0x000f9400011f7983 */ /* 0x002ea80000300800 */
[----:B------:R1:W-:Y:S04]  /*4be80*/  LDGSTS.E [R2+0x6e000], [R4.64], P2 ;  /* 0x6e00000004027fae */ /* 0x0003e80009121848 */
[----:B------:R-:W2:Y:S01]  /*4be90*/  LDL.LU R30, [R1+0xf68] ;  /* 0x000f6800011e7983 */ /* 0x000ea20000300800 */
[----:B-1----:R-:W-:-:S03]  /*4bea0*/  IMAD.MOV.U32 R5, RZ, RZ, R28 ;  /* 0x000000ffff057224 */ /* 0x002fc600078e001c */
[----:B----4-:R-:W2:Y:S01]  /*4beb0*/  LDL.LU R28, [R1+0xf74] ;  /* 0x000f7400011c7983 */ /* 0x010ea20000300800 */
[----:B------:R-:W-:-:S05]  /*4bec0*/  IMAD.MOV.U32 R4, RZ, RZ, R27 ;  /* 0x000000ffff047224 */ /* 0x000fca00078e001b */
        /* <DEDUP_REMOVED lines=8> */
[----:B------:R-:W-:Y:S01]  /*4bf50*/  ISETP.NE.U32.AND P1, PT, R4, RZ, PT ;  /* 0x000000ff0400720c */ /* 0x000fe20003f25070 */
[----:B------:R-:W-:Y:S01]  /*4bf60*/  IMAD.SHL.U32 R85, R81, 0x4, RZ ;  /* 0x0000000451557824 */ /* 0x000fe200078e00ff */
        /* <DEDUP_REMOVED lines=15> */
[----:B---3--:R-:W3:Y:S04]  /*4c060*/  LDL.LU R24, [R1+0xf28] ;  /* 0x000f280001187983 */ /* 0x008ee80000300800 */
[----:B------:R-:W3:Y:S04]  /*4c070*/  LDL.LU R7, [R1+0xf34] ;  /* 0x000f340001077983 */ /* 0x000ee80000300800 */
[----:B------:R1:W-:Y:S01]  /*4c080*/  LDGSTS.E [R2+0x6f800], [R4.64], P1 ;  /* 0x6f80000004027fae */ /* 0x0003e20008921848 */
[----:B------:R-:W-:-:S02]  /*4c090*/  ISETP.GT.AND P1, PT, R0, 0x1, PT ;  /* 0x000000010000780c */ /* 0x000fc40003f24270 */
[----:B------:R-:W-:Y:S02]  /*4c0a0*/  ISETP.GT.AND P2, PT, R0, 0x5, PT ;  /* 0x000000050000780c */ /* 0x000fe40003f44270 */
[----:B-1----:R-:W-:Y:S02]  /*4c0b0*/  SEL R4, RZ, 0x4, !P1 ;  /* 0x00000004ff047807 */ /* 0x002fe40004800000 */
[----:B------:R-:W-:Y:S02]  /*4c0c0*/  SEL R2, RZ, 0x4, !P2 ;  /* 0x00000004ff027807 */ /* 0x000fe40005000000 */
[----:B------:R-:W-:Y:S02]  /*4c0d0*/  SEL R4, R4, RZ, !P0 ;  /* 0x000000ff04047207 */ /* 0x000fe40004000000 */
[----:B------:R-:W-:Y:S02]  /*4c0e0*/  SEL R2, R2, RZ, !P0 ;  /* 0x000000ff02027207 */ /* 0x000fe40004000000 */
[----:B------:R-:W-:-:S02]  /*4c0f0*/  ISETP.NE.U32.AND P1, PT, R4, RZ, PT ;  /* 0x000000ff0400720c */ /* 0x000fc40003f25070 */
[----:B------:R-:W-:Y:S01]  /*4c100*/  ISETP.NE.U32.AND P2, PT, R2, RZ, PT ;  /* 0x000000ff0200720c */ /* 0x000fe20003f45070 */
[----:B------:R-:W-:Y:S01]  /*4c110*/  IMAD.U32 R2, RZ, RZ, UR5 ;  /* 0x00000005ff027e24 */ /* 0x000fe2000f8e00ff */
[----:B------:R-:W-:-:S05]  /*4c120*/  LOP3.LUT R27, R85, 0x20, RZ, 0x3c, !PT ;  /* 0x00000020551b7812 */ /* 0x000fca00078e3cff */
[----:B------:R-:W-:Y:S01]  /*4c130*/  IMAD R2, R2, 0x10000, R27 ;  /* 0x0001000002027824 */ /* 0x000fe200078e021b */
[----:B--2---:R-:W-:-:S05]  /*4c140*/  IADD3 R31, P3, R31, R83, RZ ;  /* 0x000000531f1f7210 */ /* 0x004fca0007f7e0ff */
[----:B------:R-:W-:Y:S01]  /*4c150*/  IMAD.X R32, R32, 0x1, R3, P3 ;  /* 0x0000000120207824 */ /* 0x000fe200018e0603 */
[----:B------:R-:W-:Y:S01]  /*4c160*/  STL [R1+0xf94], R31 ;  /* 0x000f941f01007387 */ /* 0x000fe20000100800 */
[----:B------:R-:W-:Y:S02]  /*4c170*/  IMAD.MOV.U32 R4, RZ, RZ, R31 ;  /* 0x000000ffff047224 */ /* 0x000fe400078e001f */
[----:B------:R-:W-:-:S05]  /*4c180*/  IMAD.MOV.U32 R5, RZ, RZ, R32 ;  /* 0x000000ffff057224 */ /* 0x000fca00078e0020 */
[----:B------:R1:W-:Y:S01]  /*4c190*/  LDGSTS.E [R2+0x60200], [R4.64], P1 ;  /* 0x6020000004027fae */ /* 0x0003e20008921848 */
[----:B------:R-:W-:-:S05]  /*4c1a0*/  IADD3 R28, P4, R28, R83, RZ ;  /* 0x000000531c1c7210 */ /* 0x000fca0007f9e0ff */
[----:B------:R-:W-:Y:S01]  /*4c1b0*/  IMAD.X R30, R30, 0x1, R3, P4 ;  /* 0x000000011e1e7824 */ /* 0x000fe200020e0603 */
[----:B------:R-:W-:Y:S04]  /*4c1c0*/  STL [R1+0xf74], R28 ;  /* 0x000f741c01007387 */ /* 0x000fe80000100800 */
[----:B------:R2:W-:Y:S01]  /*4c1d0*/  STL [R1+0xf88], R32 ;  /* 0x000f882001007387 */ /* 0x0005e20000100800 */
[----:B-1----:R-:W-:-:S03]  /*4c1e0*/  IMAD.MOV.U32 R5, RZ, RZ, R30 ;  /* 0x000000ffff057224 */ /* 0x002fc600078e001e */
[----:B------:R1:W-:Y:S01]  /*4c1f0*/  STL [R1+0xf68], R30 ;  /* 0x000f681e01007387 */ /* 0x0003e20000100800 */
[----:B------:R-:W-:-:S03]  /*4c200*/  IMAD.MOV.U32 R4, RZ, RZ, R28 ;  /* 0x000000ffff047224 */ /* 0x000fc600078e001c */
[----:B--2---:R-:W2:Y:S04]  /*4c210*/  LDL.LU R32, [R1+0xf08] ;  /* 0x000f080001207983 */ /* 0x004ea80000300800 */
[----:B------:R-:W2:Y:S04]  /*4c220*/  LDL.LU R31, [R1+0xf14] ;  /* 0x000f1400011f7983 */ /* 0x000ea80000300800 */
[----:B-1----:R-:W2:Y:S04]  /*4c230*/  LDL.LU R30, [R1+0xee8] ;  /* 0x000ee800011e7983 */ /* 0x002ea80000300800 */
[----:B------:R-:W2:Y:S01]  /*4c240*/  LDL.LU R28, [R1+0xef4] ;  /* 0x000ef400011c7983 */ /* 0x000ea20000300800 */
[----:B------:R-:W-:-:S03]  /*4c250*/  ISETP.GT.AND P1, PT, R0, 0x9, PT ;  /* 0x000000090000780c */ /* 0x000fc60003f24270 */
[----:B------:R1:W-:Y:S02]  /*4c260*/  LDGSTS.E [R2+0x60a00], [R4.64], P2 ;  /* 0x60a0000004027fae */ /* 0x0003e40009121848 */
[----:B-1----:R-:W-:Y:S02]  /*4c270*/  SEL R4, RZ, 0x4, !P1 ;  /* 0x00000004ff047807 */ /* 0x002fe40004800000 */
[----:B------:R-:W-:Y:S02]  /*4c280*/  ISETP.GT.AND P1, PT, R0, 0xd, PT ;  /* 0x0000000d0000780c */ /* 0x000fe40003f24270 */
[----:B------:R-:W-:-:S04]  /*4c290*/  SEL R4, R4, RZ, !P0 ;  /* 0x000000ff04047207 */ /* 0x000fc80004000000 */
[----:B------:R-:W-:Y:S02]  /*4c2a0*/  ISETP.NE.U32.AND P2, PT, R4, RZ, PT ;  /* 0x000000ff0400720c */ /* 0x000fe40003f45070 */
[----:B------:R-:W-:-:S04]  /*4c2b0*/  SEL R4, RZ, 0x4, !P1 ;  /* 0x00000004ff047807 */ /* 0x000fc80004800000 */
[----:B------:R-:W-:-:S04]  /*4c2c0*/  SEL R4, R4, RZ, !P0 ;  /* 0x000000ff04047207 */ /* 0x000fc80004000000 */
[----:B------:R-:W-:Y:S02]  /*4c2d0*/  ISETP.NE.U32.AND P1, PT, R4, RZ, PT ;  /* 0x000000ff0400720c */ /* 0x000fe40003f25070 */
[----:B----4-:R-:W-:-:S04]  /*4c2e0*/  IADD3 R25, P3, R25, R83, RZ ;  /* 0x0000005319197210 */ /* 0x010fc80007f7e0ff */
[----:B------:R-:W-:Y:S01]  /*4c2f0*/  IADD3.X R26, R26, R3, RZ, P3, !PT ;  /* 0x000000031a1a7210 */ /* 0x000fe20001ffe4ff */
[----:B------:R-:W-:Y:S01]  /*4c300*/  IMAD.MOV.U32 R4, RZ, RZ, R25 ;  /* 0x000000ffff047224 */ /* 0x000fe200078e0019 */
[----:B------:R-:W-:Y:S03]  /*4c310*/  STL [R1+0xf54], R25 ;  /* 0x000f541901007387 */ /* 0x000fe60000100800 */
[----:B------:R-:W-:Y:S01]  /*4c320*/  IMAD.MOV.U32 R5, RZ, RZ, R26 ;  /* 0x000000ffff057224 */ /* 0x000fe200078e001a */
[----:B---3--:R-:W-:Y:S01]  /*4c330*/  IADD3 R7, P4, R7, R83, RZ ;  /* 0x0000005307077210 */ /* 0x008fe20007f9e0ff */
        /* <DEDUP_REMOVED lines=46> */
[----:B------:R-:W-:-:S04]  /*4c620*/  IADD3 R25, P3, R25, R83, RZ ;  /* 0x0000005319197210 */ /* 0x000fc80007f7e0ff */
[----:B------:R-:W-:Y:S02]  /*4c630*/  IADD3.X R26, R26, R3, RZ, P3, !PT ;  /* 0x000000031a1a7210 */ /* 0x000fe40001ffe4ff */
[----:B----4-:R-:W-:Y:S01]  /*4c640*/  IADD3 R7, P4, R7, R83, RZ ;  /* 0x0000005307077210 */ /* 0x010fe20007f9e0ff */
        /* <DEDUP_REMOVED lines=49> */
[----:B--2---:R-:W-:-:S04]  /*4c960*/  IADD3 R25, P3, R25, R83, RZ ;  /* 0x0000005319197210 */ /* 0x004fc80007f7e0ff */
[----:B------:R-:W-:Y:S01]  /*4c970*/  IADD3.X R26, R26, R3, RZ, P3, !PT ;  /* 0x000000031a1a7210 */ /* 0x000fe20001ffe4ff */
[----:B------:R-:W-:Y:S01]  /*4c980*/  IMAD.MOV.U32 R4, RZ, RZ, R25 ;  /* 0x000000ffff047224 */ /* 0x000fe200078e0019 */
[----:B------:R-:W-:Y:S03]  /*4c990*/  STL [R1+0xe54], R25 ;  /* 0x000e541901007387 */ /* 0x000fe60000100800 */
        /* <DEDUP_REMOVED lines=48> */
[----:B---3--:R-:W-:-:S04]  /*4cca0*/  IADD3 R25, P3, R25, R83, RZ ;  /* 0x0000005319197210 */ /* 0x008fc80007f7e0ff */
[----:B------:R-:W-:Y:S02]  /*4ccb0*/  IADD3.X R26, R26, R3, RZ, P3, !PT ;  /* 0x000000031a1a7210 */ /* 0x000fe40001ffe4ff */
        /* <DEDUP_REMOVED lines=190> */
[----:B------:R-:W3:Y:S04]  /*4d8a0*/  LDL.LU R33, [R1+0xf80] ;  /* 0x000f800001217983 */ /* 0x000ee80000300800 */
[----:B-1----:R-:W3:Y:S04]  /*4d8b0*/  LDL.LU R32, [R1+0xf8c] ;  /* 0x000f8c0001207983 */ /* 0x002ee80000300800 */
[----:B------:R1:W-:Y:S04]  /*4d8c0*/  LDGSTS.E [R2+0x6e200], [R4.64], P2 ;  /* 0x6e20000004027fae */ /* 0x0003e80009121848 */
[----:B------:R-:W3:Y:S01]  /*4d8d0*/  LDL.LU R31, [R1+0xf60] ;  /* 0x000f6000011f7983 */ /* 0x000ee20000300800 */
[----:B-1----:R-:W-:-:S03]  /*4d8e0*/  IMAD.MOV.U32 R5, RZ, RZ, R30 ;  /* 0x000000ffff057224 */ /* 0x002fc600078e001e */
[----:B--2---:R-:W3:Y:S01]  /*4d8f0*/  LDL.LU R30, [R1+0xf6c] ;  /* 0x000f6c00011e7983 */ /* 0x004ee20000300800 */
        /* <DEDUP_REMOVED lines=11> */
[----:B----4-:R-:W-:-:S04]  /*4d9b0*/  IADD3 R25, P3, R25, R83, RZ ;  /* 0x0000005319197210 */ /* 0x010fc80007f7e0ff */
[----:B------:R-:W-:Y:S02]  /*4d9c0*/  IADD3.X R26, R26, R3, RZ, P3, !PT ;  /* 0x000000031a1a7210 */ /* 0x000fe40001ffe4ff */
[----:B------:R-:W-:Y:S01]  /*4d9d0*/  IADD3 R7, P4, R7, R83, RZ ;  /* 0x0000005307077210 */ /* 0x000fe20007f9e0ff */
[----:B------:R1:W-:Y:S01]  /*4d9e0*/  STL [R1+0xbd0], R25 ;  /* 0x000bd01901007387 */ /* 0x0003e20000100800 */
[----:B------:R-:W-:-:S03]  /*4d9f0*/  IMAD.MOV.U32 R4, RZ, RZ, R25 ;  /* 0x000000ffff047224 */ /* 0x000fc600078e0019 */
[----:B------:R-:W-:Y:S01]  /*4da00*/  IMAD.X R24, R24, 0x1, R3, P4 ;  /* 0x0000000118187824 */ /* 0x000fe200020e0603 */
[----:B------:R-:W-:Y:S01]  /*4da10*/  STL [R1+0xbcc], R26 ;  /* 0x000bcc1a01007387 */ /* 0x000fe20000100800 */
[----:B------:R-:W-:-:S03]  /*4da20*/  IMAD.MOV.U32 R5, RZ, RZ, R26 ;  /* 0x000000ffff057224 */ /* 0x000fc600078e001a */
[----:B------:R-:W-:Y:S04]  /*4da30*/  STL [R1+0xbb0], R7 ;  /* 0x000bb00701007387 */ /* 0x000fe80000100800 */
[----:B------:R4:W-:Y:S04]  /*4da40*/  STL [R1+0xbac], R24 ;  /* 0x000bac1801007387 */ /* 0x0009e80000100800 */
[----:B------:R-:W2:Y:S04]  /*4da50*/  LDL.LU R28, [R1+0xf40] ;  /* 0x000f4000011c7983 */ /* 0x000ea80000300800 */
[----:B------:R4:W-:Y:S04]  /*4da60*/  LDGSTS.E [R2+0x6f200], [R4.64], P2 ;  /* 0x6f20000004027fae */ /* 0x0009e80009121848 */
[----:B-1----:R-:W2:Y:S01]  /*4da70*/  LDL.LU R25, [R1+0xf4c] ;  /* 0x000f4c0001197983 */ /* 0x002ea20000300800 */
[----:B----4-:R-:W-:-:S02]  /*4da80*/  IMAD.MOV.U32 R5, RZ, RZ, R24 ;  /* 0x000000ffff057224 */ /* 0x010fc400078e0018 */
[----:B------:R-:W-:Y:S01]  /*4da90*/  IMAD.MOV.U32 R4, RZ, RZ, R7 ;  /* 0x000000ffff047224 */ /* 0x000fe200078e0007 */
[----:B------:R-:W4:Y:S04]  /*4daa0*/  LDL.LU R24, [R1+0xf20] ;  /* 0x000f200001187983 */ /* 0x000f280000300800 */
[----:B------:R-:W4:Y:S04]  /*4dab0*/  LDL.LU R7, [R1+0xf2c] ;  /* 0x000f2c0001077983 */ /* 0x000f280000300800 */
        /* <DEDUP_REMOVED lines=12> */
[----:B---3--:R-:W-:-:S05]  /*4db80*/  IADD3 R32, P3, R32, R83, RZ ;  /* 0x0000005320207210 */ /* 0x008fca0007f7e0ff */
[----:B------:R-:W-:Y:S01]  /*4db90*/  IMAD.X R33, R33, 0x1, R3, P3 ;  /* 0x0000000121217824 */ /* 0x000fe200018e0603 */
[----:B------:R-:W-:Y:S01]  /*4dba0*/  STL [R1+0xf8c], R32 ;  /* 0x000f8c2001007387 */ /* 0x000fe20000100800 */
[----:B------:R-:W-:-:S03]  /*4dbb0*/  IMAD.MOV.U32 R4, RZ, RZ, R32 ;  /* 0x000000ffff047224 */ /* 0x000fc600078e0020 */
[----:B------:R-:W-:-:S05]  /*4dbc0*/  MOV R5, R33 ;  /* 0x0000002100057202 */ /* 0x000fca0000000f00 */
        /* <DEDUP_REMOVED lines=8> */
[----:B---3--:R-:W3:Y:S04]  /*4dc50*/  LDL.LU R33, [R1+0xf00] ;  /* 0x000f000001217983 */ /* 0x008ee80000300800 */
[----:B------:R-:W3:Y:S04]  /*4dc60*/  LDL.LU R32, [R1+0xf0c] ;  /* 0x000f0c0001207983 */ /* 0x000ee80000300800 */
[----:B-1----:R-:W3:Y:S04]  /*4dc70*/  LDL.LU R31, [R1+0xee0] ;  /* 0x000ee000011f7983 */ /* 0x002ee80000300800 */
[----:B------:R-:W3:Y:S01]  /*4dc80*/  LDL.LU R30, [R1+0xeec] ;  /* 0x000eec00011e7983 */ /* 0x000ee20000300800 */
        /* <DEDUP_REMOVED lines=14> */
[----:B----4-:R-:W-:Y:S01]  /*4dd70*/  IADD3 R7, P4, R7, R83, RZ ;  /* 0x0000005307077210 */ /* 0x010fe20007f9e0ff */
[----:B------:R1:W-:Y:S04]  /*4dd80*/  STL [R1+0xf40], R28 ;  /* 0x000f401c01007387 */ /* 0x0003e80000100800 */
[----:B------:R-:W-:Y:S01]  /*4dd90*/  IMAD.X R24, R24, 0x1, R3, P4 ;  /* 0x0000000118187824 */ /* 0x000fe200020e0603 */
[----:B------:R-:W-:Y:S04]  /*4dda0*/  STL [R1+0xf2c], R7 ;  /* 0x000f2c0701007387 */ /* 0x000fe80000100800 */
[----:B------:R2:W-:Y:S04]  /*4ddb0*/  STL [R1+0xf20], R24 ;  /* 0x000f201801007387 */ /* 0x0005e80000100800 */
[----:B------:R4:W-:Y:S04]  /*4ddc0*/  LDGSTS.E [R2+0x61400], [R4.64], P2 ;  /* 0x6140000004027fae */ /* 0x0009e80009121848 */
[----:B-1----:R-:W3:Y:S04]  /*4ddd0*/  LDL.LU R28, [R1+0xec0] ;  /* 0x000ec000011c7983 */ /* 0x002ee80000300800 */
[----:B------:R-:W3:Y:S01]  /*4dde0*/  LDL.LU R25, [R1+0xecc] ;  /* 0x000ecc0001197983 */ /* 0x000ee20000300800 */
[----:B----4-:R-:W-:-:S02]  /*4ddf0*/  IMAD.MOV.U32 R5, RZ, RZ, R24 ;  /* 0x000000ffff057224 */ /* 0x010fc400078e0018 */
[----:B------:R-:W-:Y:S01]  /*4de00*/  IMAD.MOV.U32 R4, RZ, RZ, R7 ;  /* 0x000000ffff047224 */ /* 0x000fe200078e0007 */
[----:B--2---:R-:W4:Y:S04]  /*4de10*/  LDL.LU R24, [R1+0xea0] ;  /* 0x000ea00001187983 */ /* 0x004f280000300800 */
        /* <DEDUP_REMOVED lines=11> */
[--C-:B------:R-:W-:Y:S01]  /*4ded0*/  IMAD.X R33, R33, 0x1, R3.reuse, P3 ;  /* 0x0000000121217824 */ /* 0x100fe200018e0603 */
[----:B------:R-:W-:Y:S01]  /*4dee0*/  IADD3 R30, P4, R30, R83, RZ ;  /* 0x000000531e1e7210 */ /* 0x000fe20007f9e0ff */
[----:B------:R-:W-:Y:S01]  /*4def0*/  STL [R1+0xf0c], R32 ;  /* 0x000f0c2001007387 */ /* 0x000fe20000100800 */
[----:B------:R-:W-:Y:S02]  /*4df00*/  IMAD.MOV.U32 R4, RZ, RZ, R32 ;  /* 0x000000ffff047224 */ /* 0x000fe400078e0020 */
[----:B------:R-:W-:Y:S01]  /*4df10*/  MOV R5, R33 ;  /* 0x0000002100057202 */ /* 0x000fe20000000f00 */
[----:B------:R-:W-:Y:S01]  /*4df20*/  IMAD.X R31, R31, 0x1, R3, P4 ;  /* 0x000000011f1f7824 */ /* 0x000fe200020e0603 */
[----:B------:R1:W-:Y:S04]  /*4df30*/  STL [R1+0xf00], R33 ;  /* 0x000f002101007387 */ /* 0x0003e80000100800 */
[----:B------:R-:W-:Y:S04]  /*4df40*/  STL [R1+0xeec], R30 ;  /* 0x000eec1e01007387 */ /* 0x000fe80000100800 */
[----:B------:R3:W-:Y:S04]  /*4df50*/  STL [R1+0xee0], R31 ;  /* 0x000ee01f01007387 */ /* 0x0007e80000100800 */
[----:B-1----:R-:W2:Y:S04]  /*4df60*/  LDL.LU R33, [R1+0xe80] ;  /* 0x000e800001217983 */ /* 0x002ea80000300800 */
[----:B------:R1:W-:Y:S04]  /*4df70*/  LDGSTS.E [R2+0x62400], [R4.64], P2 ;  /* 0x6240000004027fae */ /* 0x0003e80009121848 */
[----:B------:R-:W2:Y:S01]  /*4df80*/  LDL.LU R32, [R1+0xe8c] ;  /* 0x000e8c0001207983 */ /* 0x000ea20000300800 */
[----:B-1----:R-:W-:-:S02]  /*4df90*/  IMAD.MOV.U32 R5, RZ, RZ, R31 ;  /* 0x000000ffff057224 */ /* 0x002fc400078e001f */
[----:B------:R-:W-:Y:S01]  /*4dfa0*/  IMAD.MOV.U32 R4, RZ, RZ, R30 ;  /* 0x000000ffff047224 */ /* 0x000fe200078e001e */
[----:B---3--:R-:W2:Y:S04]  /*4dfb0*/  LDL.LU R31, [R1+0xe60] ;  /* 0x000e6000011f7983 */ /* 0x008ea80000300800 */
        /* <DEDUP_REMOVED lines=10> */
[----:B------:R-:W-:-:S05]  /*4e060*/  IADD3 R25, P3, R25, R83, RZ ;  /* 0x0000005319197210 */ /* 0x000fca0007f7e0ff */
[----:B------:R-:W-:Y:S01]  /*4e070*/  IMAD.X R28, R28, 0x1, R3, P3 ;  /* 0x000000011c1c7824 */ /* 0x000fe200018e0603 */
        /* <DEDUP_REMOVED lines=13> */
[----:B----4-:R-:W3:Y:S04]  /*4e150*/  LDL.LU R24, [R1+0xe20] ;  /* 0x000e200001187983 */ /* 0x010ee80000300800 */
        /* <DEDUP_REMOVED lines=11> */
[--C-:B------:R-:W-:Y:S01]  /*4e210*/  IMAD.X R33, R33, 0x1, R3.reuse, P3 ;  /* 0x0000000121217824 */ /* 0x100fe200018e0603 */
        /* <DEDUP_REMOVED lines=37> */
[----:B---3--:R-:W-:-:S02]  /*4e470*/  IMAD.MOV.U32 R5, RZ, RZ, R24 ;  /* 0x000000ffff057224 */ /* 0x008fc400078e0018 */
        /* <DEDUP_REMOVED lines=207> */
[----:B--2---:R-:W-:-:S02]  /*4f170*/  IMAD.MOV.U32 R5, RZ, RZ, R24 ;  /* 0x000000ffff057224 */ /* 0x004fc400078e0018 */
        /* <DEDUP_REMOVED lines=22> */
[----:B------:R-:W2:Y:S04]  /*4f2e0*/  LDL.LU R34, [R1+0xf78] ;  /* 0x000f780001227983 */ /* 0x000ea80000300800 */
[----:B------:R3:W-:Y:S04]  /*4f2f0*/  LDGSTS.E [R2+0x6e400], [R4.64], P2 ;  /* 0x6e40000004027fae */ /* 0x0007e80009121848 */
[----:B-1----:R-:W2:Y:S04]  /*4f300*/  LDL.LU R33, [R1+0xf84] ;  /* 0x000f840001217983 */ /* 0x002ea80000300800 */
[----:B------:R-:W2:Y:S01]  /*4f310*/  LDL.LU R32, [R1+0xf58] ;  /* 0x000f580001207983 */ /* 0x000ea20000300800 */
[----:B---3--:R-:W-:-:S03]  /*4f320*/  IMAD.MOV.U32 R5, RZ, RZ, R31 ;  /* 0x000000ffff057224 */ /* 0x008fc600078e001f */
[----:B------:R-:W2:Y:S01]  /*4f330*/  LDL.LU R31, [R1+0xf64] ;  /* 0x000f6400011f7983 */ /* 0x000ea20000300800 */
        /* <DEDUP_REMOVED lines=19> */
[----:B------:R4:W-:Y:S04]  /*4f470*/  STL [R1+0xbb8], R7 ;  /* 0x000bb80701007387 */ /* 0x0009e80000100800 */
[----:B------:R4:W-:Y:S04]  /*4f480*/  STL [R1+0xbb4], R24 ;  /* 0x000bb41801007387 */ /* 0x0009e80000100800 */
[----:B------:R-:W3:Y:S04]  /*4f490*/  LDL.LU R30, [R1+0xf38] ;  /* 0x000f3800011e7983 */ /* 0x000ee80000300800 */
[----:B-1----:R-:W3:Y:S04]  /*4f4a0*/  LDL.LU R28, [R1+0xf44] ;  /* 0x000f4400011c7983 */ /* 0x002ee80000300800 */
[----:B------:R1:W-:Y:S04]  /*4f4b0*/  LDGSTS.E [R2+0x6f400], [R4.64], P2 ;  /* 0x6f40000004027fae */ /* 0x0003e80009121848 */
[----:B------:R-:W3:Y:S01]  /*4f4c0*/  LDL.LU R25, [R1+0xf18] ;  /* 0x000f180001197983 */ /* 0x000ee20000300800 */
[----:B-1----:R-:W-:-:S03]  /*4f4d0*/  IMAD.MOV.U32 R4, RZ, RZ, R7 ;  /* 0x000000ffff047224 */ /* 0x002fc600078e0007 */
[----:B----4-:R-:W3:Y:S01]  /*4f4e0*/  LDL.LU R7, [R1+0xf24] ;  /* 0x000f240001077983 */ /* 0x010ee20000300800 */
[----:B------:R-:W-:Y:S01]  /*4f4f0*/  IMAD.MOV.U32 R5, RZ, RZ, R24 ;  /* 0x000000ffff057224 */ /* 0x000fe200078e0018 */
[----:B------:R-:W-:-:S04]  /*4f500*/  ISETP.GT.AND P2, PT, R0, 0x7, PT ;  /* 0x000000070000780c */ /* 0x000fc80003f44270 */
[----:B------:R1:W-:Y:S01]  /*4f510*/  LDGSTS.E [R2+0x6fc00], [R4.64], P1 ;  /* 0x6fc0000004027fae */ /* 0x0003e20008921848 */
[----:B------:R-:W-:-:S04]  /*4f520*/  ISETP.GT.AND P1, PT, R0, 0x3, PT ;  /* 0x000000030000780c */ /* 0x000fc80003f24270 */
[----:B-1----:R-:W-:Y:S02]  /*4f530*/  SEL R4, RZ, 0x4, !P1 ;  /* 0x00000004ff047807 */ /* 0x002fe40004800000 */
[----:B------:R-:W-:Y:S02]  /*4f540*/  SEL R2, RZ, 0x4, !P2 ;  /* 0x00000004ff027807 */ /* 0x000fe40005000000 */
[----:B------:R-:W-:Y:S02]  /*4f550*/  SEL R4, R4, RZ, !P0 ;  /* 0x000000ff04047207 */ /* 0x000fe40004000000 */
[----:B------:R-:W-:Y:S02]  /*4f560*/  SEL R2, R2, RZ, !P0 ;  /* 0x000000ff02027207 */ /* 0x000fe40004000000 */
[----:B------:R-:W-:Y:S02]  /*4f570*/  ISETP.NE.U32.AND P1, PT, R4, RZ, PT ;  /* 0x000000ff0400720c */ /* 0x000fe40003f25070 */
[----:B------:R-:W-:Y:S01]  /*4f580*/  ISETP.NE.U32.AND P2, PT, R2, RZ, PT ;  /* 0x000000ff0200720c */ /* 0x000fe20003f45070 */
[----:B------:R-:W-:Y:S01]  /*4f590*/  IMAD.U32 R2, RZ, RZ, UR5 ;  /* 0x00000005ff027e24 */ /* 0x000fe2000f8e00ff */
[----:B------:R-:W-:-:S04]  /*4f5a0*/  LOP3.LUT R24, R81, 0x60, RZ, 0x3c, !PT ;  /* 0x0000006051187812 */ /* 0x000fc800078e3cff */
[----:B------:R-:W-:Y:S02]  /*4f5b0*/  LEA R2, R2, R24, 0x10 ;  /* 0x0000001802027211 */ /* 0x000fe400078e80ff */
[----:B--2---:R-:W-:-:S05]  /*4f5c0*/  IADD3 R33, P3, R33, R83, RZ ;  /* 0x0000005321217210 */ /* 0x004fca0007f7e0ff */
[----:B------:R-:W-:Y:S01]  /*4f5d0*/  IMAD.X R34, R34, 0x1, R3, P3 ;  /* 0x0000000122227824 */ /* 0x000fe200018e0603 */
[----:B------:R-:W-:Y:S01]  /*4f5e0*/  IADD3 R31, P4, R31, R83, RZ ;  /* 0x000000531f1f7210 */ /* 0x000fe20007f9e0ff */
[----:B------:R-:W-:Y:S01]  /*4f5f0*/  STL [R1+0xf84], R33 ;  /* 0x000f842101007387 */ /* 0x000fe20000100800 */
[----:B------:R-:W-:-:S03]  /*4f600*/  IMAD.MOV.U32 R4, RZ, RZ, R33 ;  /* 0x000000ffff047224 */ /* 0x000fc600078e0021 */
[----:B------:R-:W-:Y:S01]  /*4f610*/  IMAD.X R32, R32, 0x1, R3, P4 ;  /* 0x0000000120207824 */ /* 0x000fe200020e0603 */
[----:B------:R-:W-:Y:S01]  /*4f620*/  STL [R1+0xf64], R31 ;  /* 0x000f641f01007387 */ /* 0x000fe20000100800 */
[----:B------:R-:W-:-:S03]  /*4f630*/  IMAD.MOV.U32 R5, RZ, RZ, R34 ;  /* 0x000000ffff057224 */ /* 0x000fc600078e0022 */
[----:B------:R1:W-:Y:S04]  /*4f640*/  STL [R1+0xf78], R34 ;  /* 0x000f782201007387 */ /* 0x0003e80000100800 */
[----:B------:R2:W-:Y:S04]  /*4f650*/  STL [R1+0xf58], R32 ;  /* 0x000f582001007387 */ /* 0x0005e80000100800 */
[----:B------:R2:W-:Y:S04]  /*4f660*/  LDGSTS.E [R2+0x60600], [R4.64], P1 ;  /* 0x6060000004027fae */ /* 0x0005e80008921848 */
[----:B-1----:R-:W4:Y:S04]  /*4f670*/  LDL.LU R34, [R1+0xef8] ;  /* 0x000ef80001227983 */ /* 0x002f280000300800 */
[----:B------:R-:W4:Y:S01]  /*4f680*/  LDL.LU R33, [R1+0xf04] ;  /* 0x000f040001217983 */ /* 0x000f220000300800 */
[----:B--2---:R-:W-:-:S02]  /*4f690*/  IMAD.MOV.U32 R5, RZ, RZ, R32 ;  /* 0x000000ffff057224 */ /* 0x004fc400078e0020 */
[----:B------:R-:W-:Y:S01]  /*4f6a0*/  IMAD.MOV.U32 R4, RZ, RZ, R31 ;  /* 0x000000ffff047224 */ /* 0x000fe200078e001f */
[----:B------:R-:W2:Y:S04]  /*4f6b0*/  LDL.LU R32, [R1+0xed8] ;  /* 0x000ed80001207983 */ /* 0x000ea80000300800 */
        /* <DEDUP_REMOVED lines=15> */
[----:B------:R1:W-:Y:S04]  /*4f7b0*/  STL [R1+0xf38], R30 ;  /* 0x000f381e01007387 */ /* 0x0003e80000100800 */
[----:B------:R3:W-:Y:S01]  /*4f7c0*/  LDGSTS.E [R2+0x61600], [R4.64], P2 ;  /* 0x6160000004027fae */ /* 0x0007e20009121848 */
[----:B------:R-:W-:-:S05]  /*4f7d0*/  IADD3 R7, P4, R7, R83, RZ ;  /* 0x0000005307077210 */ /* 0x000fca0007f9e0ff */
[----:B------:R-:W-:Y:S01]  /*4f7e0*/  IMAD.X R25, R25, 0x1, R3, P4 ;  /* 0x0000000119197824 */ /* 0x000fe200020e0603 */
[----:B------:R-:W-:Y:S04]  /*4f7f0*/  STL [R1+0xf24], R7 ;  /* 0x000f240701007387 */ /* 0x000fe80000100800 */
[----:B------:R1:W-:Y:S01]  /*4f800*/  STL [R1+0xf18], R25 ;  /* 0x000f181901007387 */ /* 0x0003e20000100800 */
[----:B---3--:R-:W-:-:S03]  /*4f810*/  IMAD.MOV.U32 R5, RZ, RZ, R25 ;  /* 0x000000ffff057224 */ /* 0x008fc600078e0019 */
[----:B-1----:R-:W2:Y:S01]  /*4f820*/  LDL.LU R30, [R1+0xeb8] ;  /* 0x000eb800011e7983 */ /* 0x002ea20000300800 */
[----:B------:R-:W-:-:S03]  /*4f830*/  IMAD.MOV.U32 R4, RZ, RZ, R7 ;  /* 0x000000ffff047224 */ /* 0x000fc600078e0007 */
[----:B------:R-:W2:Y:S04]  /*4f840*/  LDL.LU R28, [R1+0xec4] ;  /* 0x000ec400011c7983 */ /* 0x000ea80000300800 */
        /* <DEDUP_REMOVED lines=14> */
[----:B--2---:R-:W-:-:S03]  /*4f930*/  IADD3 R31, P4, R31, R83, RZ ;  /* 0x000000531f1f7210 */ /* 0x004fc60007f9e0ff */
[----:B------:R-:W-:Y:S01]  /*4f940*/  IMAD.MOV.U32 R5, RZ, RZ, R34 ;  /* 0x000000ffff057224 */ /* 0x000fe200078e0022 */
[----:B------:R-:W-:Y:S01]  /*4f950*/  STL [R1+0xf04], R33 ;  /* 0x000f042101007387 */ /* 0x000fe20000100800 */
[----:B------:R-:W-:-:S03]  /*4f960*/  IMAD.X R32, R32, 0x1, R3, P4 ;  /* 0x0000000120207824 */ /* 0x000fc600020e0603 */
[----:B------:R1:W-:Y:S04]  /*4f970*/  STL [R1+0xef8], R34 ;  /* 0x000ef82201007387 */ /* 0x0003e80000100800 */
        /* <DEDUP_REMOVED lines=228> */
[----:B------:R-:W-:Y:S01]  /*507c0*/  IADD3 R7, P4, R7, R83, RZ ;  /* 0x0000005307077210 */ /* 0x000fe20007f9e0ff */
[----:B------:R-:W-:Y:S04]  /*507d0*/  STL [R1+0xcb0], R28 ;  /* 0x000cb01c01007387 */ /* 0x000fe80000100800 */
[----:B------:R-:W-:Y:S01]  /*507e0*/  IMAD.X R25, R25, 0x1, R3, P4 ;  /* 0x0000000119197824 */ /* 0x000fe200020e0603 */
[----:B------:R1:W-:Y:S01]  /*507f0*/  STL [R1+0xcac], R30 ;  /* 0x000cac1e01007387 */ /* 0x0003e20000100800 */
[----:B------:R-:W-:Y:S02]  /*50800*/  IMAD.MOV.U32 R4, RZ, RZ, R28 ;  /* 0x000000ffff047224 */ /* 0x000fe400078e001c */
[----:B------:R-:W-:Y:S01]  /*50810*/  IMAD.MOV.U32 R5, RZ, RZ, R30 ;  /* 0x000000ffff057224 */ /* 0x000fe200078e001e */
[----:B------:R-:W-:Y:S04]  /*50820*/  STL [R1+0xcd0], R7 ;  /* 0x000cd00701007387 */ /* 0x000fe80000100800 */
[----:B------:R2:W-:Y:S04]  /*50830*/  STL [R1+0xccc], R25 ;  /* 0x000ccc1901007387 */ /* 0x0005e80000100800 */
[----:B-1----:R-:W3:Y:S04]  /*50840*/  LDL.LU R30, [R1+0xc20] ;  /* 0x000c2000011e7983 */ /* 0x002ee80000300800 */
[----:B------:R-:W3:Y:S04]  /*50850*/  LDL.LU R28, [R1+0xc5c] ;  /* 0x000c5c00011c7983 */ /* 0x000ee80000300800 */
[----:B------:R1:W-:Y:S02]  /*50860*/  LDGSTS.E [R2+0x6b600], [R4.64], P2 ;  /* 0x6b60000004027fae */ /* 0x0003e40009121848 */
        /* <DEDUP_REMOVED lines=24> */
[----:B------:R-:W2:Y:S04]  /*509f0*/  LDL.LU R33, [R1+0xc1c] ;  /* 0x000c1c0001217983 */ /* 0x000ea80000300800 */
[----:B------:R1:W-:Y:S02]  /*50a00*/  LDGSTS.E [R2+0x6c600], [R4.64], P2 ;  /* 0x6c60000004027fae */ /* 0x0003e40009121848 */
        /* <DEDUP_REMOVED lines=14> */
[----:B------:R-:W-:Y:S02]  /*50af0*/  IMAD.X R30, R30, 0x1, R3, P3 ;  /* 0x000000011e1e7824 */ /* 0x000fe400018e0603 */
[----:B------:R-:W-:Y:S02]  /*50b00*/  IMAD.MOV.U32 R4, RZ, RZ, R28 ;  /* 0x000000ffff047224 */ /* 0x000fe400078e001c */
[----:B------:R-:W-:Y:S01]  /*50b10*/  IMAD.MOV.U32 R5, RZ, RZ, R30 ;  /* 0x000000ffff057224 */ /* 0x000fe200078e001e */
[----:B------:R-:W-:Y:S04]  /*50b20*/  STL [R1+0xc5c], R28 ;  /* 0x000c5c1c01007387 */ /* 0x000fe80000100800 */
[----:B------:R-:W-:Y:S04]  /*50b30*/  STL [R1+0xc20], R30 ;  /* 0x000c201e01007387 */ /* 0x000fe80000100800 */
[----:B------:R1:W-:Y:S01]  /*50b40*/  LDGSTS.E [R2+0x6d600], [R4.64], P2 ;  /* 0x6d60000004027fae */ /* 0x0003e20009121848 */
[----:B------:R-:W-:-:S05]  /*50b50*/  IADD3 R7, P4, R7, R83, RZ ;  /* 0x0000005307077210 */ /* 0x000fca0007f9e0ff */
[----:B------:R-:W-:Y:S01]  /*50b60*/  IMAD.X R25, R25, 0x1, R3, P4 ;  /* 0x0000000119197824 */ /* 0x000fe200020e0603 */
[----:B------:R-:W-:Y:S01]  /*50b70*/  STL [R1+0xc3c], R7 ;  /* 0x000c3c0701007387 */ /* 0x000fe20000100800 */
[----:B-1----:R-:W-:Y:S02]  /*50b80*/  IMAD.MOV.U32 R4, RZ, RZ, R7 ;  /* 0x000000ffff047224 */ /* 0x002fe400078e0007 */
[----:B------:R-:W-:Y:S01]  /*50b90*/  IMAD.MOV.U32 R5, RZ, RZ, R25 ;  /* 0x000000ffff057224 */ /* 0x000fe200078e0019 */
[----:B------:R1:W-:Y:S04]  /*50ba0*/  STL [R1+0xc00], R25 ;  /* 0x000c001901007387 */ /* 0x0003e80000100800 */
[----:B------:R3:W-:Y:S04]  /*50bb0*/  LDGSTS.E [R2+0x6de00], [R4.64], P1 ;  /* 0x6de0000004027fae */ /* 0x0007e80008921848 */
[----:B-1----:R-:W4:Y:S04]  /*50bc0*/  LDL.LU R25, [R1+0xba0] ;  /* 0x000ba00001197983 */ /* 0x002f280000300800 */
[----:B------:R-:W4:Y:S04]  /*50bd0*/  LDL.LU R7, [R1+0xbdc] ;  /* 0x000bdc0001077983 */ /* 0x000f280000300800 */
[----:B------:R-:W4:Y:S04]  /*50be0*/  LDL.LU R30, [R1+0x39c] ;  /* 0x00039c00011e7983 */ /* 0x000f280000300800 */
[----:B------:R-:W4:Y:S01]  /*50bf0*/  LDL.LU R28, [R1+0xbbc] ;  /* 0x000bbc00011c7983 */ /* 0x000f220000300800 */
[----:B------:R-:W-:-:S04]  /*50c00*/  ISETP.GT.AND P1, PT, R0, 0x73, PT ;  /* 0x000000730000780c */ /* 0x000fc80003f24270 */
[----:B---3--:R-:W-:Y:S02]  /*50c10*/  SEL R4, RZ, 0x4, !P1 ;  /* 0x00000004ff047807 */ /* 0x008fe40004800000 */
        /* <DEDUP_REMOVED lines=9> */
[----:B------:R1:W-:Y:S03]  /*50cb0*/  STL [R1+0xc1c], R33 ;  /* 0x000c1c2101007387 */ /* 0x0003e60000100800 */
[----:B------:R-:W-:Y:S01]  /*50cc0*/  IMAD.MOV.U32 R5, RZ, RZ, R34 ;  /* 0x000000ffff057224 */ /* 0x000fe200078e0022 */
[----:B------:R-:W-:Y:S04]  /*50cd0*/  STL [R1+0xbe0], R34 ;  /* 0x000be02201007387 */ /* 0x000fe80000100800 */
[----:B------:R2:W-:Y:S01]  /*50ce0*/  LDGSTS.E [R2+0x6e600], [R4.64], P2 ;  /* 0x6e60000004027fae */ /* 0x0005e20009121848 */
[----:B------:R-:W-:-:S05]  /*50cf0*/  IADD3 R31, P4, R31, R83, RZ ;  /* 0x000000531f1f7210 */ /* 0x000fca0007f9e0ff */
[----:B------:R-:W-:Y:S01]  /*50d00*/  IMAD.X R32, R32, 0x1, R3, P4 ;  /* 0x0000000120207824 */ /* 0x000fe200020e0603 */
[----:B------:R3:W-:Y:S01]  /*50d10*/  STL [R1+0xbfc], R31 ;  /* 0x000bfc1f01007387 */ /* 0x0007e20000100800 */
[----:B--2---:R-:W-:-:S03]  /*50d20*/  IMAD.MOV.U32 R4, RZ, RZ, R31 ;  /* 0x000000ffff047224 */ /* 0x004fc600078e001f */
[----:B------:R-:W-:Y:S04]  /*50d30*/  STL [R1+0xbc0], R32 ;  /* 0x000bc02001007387 */ /* 0x000fe80000100800 */
[----:B-1----:R-:W2:Y:S04]  /*50d40*/  LDL.LU R33, [R1+0x3a0] ;  /* 0x0003a00001217983 */ /* 0x002ea80000300800 */
[----:B---3--:R-:W3:Y:S04]  /*50d50*/  LDL.LU R31, [R1+0x3a4] ;  /* 0x0003a400011f7983 */ /* 0x008ee80000300800 */
[----:B------:R-:W2:Y:S04]  /*50d60*/  LDL.LU R82, [R1+0x3e0] ;  /* 0x0003e00001527983 */ /* 0x000ea80000300800 */
        /* <DEDUP_REMOVED lines=11> */
[----:B------:R-:W-:Y:S01]  /*50e20*/  HMMA.1688.F32.TF32 R236, R236, R110, R36 ;  /* 0x0000006eecec723c */ /* 0x000fe20000081024 */
[----:B----4-:R-:W-:-:S05]  /*50e30*/  IADD3 R7, P3, R7, R83, RZ ;  /* 0x0000005307077210 */ /* 0x010fca0007f7e0ff */
[----:B------:R1:W-:Y:S01]  /*50e40*/  STL [R1+0xbdc], R7 ;  /* 0x000bdc0701007387 */ /* 0x0003e20000100800 */
[----:B------:R-:W-:-:S03]  /*50e50*/  IMAD.MOV.U32 R4, RZ, RZ, R7 ;  /* 0x000000ffff047224 */ /* 0x000fc600078e0007 */
[----:B-1----:R-:W1:Y:S01]  /*50e60*/  S2R R7, SR_TID.X ;  /* 0x0000000000077919 */ /* 0x002e620000002100 */
[----:B------:R-:W-:Y:S01]  /*50e70*/  IADD3 R28, P4, R28, R83, RZ ;  /* 0x000000531c1c7210 */ /* 0x000fe20007f9e0ff */
[----:B------:R-:W-:-:S04]  /*50e80*/  IMAD.X R25, R25, 0x1, R3, P3 ;  /* 0x0000000119197824 */ /* 0x000fc800018e0603 */
[----:B------:R-:W-:Y:S01]  /*50e90*/  IMAD.X R30, R30, 0x1, R3, P4 ;  /* 0x000000011e1e7824 */ /* 0x000fe200020e0603 */
[----:B------:R4:W-:Y:S01]  /*50ea0*/  STL [R1+0xba0], R25 ;  /* 0x000ba01901007387 */ /* 0x0009e20000100800 */
[----:B------:R-:W-:-:S03]  /*50eb0*/  IMAD.MOV.U32 R5, RZ, RZ, R25 ;  /* 0x000000ffff057224 */ /* 0x000fc600078e0019 */
[----:B------:R1:W-:Y:S04]  /*50ec0*/  STL [R1+0xbbc], R28 ;  /* 0x000bbc1c01007387 */ /* 0x0003e80000100800 */
[----:B------:R1:W-:Y:S04]  /*50ed0*/  LDGSTS.E [R2+0x6f600], [R4.64], P2 ;  /* 0x6f60000004027fae */ /* 0x0003e80009121848 */
[----:B----4-:R-:W4:Y:S04]  /*50ee0*/  LDL.LU R25, [R1+0x424] ;  /* 0x0004240001197983 */ /* 0x010f280000300800 */
[----:B------:R1:W-:Y:S04]  /*50ef0*/  STL [R1+0x39c], R30 ;  /* 0x00039c1e01007387 */ /* 0x0003e80000100800 */
[----:B------:R-:W4:Y:S01]  /*50f00*/  LDL.LU R38, [R1+0x464] ;  /* 0x0004640001267983 */ /* 0x000f220000300800 */
[----:B-1----:R-:W-:-:S03]  /*50f10*/  IMAD.MOV.U32 R4, RZ, RZ, R28 ;  /* 0x000000ffff047224 */ /* 0x002fc600078e001c */
[----:B------:R-:W4:Y:S01]  /*50f20*/  LDL.LU R36, [R1+0x420] ;  /* 0x0004200001247983 */ /* 0x000f220000300800 */
[----:B------:R-:W-:Y:S01]  /*50f30*/  IMAD.MOV.U32 R5, RZ, RZ, R30 ;  /* 0x000000ffff057224 */ /* 0x000fe200078e001e */
[----:B------:R-:W-:Y:S02]  /*50f40*/  LOP3.LUT R7, R7, 0x7f, RZ, 0xc0, !PT ;  /* 0x0000007f07077812 */ /* 0x000fe400078ec0ff */
[----:B------:R-:W4:Y:S04]  /*50f50*/  LDL.LU R39, [R1+0x460] ;  /* 0x0004600001277983 */ /* 0x000f280000300800 */
[----:B------:R1:W-:Y:S01]  /*50f60*/  LDGSTS.E [R2+0x6fe00], [R4.64], P1 ;  /* 0x6fe0000004027fae */ /* 0x0003e20008921848 */
[----:B------:R-:W-:-:S03]  /*50f70*/  ISETP.GE.AND P1, PT, R7, R0, PT ;  /* 0x000000000700720c */ /* 0x000fc60003f26270 */
[----:B------:R-:W4:Y:S04]  /*50f80*/  LDL.LU R35, [R1+0x4a0] ;  /* 0x0004a00001237983 */ /* 0x000f280000300800 */
[----:B------:R-:W4:Y:S04]  /*50f90*/  LDL.LU R7, [R1+0x4a4] ;  /* 0x0004a40001077983 */ /* 0x000f280000300800 */
[----:B------:R-:W4:Y:S04]  /*50fa0*/  LDL.LU R37, [R1+0x4e0] ;  /* 0x0004e00001257983 */ /* 0x000f280000300800 */
[----:B------:R-:W4:Y:S01]  /*50fb0*/  LDL.LU R28, [R1+0x4e4] ;  /* 0x0004e400011c7983 */ /* 0x000f220000300800 */
[----:B------:R-:W-:-:S03]  /*50fc0*/  SEL R0, RZ, 0x4, P1 ;  /* 0x00000004ff007807 */ /* 0x000fc60000800000 */
[----:B------:R-:W4:Y:S04]  /*50fd0*/  LDL.LU R30, [R1+0x524] ;  /* 0x00052400011e7983 */ /* 0x000f280000300800 */
[----:B------:R-:W4:Y:S04]  /*50fe0*/  LDL.LU R32, [R1+0x564] ;  /* 0x0005640001207983 */ /* 0x000f280000300800 */
[----:B------:R-:W0:Y:S01]  /*50ff0*/  LDGDEPBAR ;  /* 0x00000000000079af */ /* 0x000e220000000000 */
[----:B---3--:R-:W-:-:S04]  /*51000*/  IADD3 R31, P1, R31, UR7, RZ ;  /* 0x000000071f1f7c10 */ /* 0x008fc8000ff3e0ff */
[----:B--2---:R-:W-:Y:S02]  /*51010*/  IADD3.X R33, R33, UR6, RZ, P1, !PT ;  /* 0x0000000621217c10 */ /* 0x004fe40008ffe4ff */
[----:B------:R-:W-:Y:S01]  /*51020*/  IADD3 R34, P2, R34, UR7, RZ ;  /* 0x0000000722227c10 */ /* 0x000fe2000ff5e0ff */
[----:B------:R2:W-:Y:S01]  /*51030*/  STL [R1+0x3a4], R31 ;  /* 0x0003a41f01007387 */ /* 0x0005e20000100800 */
[----:B-1----:R-:W-:Y:S02]  /*51040*/  IMAD.MOV.U32 R4, RZ, RZ, R31 ;  /* 0x000000ffff047224 */ /* 0x002fe400078e001f */
[----:B------:R-:W-:Y:S01]  /*51050*/  IADD3.X R82, R82, UR6, RZ, P2, !PT ;  /* 0x0000000652527c10 */ /* 0x000fe200097fe4ff */
[----:B------:R-:W-:Y:S04]  /*51060*/  STL [R1+0x3e4], R34 ;  /* 0x0003e42201007387 */ /* 0x000fe80000100800 */
[----:B------:R1:W-:Y:S04]  /*51070*/  STL [R1+0x3a0], R33 ;  /* 0x0003a02101007387 */ /* 0x0003e80000100800 */
[----:B--2---:R-:W2:Y:S01]  /*51080*/  LDL.LU R31, [R1+0x520] ;  /* 0x00052000011f7983 */ /* 0x004ea20000300800 */
[----:B------:R-:W-:-:S03]  /*51090*/  IMAD.MOV.U32 R5, RZ, RZ, R33 ;  /* 0x000000ffff057224 */ /* 0x000fc600078e0021 */
[----:B------:R-:W-:Y:S04]  /*510a0*/  STL [R1+0x3e0], R82 ;  /* 0x0003e05201007387 */ /* 0x000fe80000100800 */
[----:B-1----:R-:W2:Y:S01]  /*510b0*/  LDL.LU R33, [R1+0x560] ;  /* 0x0005600001217983 */ /* 0x002ea20000300800 */
[----:B------:R-:W-:-:S04]  /*510c0*/  SEL R0, R0, RZ, !P0 ;  /* 0x000000ff00007207 */ /* 0x000fc80004000000 */
[----:B------:R-:W-:Y:S02]  /*510d0*/  ISETP.NE.U32.AND P0, PT, R0, RZ, PT ;  /* 0x000000ff0000720c */ /* 0x000fe40003f05070 */
[----:B------:R-:W-:-:S05]  /*510e0*/  MOV R0, UR5 ;  /* 0x0000000500007c02 */ /* 0x000fca0008000f00 */
[----:B------:R-:W-:-:S06]  /*510f0*/  IMAD R0, R0, 0x20000, R29 ;  /* 0x0002000000007824 */ /* 0x000fcc00078e021d */
[----:B------:R1:W-:Y:S02]  /*51100*/  LDGSTS.E [R0], [R4.64], P0 ;  /* 0x0000000004007fae */ /* 0x0003e40008121848 */
[----:B-1----:R-:W-:Y:S02]  /*51110*/  IMAD.MOV.U32 R4, RZ, RZ, R34 ;  /* 0x000000ffff047224 */ /* 0x002fe400078e0022 */
[----:B------:R-:W-:Y:S01]  /*51120*/  IMAD.MOV.U32 R5, RZ, RZ, R82 ;  /* 0x000000ffff057224 */ /* 0x000fe200078e0052 */
[----:B------:R-:W2:Y:S04]  /*51130*/  LDL.LU R34, [R1+0x5a4] ;  /* 0x0005a40001227983 */ /* 0x000ea80000300800 */
[----:B------:R-:W2:Y:S04]  /*51140*/  LDL.LU R2, [R1+0x5e4] ;  /* 0x0005e40001027983 */ /* 0x000ea80000300800 */
[----:B------:R1:W-:Y:S01]  /*51150*/  LDGSTS.E [R0+0x1000], [R4.64], P0 ;  /* 0x0100000004007fae */ /* 0x0003e20008121848 */
[----:B----4-:R-:W-:-:S05]  /*51160*/  IADD3 R25, P1, R25, UR7, RZ ;  /* 0x0000000719197c10 */ /* 0x010fca000ff3e0ff */
[----:B------:R-:W-:Y:S01]  /*51170*/  STL [R1+0x424], R25 ;  /* 0x0004241901007387 */ /* 0x000fe20000100800 */
[----:B------:R-:W-:Y:S02]  /*51180*/  IADD3 R38, P2, R38, UR7, RZ ;  /* 0x0000000726267c10 */ /* 0x000fe4000ff5e0ff */
[----:B------:R-:W-:Y:S01]  /*51190*/  IADD3.X R36, R36, UR6, RZ, P1, !PT ;  /* 0x0000000624247c10 */ /* 0x000fe20008ffe4ff */
[----:B-1----:R-:W-:Y:S01]  /*511a0*/  IMAD.MOV.U32 R4, RZ, RZ, R25 ;  /* 0x000000ffff047224 */ /* 0x002fe200078e0019 */
[----:B------:R-:W-:-:S03]  /*511b0*/  IADD3.X R39, R39, UR6, RZ, P2, !PT ;  /* 0x0000000627277c10 */ /* 0x000fc600097fe4ff */
[----:B------:R1:W-:Y:S01]  /*511c0*/  STL [R1+0x420], R36 ;  /* 0x0004202401007387 */ /* 0x0003e20000100800 */
[----:B------:R-:W-:-:S03]  /*511d0*/  IMAD.MOV.U32 R5, RZ, RZ, R36 ;  /* 0x000000ffff057224 */ /* 0x000fc600078e0024 */
[----:B------:R-:W-:Y:S04]  /*511e0*/  STL [R1+0x464], R38 ;  /* 0x0004642601007387 */ /* 0x000fe80000100800 */
[----:B------:R4:W-:Y:S04]  /*511f0*/  LDGSTS.E [R0+0x2000], [R4.64], P0 ;  /* 0x0200000004007fae */ /* 0x0009e80008121848 */
[----:B-1----:R-:W3:Y:S01]  /*51200*/  LDL.LU R36, [R1+0x5a0] ;  /* 0x0005a00001247983 */ /* 0x002ee20000300800 */
[----:B------:R-:W-:-:S03]  /*51210*/  IADD3 R7, P1, R7, UR7, RZ ;  /* 0x0000000707077c10 */ /* 0x000fc6000ff3e0ff */
[----:B------:R-:W-:Y:S01]  /*51220*/  STL [R1+0x460], R39 ;  /* 0x0004602701007387 */ /* 0x000fe20000100800 */
[----:B------:R-:W-:-:S03]  /*51230*/  IADD3.X R35, R35, UR6, RZ, P1, !PT ;  /* 0x0000000623237c10 */ /* 0x000fc60008ffe4ff */
[----:B------:R-:W3:Y:S01]  /*51240*/  LDL.LU R25, [R1+0x5e0] ;  /* 0x0005e00001197983 */ /* 0x000ee20000300800 */
[----:B----4-:R-:W-:Y:S02]  /*51250*/  IMAD.MOV.U32 R4, RZ, RZ, R38 ;  /* 0x000000ffff047224 */ /* 0x010fe400078e0026 */
[----:B------:R-:W-:Y:S01]  /*51260*/  IMAD.MOV.U32 R5, RZ, RZ, R39 ;  /* 0x000000ffff057224 */ /* 0x000fe200078e0027 */
[----:B------:R-:W-:Y:S01]  /*51270*/  IADD3 R28, P2, R28, UR7, RZ ;  /* 0x000000071c1c7c10 */ /* 0x000fe2000ff5e0ff */
[----:B------:R-:W-:Y:S03]  /*51280*/  STL [R1+0x4a4], R7 ;  /* 0x0004a40701007387 */ /* 0x000fe60000100800 */
[----:B------:R-:W-:Y:S01]  /*51290*/  IADD3.X R37, R37, UR6, RZ, P2, !PT ;  /* 0x0000000625257c10 */ /* 0x000fe200097fe4ff */
[----:B------:R1:W-:Y:S04]  /*512a0*/  LDGSTS.E [R0+0x3000], [R4.64], P0 ;  /* 0x0300000004007fae */ /* 0x0003e80008121848 */
[----:B------:R4:W-:Y:S04]  /*512b0*/  STL [R1+0x4a0], R35 ;  /* 0x0004a02301007387 */ /* 0x0009e80000100800 */
[----:B------:R-:W-:Y:S01]  /*512c0*/  STL [R1+0x4e4], R28 ;  /* 0x0004e41c01007387 */ /* 0x000fe20000100800 */
[----:B-1----:R-:W-:-:S02]  /*512d0*/  IMAD.MOV.U32 R4, RZ, RZ, R7 ;  /* 0x000000ffff047224 */ /* 0x002fc400078e0007 */
[----:B------:R-:W-:Y:S02]  /*512e0*/  IMAD.MOV.U32 R5, RZ, RZ, R35 ;  /* 0x000000ffff057224 */ /* 0x000fe400078e0023 */
[----:B----4-:R-:W3:Y:S04]  /*512f0*/  LDL.LU R35, [R1+0x624] ;  /* 0x0006240001237983 */ /* 0x010ee80000300800 */
[----:B------:R1:W-:Y:S04]  /*51300*/  STL [R1+0x4e0], R37 ;  /* 0x0004e02501007387 */ /* 0x0003e80000100800 */
[----:B------:R1:W-:Y:S04]  /*51310*/  LDGSTS.E [R0+0x4000], [R4.64], P0 ;  /* 0x0400000004007fae */ /* 0x0003e80008121848 */
[----:B------:R-:W3:Y:S01]  /*51320*/  LDL.LU R7, [R1+0x664] ;  /* 0x0006640001077983 */ /* 0x000ee20000300800 */
[----:B------:R-:W-:Y:S01]  /*51330*/  IADD3 R30, P1, R30, UR7, RZ ;  /* 0x000000071e1e7c10 */ /* 0x000fe2000ff3e0ff */
[----:B-1----:R-:W-:-:S02]  /*51340*/  IMAD.MOV.U32 R5, RZ, RZ, R37 ;  /* 0x000000ffff057224 */ /* 0x002fc400078e0025 */
[----:B------:R-:W3:Y:S01]  /*51350*/  LDL.LU R37, [R1+0x620] ;  /* 0x0006200001257983 */ /* 0x000ee20000300800 */
[----:B------:R-:W-:-:S03]  /*51360*/  MOV R4, R28 ;  /* 0x0000001c00047202 */ /* 0x000fc60000000f00 */
[----:B------:R-:W3:Y:S01]  /*51370*/  LDL.LU R28, [R1+0x660] ;  /* 0x00066000011c7983 */ /* 0x000ee20000300800 */
[----:B------:R-:W-:-:S03]  /*51380*/  IADD3 R32, P2, R32, UR7, RZ ;  /* 0x0000000720207c10 */ /* 0x000fc6000ff5e0ff */
[----:B------:R1:W-:Y:S04]  /*51390*/  LDGSTS.E [R0+0x5000], [R4.64], P0 ;  /* 0x0500000004007fae */ /* 0x0003e80008121848 */
[----:B------:R2:W-:Y:S01]  /*513a0*/  STL [R1+0x524], R30 ;  /* 0x0005241e01007387 */ /* 0x0005e20000100800 */
[----:B-1----:R-:W-:Y:S01]  /*513b0*/  IMAD.MOV.U32 R4, RZ, RZ, R30 ;  /* 0x000000ffff047224 */ /* 0x002fe200078e001e */
[----:B--2---:R-:W-:-:S05]  /*513c0*/  IADD3.X R31, R31, UR6, RZ, P1, !PT ;  /* 0x000000061f1f7c10 */ /* 0x004fca0008ffe4ff */
[----:B------:R-:W-:Y:S01]  /*513d0*/  IMAD.MOV.U32 R5, RZ, RZ, R31 ;  /* 0x000000ffff057224 */ /* 0x000fe200078e001f */
[----:B------:R1:W-:Y:S01]  /*513e0*/  STL [R1+0x520], R31 ;  /* 0x0005201f01007387 */ /* 0x0003e20000100800 */
[----:B------:R-:W-:-:S03]  /*513f0*/  IADD3.X R33, R33, UR6, RZ, P2, !PT ;  /* 0x0000000621217c10 */ /* 0x000fc600097fe4ff */
[----:B------:R2:W-:Y:S04]  /*51400*/  STL [R1+0x564], R32 ;  /* 0x0005642001007387 */ /* 0x0005e80000100800 */
[----:B------:R-:W4:Y:S04]  /*51410*/  LDL.LU R30, [R1+0x6a4] ;  /* 0x0006a400011e7983 */ /* 0x000f280000300800 */
[----:B------:R2:W-:Y:S04]  /*51420*/  STL [R1+0x560], R33 ;  /* 0x0005602101007387 */ /* 0x0005e80000100800 */
[----:B------:R2:W-:Y:S04]  /*51430*/  LDGSTS.E [R0+0x6000], [R4.64], P0 ;  /* 0x0600000004007fae */ /* 0x0005e80008121848 */
[----:B-1----:R-:W4:Y:S01]  /*51440*/  LDL.LU R31, [R1+0x6e4] ;  /* 0x0006e400011f7983 */ /* 0x002f220000300800 */
[----:B--2---:R-:W-:-:S03]  /*51450*/  IMAD.MOV.U32 R4, RZ, RZ, R32 ;  /* 0x000000ffff047224 */ /* 0x004fc600078e0020 */
[----:B------:R-:W4:Y:S01]  /*51460*/  LDL.LU R32, [R1+0x6a0] ;  /* 0x0006a00001207983 */ /* 0x000f220000300800 */
[----:B------:R-:W-:-:S03]  /*51470*/  IMAD.MOV.U32 R5, RZ, RZ, R33 ;  /* 0x000000ffff057224 */ /* 0x000fc600078e0021 */
[----:B------:R-:W4:Y:S01]  /*51480*/  LDL.LU R33, [R1+0x6e0] ;  /* 0x0006e00001217983 */ /* 0x000f220000300800 */
[----:B------:R-:W-:-:S03]  /*51490*/  IADD3 R34, P1, R34, UR7, RZ ;  /* 0x0000000722227c10 */ /* 0x000fc6000ff3e0ff */
[----:B------:R1:W-:Y:S01]  /*514a0*/  LDGSTS.E [R0+0x7000], [R4.64], P0 ;  /* 0x0700000004007fae */ /* 0x0003e20008121848 */
[----:B------:R-:W-:-:S03]  /*514b0*/  IADD3 R2, P2, R2, UR7, RZ ;  /* 0x0000000702027c10 */ /* 0x000fc6000ff5e0ff */
[----:B------:R3:W-:Y:S01]  /*514c0*/  STL [R1+0x5a4], R34 ;  /* 0x0005a42201007387 */ /* 0x0007e20000100800 */
[----:B-1----:R-:W-:Y:S01]  /*514d0*/  IMAD.MOV.U32 R4, RZ, RZ, R34 ;  /* 0x000000ffff047224 */ /* 0x002fe200078e0022 */
[----:B---3--:R-:W-:-:S05]  /*514e0*/  IADD3.X R36, R36, UR6, RZ, P1, !PT ;  /* 0x0000000624247c10 */ /* 0x008fca0008ffe4ff */
[----:B------:R1:W-:Y:S01]  /*514f0*/  STL [R1+0x5a0], R36 ;  /* 0x0005a02401007387 */ /* 0x0003e20000100800 */
[----:B------:R-:W-:-:S03]  /*51500*/  IADD3.X R25, R25, UR6, RZ, P2, !PT ;  /* 0x0000000619197c10 */ /* 0x000fc600097fe4ff */
[----:B------:R3:W-:Y:S01]  /*51510*/  STL [R1+0x5e4], R2 ;  /* 0x0005e40201007387 */ /* 0x0007e20000100800 */
[----:B------:R-:W-:-:S03]  /*51520*/  IMAD.MOV.U32 R5, RZ, RZ, R36 ;  /* 0x000000ffff057224 */ /* 0x000fc600078e0024 */
[----:B------:R-:W2:Y:S04]  /*51530*/  LDL.LU R34, [R1+0x724] ;  /* 0x0007240001227983 */ /* 0x000ea80000300800 */
[----:B------:R3:W-:Y:S04]  /*51540*/  STL [R1+0x5e0], R25 ;  /* 0x0005e01901007387 */ /* 0x0007e80000100800 */
[----:B------:R-:W2:Y:S04]  /*51550*/  LDL.LU R38, [R1+0x764] ;  /* 0x0007640001267983 */ /* 0x000ea80000300800 */
[----:B-1----:R-:W2:Y:S04]  /*51560*/  LDL.LU R36, [R1+0x720] ;  /* 0x0007200001247983 */ /* 0x002ea80000300800 */
[----:B------:R-:W2:Y:S01]  /*51570*/  LDL.LU R39, [R1+0x760] ;  /* 0x0007600001277983 */ /* 0x000ea20000300800 */
[----:B------:R-:W-:-:S03]  /*51580*/  IADD3 R35, P1, R35, UR7, RZ ;  /* 0x0000000723237c10 */ /* 0x000fc6000ff3e0ff */
[----:B------:R1:W-:Y:S01]  /*51590*/  LDGSTS.E [R0+0x8000], [R4.64], P0 ;  /* 0x0800000004007fae */ /* 0x0003e20008121848 */
[----:B------:R-:W-:Y:S01]  /*515a0*/  IADD3 R7, P2, R7, UR7, RZ ;  /* 0x0000000707077c10 */ /* 0x000fe2000ff5e0ff */
[----:B-1----:R-:W-:Y:S02]  /*515b0*/  IMAD.MOV.U32 R4, RZ, RZ, R2 ;  /* 0x000000ffff047224 */ /* 0x002fe400078e0002 */
[----:B------:R-:W-:Y:S01]  /*515c0*/  IMAD.MOV.U32 R5, RZ, RZ, R25 ;  /* 0x000000ffff057224 */ /* 0x000fe200078e0019 */
[----:B---3--:R-:W3:Y:S04]  /*515d0*/  LDL.LU R2, [R1+0x7a4] ;  /* 0x0007a40001027983 */ /* 0x008ee80000300800 */
[----:B------:R-:W3:Y:S01]  /*515e0*/  LDL.LU R25, [R1+0x7e4] ;  /* 0x0007e40001197983 */ /* 0x000ee20000300800 */
[----:B------:R-:W-:-:S03]  /*515f0*/  IADD3.X R37, R37, UR6, RZ, P1, !PT ;  /* 0x0000000625257c10 */ /* 0x000fc60008ffe4ff */
[----:B------:R1:W-:Y:S01]  /*51600*/  STL [R1+0x624], R35 ;  /* 0x0006242301007387 */ /* 0x0003e20000100800 */
[----:B------:R-:W-:-:S03]  /*51610*/  IADD3.X R28, R28, UR6, RZ, P2, !PT ;  /* 0x000000061c1c7c10 */ /* 0x000fc600097fe4ff */
[----:B------:R1:W-:Y:S04]  /*51620*/  LDGSTS.E [R0+0x9000], [R4.64], P0 ;  /* 0x0900000004007fae */ /* 0x0003e80008121848 */
[----:B------:R1:W-:Y:S04]  /*51630*/  STL [R1+0x620], R37 ;  /* 0x0006202501007387 */ /* 0x0003e80000100800 */
[----:B------:R1:W-:Y:S02]  /*51640*/  STL [R1+0x664], R7 ;  /* 0x0006640701007387 */ /* 0x0003e40000100800 */
[----:B-1----:R-:W-:-:S02]  /*51650*/  IMAD.MOV.U32 R4, RZ, RZ, R35 ;  /* 0x000000ffff047224 */ /* 0x002fc400078e0023 */
[----:B------:R-:W3:Y:S01]  /*51660*/  LDL.LU R35, [R1+0x7a0] ;  /* 0x0007a00001237983 */ /* 0x000ee20000300800 */
[----:B------:R-:W-:-:S03]  /*51670*/  IMAD.MOV.U32 R5, RZ, RZ, R37 ;  /* 0x000000ffff057224 */ /* 0x000fc600078e0025 */
[----:B------:R1:W-:Y:S04]  /*51680*/  STL [R1+0x660], R28 ;  /* 0x0006601c01007387 */ /* 0x0003e80000100800 */
[----:B------:R-:W3:Y:S04]  /*51690*/  LDL.LU R37, [R1+0x7e0] ;  /* 0x0007e00001257983 */ /* 0x000ee80000300800 */
[----:B------:R1:W-:Y:S02]  /*516a0*/  LDGSTS.E [R0+0xa000], [R4.64], P0 ;  /* 0x0a00000004007fae */ /* 0x0003e40008121848 */
[----:B-1----:R-:W-:Y:S01]  /*516b0*/  MOV R4, R7 ;  /* 0x0000000700047202 */ /* 0x002fe20000000f00 */
[----:B------:R-:W-:Y:S01]  /*516c0*/  IMAD.MOV.U32 R5, RZ, RZ, R28 ;  /* 0x000000ffff057224 */ /* 0x000fe200078e001c */
[----:B------:R-:W3:Y:S04]  /*516d0*/  LDL.LU R7, [R1+0x824] ;  /* 0x0008240001077983 */ /* 0x000ee80000300800 */
[----:B------:R-:W3:Y:S04]  /*516e0*/  LDL.LU R28, [R1+0x864] ;  /* 0x00086400011c7983 */ /* 0x000ee80000300800 */
[----:B------:R1:W-:Y:S01]  /*516f0*/  LDGSTS.E [R0+0xb000], [R4.64], P0 ;  /* 0x0b00000004007fae */ /* 0x0003e20008121848 */
[----:B----4-:R-:W-:-:S05]  /*51700*/  IADD3 R30, P1, R30, UR7, RZ ;  /* 0x000000071e1e7c10 */ /* 0x010fca000ff3e0ff */
[----:B------:R4:W-:Y:S01]  /*51710*/  STL [R1+0x6a4], R30 ;  /* 0x0006a41e01007387 */ /* 0x0009e20000100800 */
[----:B-1----:R-:W-:Y:S01]  /*51720*/  IMAD.MOV.U32 R4, RZ, RZ, R30 ;  /* 0x000000ffff047224 */ /* 0x002fe200078e001e */
[----:B------:R-:W-:Y:S02]  /*51730*/  IADD3 R31, P2, R31, UR7, RZ ;  /* 0x000000071f1f7c10 */ /* 0x000fe4000ff5e0ff */
[----:B------:R-:W-:Y:S02]  /*51740*/  IADD3.X R32, R32, UR6, RZ, P1, !PT ;  /* 0x0000000620207c10 */ /* 0x000fe40008ffe4ff */
[----:B------:R-:W-:-:S03]  /*51750*/  IADD3.X R33, R33, UR6, RZ, P2, !PT ;  /* 0x0000000621217c10 */ /* 0x000fc600097fe4ff */
[----:B------:R1:W-:Y:S04]  /*51760*/  STL [R1+0x6a0], R32 ;  /* 0x0006a02001007387 */ /* 0x0003e80000100800 */
[----:B------:R-:W-:Y:S04]  /*51770*/  STL [R1+0x6e4], R31 ;  /* 0x0006e41f01007387 */ /* 0x000fe80000100800 */
[----:B----4-:R-:W4:Y:S01]  /*51780*/  LDL.LU R30, [R1+0x820] ;  /* 0x00082000011e7983 */ /* 0x010f220000300800 */
[----:B------:R-:W-:-:S03]  /*51790*/  IMAD.MOV.U32 R5, RZ, RZ, R32 ;  /* 0x000000ffff057224 */ /* 0x000fc600078e0020 */
[----:B------:R1:W-:Y:S04]  /*517a0*/  STL [R1+0x6e0], R33 ;  /* 0x0006e02101007387 */ /* 0x0003e80000100800 */
[----:B-1----:R-:W4:Y:S04]  /*517b0*/  LDL.LU R32, [R1+0x860] ;  /* 0x0008600001207983 */ /* 0x002f280000300800 */
[----:B------:R1:W-:Y:S02]  /*517c0*/  LDGSTS.E [R0+0xc000], [R4.64], P0 ;  /* 0x0c00000004007fae */ /* 0x0003e40008121848 */
[----:B-1----:R-:W-:-:S02]  /*517d0*/  IMAD.MOV.U32 R4, RZ, RZ, R31 ;  /* 0x000000ffff047224 */ /* 0x002fc400078e001f */
[----:B------:R-:W-:Y:S02]  /*517e0*/  IMAD.MOV.U32 R5, RZ, RZ, R33 ;  /* 0x000000ffff057224 */ /* 0x000fe400078e0021 */
[----:B------:R-:W4:Y:S04]  /*517f0*/  LDL.LU R33, [R1+0x8a4] ;  /* 0x0008a40001217983 */ /* 0x000f280000300800 */
[----:B------:R-:W4:Y:S04]  /*51800*/  LDL.LU R31, [R1+0x8e4] ;  /* 0x0008e400011f7983 */ /* 0x000f280000300800 */
[----:B------:R1:W-:Y:S01]  /*51810*/  LDGSTS.E [R0+0xd000], [R4.64], P0 ;  /* 0x0d00000004007fae */ /* 0x0003e20008121848 */
[----:B--2---:R-:W-:-:S05]  /*51820*/  IADD3 R34, P1, R34, UR7, RZ ;  /* 0x0000000722227c10 */ /* 0x004fca000ff3e0ff */
        /* <DEDUP_REMOVED lines=9> */
[----:B-1----:R-:W4:Y:S04]  /*518c0*/  LDL.LU R36, [R1+0x8a0] ;  /* 0x0008a00001247983 */ /* 0x002f280000300800 */
[----:B------:R-:W-:Y:S01]  /*518d0*/  STL [R1+0x760], R39 ;  /* 0x0007602701007387 */ /* 0x000fe20000100800 */
[----:B---3--:R-:W-:-:S03]  /*518e0*/  IADD3 R2, P1, R2, UR7, RZ ;  /* 0x0000000702027c10 */ /* 0x008fc6000ff3e0ff */
[----:B------:R-:W3:Y:S01]  /*518f0*/  LDL.LU R34, [R1+0x8e0] ;  /* 0x0008e00001227983 */ /* 0x000ee20000300800 */
[----:B--2---:R-:W-:Y:S02]  /*51900*/  IMAD.MOV.U32 R4, RZ, RZ, R38 ;  /* 0x000000ffff047224 */ /* 0x004fe400078e0026 */
[----:B------:R-:W-:Y:S01]  /*51910*/  IMAD.MOV.U32 R5, RZ, RZ, R39 ;  /* 0x000000ffff057224 */ /* 0x000fe200078e0027 */
[----:B------:R-:W-:Y:S01]  /*51920*/  IADD3 R25, P2, R25, UR7, RZ ;  /* 0x0000000719197c10 */ /* 0x000fe2000ff5e0ff */
[----:B------:R-:W-:Y:S04]  /*51930*/  STL [R1+0x7a4], R2 ;  /* 0x0007a40201007387 */ /* 0x000fe80000100800 */
[----:B------:R1:W-:Y:S01]  /*51940*/  LDGSTS.E [R0+0xf000], [R4.64], P0 ;  /* 0x0f00000004007fae */ /* 0x0003e20008121848 */
[----:B------:R-:W-:Y:S01]  /*51950*/  IADD3.X R35, R35, UR6, RZ, P1, !PT ;  /* 0x0000000623237c10 */ /* 0x000fe20008ffe4ff */
[----:B-1----:R-:W-:-:S04]  /*51960*/  IMAD.MOV.U32 R4, RZ, RZ, R2 ;  /* 0x000000ffff047224 */ /* 0x002fc800078e0002 */
[----:B------:R-:W-:Y:S01]  /*51970*/  IMAD.MOV.U32 R5, RZ, RZ, R35 ;  /* 0x000000ffff057224 */ /* 0x000fe200078e0023 */
[----:B------:R1:W-:Y:S01]  /*51980*/  STL [R1+0x7a0], R35 ;  /* 0x0007a02301007387 */ /* 0x0003e20000100800 */
[----:B------:R-:W-:-:S03]  /*51990*/  IADD3.X R37, R37, UR6, RZ, P2, !PT ;  /* 0x0000000625257c10 */ /* 0x000fc600097fe4ff */
[----:B------:R-:W-:Y:S04]  /*519a0*/  STL [R1+0x7e4], R25 ;  /* 0x0007e41901007387 */ /* 0x000fe80000100800 */
[----:B------:R2:W-:Y:S04]  /*519b0*/  LDGSTS.E [R0+0x10000], [R4.64], P0 ;  /* 0x1000000004007fae */ /* 0x0005e80008121848 */
[----:B-1----:R-:W3:Y:S04]  /*519c0*/  LDL.LU R35, [R1+0x924] ;  /* 0x0009240001237983 */ /* 0x002ee80000300800 */
[----:B------:R1:W-:Y:S04]  /*519d0*/  STL [R1+0x7e0], R37 ;  /* 0x0007e02501007387 */ /* 0x0003e80000100800 */
[----:B------:R-:W3:Y:S01]  /*519e0*/  LDL.LU R2, [R1+0x964] ;  /* 0x0009640001027983 */ /* 0x000ee20000300800 */
[----:B--2---:R-:W-:-:S03]  /*519f0*/  IMAD.MOV.U32 R5, RZ, RZ, R37 ;  /* 0x000000ffff057224 */ /* 0x004fc600078e0025 */
[----:B-1----:R-:W3:Y:S01]  /*51a00*/  LDL.LU R37, [R1+0x920] ;  /* 0x0009200001257983 */ /* 0x002ee20000300800 */
[----:B------:R-:W-:Y:S02]  /*51a10*/  MOV R4, R25 ;  /* 0x0000001900047202 */ /* 0x000fe40000000f00 */
[----:B------:R-:W-:Y:S01]  /*51a20*/  IADD3 R7, P1, R7, UR7, RZ ;  /* 0x0000000707077c10 */ /* 0x000fe2000ff3e0ff */
[----:B------:R-:W3:Y:S01]  /*51a30*/  LDL.LU R25, [R1+0x960] ;  /* 0x0009600001197983 */ /* 0x000ee20000300800 */
[----:B------:R-:W-:-:S03]  /*51a40*/  IADD3 R28, P2, R28, UR7, RZ ;  /* 0x000000071c1c7c10 */ /* 0x000fc6000ff5e0ff */
[----:B------:R1:W-:Y:S04]  /*51a50*/  LDGSTS.E [R0+0x11000], [R4.64], P0 ;  /* 0x1100000004007fae */ /* 0x0003e80008121848 */
[----:B------:R-:W-:Y:S01]  /*51a60*/  STL [R1+0x824], R7 ;  /* 0x0008240701007387 */ /* 0x000fe20000100800 */
[----:B-1----:R-:W-:Y:S01]  /*51a70*/  IMAD.MOV.U32 R4, RZ, RZ, R7 ;  /* 0x000000ffff047224 */ /* 0x002fe200078e0007 */
[----:B----4-:R-:W-:-:S05]  /*51a80*/  IADD3.X R30, R30, UR6, RZ, P1, !PT ;  /* 0x000000061e1e7c10 */ /* 0x010fca0008ffe4ff */
[----:B------:R-:W-:Y:S01]  /*51a90*/  IMAD.MOV.U32 R5, RZ, RZ, R30 ;  /* 0x000000ffff057224 */ /* 0x000fe200078e001e */
[----:B------:R1:W-:Y:S01]  /*51aa0*/  STL [R1+0x820], R30 ;  /* 0x0008201e01007387 */ /* 0x0003e20000100800 */
[----:B------:R-:W-:-:S03]  /*51ab0*/  IADD3.X R32, R32, UR6, RZ, P2, !PT ;  /* 0x0000000620207c10 */ /* 0x000fc600097fe4ff */
[----:B------:R-:W-:Y:S04]  /*51ac0*/  STL [R1+0x864], R28 ;  /* 0x0008641c01007387 */ /* 0x000fe80000100800 */
[----:B------:R4:W-:Y:S04]  /*51ad0*/  LDGSTS.E [R0+0x12000], [R4.64], P0 ;  /* 0x1200000004007fae */ /* 0x0009e80008121848 */
[----:B-1----:R-:W2:Y:S04]  /*51ae0*/  LDL.LU R30, [R1+0x9a4] ;  /* 0x0009a400011e7983 */ /* 0x002ea80000300800 */
[----:B------:R1:W-:Y:S04]  /*51af0*/  STL [R1+0x860], R32 ;  /* 0x0008602001007387 */ /* 0x0003e80000100800 */
[----:B------:R-:W2:Y:S01]  /*51b00*/  LDL.LU R7, [R1+0x9e4] ;  /* 0x0009e40001077983 */ /* 0x000ea20000300800 */
[----:B----4-:R-:W-:-:S03]  /*51b10*/  IMAD.MOV.U32 R5, RZ, RZ, R32 ;  /* 0x000000ffff057224 */ /* 0x010fc600078e0020 */
[----:B-1----:R-:W4:Y:S01]  /*51b20*/  LDL.LU R32, [R1+0x9a0] ;  /* 0x0009a00001207983 */ /* 0x002f220000300800 */
[----:B------:R-:W-:-:S03]  /*51b30*/  IMAD.MOV.U32 R4, RZ, RZ, R28 ;  /* 0x000000ffff047224 */ /* 0x000fc600078e001c */
[----:B------:R-:W4:Y:S01]  /*51b40*/  LDL.LU R28, [R1+0x9e0] ;  /* 0x0009e000011c7983 */ /* 0x000f220000300800 */
[----:B------:R-:W-:Y:S02]  /*51b50*/  IADD3 R33, P1, R33, UR7, RZ ;  /* 0x0000000721217c10 */ /* 0x000fe4000ff3e0ff */
[----:B------:R-:W-:Y:S01]  /*51b60*/  IADD3 R31, P2, R31, UR7, RZ ;  /* 0x000000071f1f7c10 */ /* 0x000fe2000ff5e0ff */
[----:B------:R1:W-:Y:S04]  /*51b70*/  LDGSTS.E [R0+0x13000], [R4.64], P0 ;  /* 0x1300000004007fae */ /* 0x0003e80008121848 */
[----:B------:R3:W-:Y:S01]  /*51b80*/  STL [R1+0x8a4], R33 ;  /* 0x0008a42101007387 */ /* 0x0007e20000100800 */
[----:B-1----:R-:W-:Y:S01]  /*51b90*/  IMAD.MOV.U32 R4, RZ, RZ, R33 ;  /* 0x000000ffff047224 */ /* 0x002fe200078e0021 */
[----:B------:R-:W-:-:S05]  /*51ba0*/  IADD3.X R36, R36, UR6, RZ, P1, !PT ;  /* 0x0000000624247c10 */ /* 0x000fca0008ffe4ff */
[----:B------:R-:W-:Y:S01]  /*51bb0*/  STL [R1+0x8a0], R36 ;  /* 0x0008a02401007387 */ /* 0x000fe20000100800 */
[----:B---3--:R-:W-:-:S03]  /*51bc0*/  IADD3.X R34, R34, UR6, RZ, P2, !PT ;  /* 0x0000000622227c10 */ /* 0x008fc600097fe4ff */
[----:B------:R-:W-:Y:S01]  /*51bd0*/  STL [R1+0x8e4], R31 ;  /* 0x0008e41f01007387 */ /* 0x000fe20000100800 */
[----:B------:R-:W-:-:S03]  /*51be0*/  IMAD.MOV.U32 R5, RZ, RZ, R36 ;  /* 0x000000ffff057224 */ /* 0x000fc600078e0024 */
[----:B------:R-:W3:Y:S04]  /*51bf0*/  LDL.LU R38, [R1+0xa24] ;  /* 0x000a240001267983 */ /* 0x000ee80000300800 */
[----:B------:R1:W-:Y:S04]  /*51c00*/  STL [R1+0x8e0], R34 ;  /* 0x0008e02201007387 */ /* 0x0003e80000100800 */
[----:B------:R-:W3:Y:S04]  /*51c10*/  LDL.LU R33, [R1+0xa64] ;  /* 0x000a640001217983 */ /* 0x000ee80000300800 */
[----:B------:R-:W3:Y:S04]  /*51c20*/  LDL.LU R39, [R1+0xa20] ;  /* 0x000a200001277983 */ /* 0x000ee80000300800 */
[----:B------:R1:W-:Y:S02]  /*51c30*/  LDGSTS.E [R0+0x14000], [R4.64], P0 ;  /* 0x1400000004007fae */ /* 0x0003e40008121848 */
[----:B-1----:R-:W-:-:S02]  /*51c40*/  IMAD.MOV.U32 R5, RZ, RZ, R34 ;  /* 0x000000ffff057224 */ /* 0x002fc400078e0022 */
[----:B------:R-:W3:Y:S01]  /*51c50*/  LDL.LU R34, [R1+0xa60] ;  /* 0x000a600001227983 */ /* 0x000ee20000300800 */
[----:B------:R-:W-:-:S03]  /*51c60*/  IMAD.MOV.U32 R4, RZ, RZ, R31 ;  /* 0x000000ffff047224 */ /* 0x000fc600078e001f */
[----:B------:R-:W3:Y:S01]  /*51c70*/  LDL.LU R36, [R1+0xaa4] ;  /* 0x000aa40001247983 */ /* 0x000ee20000300800 */
[----:B------:R-:W-:-:S03]  /*51c80*/  IADD3 R35, P1, R35, UR7, RZ ;  /* 0x0000000723237c10 */ /* 0x000fc6000ff3e0ff */
[----:B------:R-:W3:Y:S04]  /*51c90*/  LDL.LU R31, [R1+0xae4] ;  /* 0x000ae400011f7983 */ /* 0x000ee80000300800 */
[----:B------:R-:W-:Y:S01]  /*51ca0*/  STL [R1+0x924], R35 ;  /* 0x0009242301007387 */ /* 0x000fe20000100800 */
[----:B------:R-:W-:-:S03]  /*51cb0*/  IADD3 R2, P2, R2, UR7, RZ ;  /* 0x0000000702027c10 */ /* 0x000fc6000ff5e0ff */
[----:B------:R1:W-:Y:S01]  /*51cc0*/  LDGSTS.E [R0+0x15000], [R4.64], P0 ;  /* 0x1500000004007fae */ /* 0x0003e20008121848 */
[----:B------:R-:W-:Y:S02]  /*51cd0*/  IADD3.X R37, R37, UR6, RZ, P1, !PT ;  /* 0x0000000625257c10 */ /* 0x000fe40008ffe4ff */
[----:B------:R-:W-:-:S03]  /*51ce0*/  IADD3.X R25, R25, UR6, RZ, P2, !PT ;  /* 0x0000000619197c10 */ /* 0x000fc600097fe4ff */
[----:B------:R1:W-:Y:S02]  /*51cf0*/  STL [R1+0x920], R37 ;  /* 0x0009202501007387 */ /* 0x0003e40000100800 */
[----:B-1----:R-:W-:Y:S02]  /*51d00*/  IMAD.MOV.U32 R5, RZ, RZ, R37 ;  /* 0x000000ffff057224 */ /* 0x002fe400078e0025 */
[----:B------:R1:W-:Y:S01]  /*51d10*/  STL [R1+0x964], R2 ;  /* 0x0009640201007387 */ /* 0x0003e20000100800 */
[----:B------:R-:W-:-:S03]  /*51d20*/  IMAD.MOV.U32 R4, RZ, RZ, R35 ;  /* 0x000000ffff047224 */ /* 0x000fc600078e0023 */
[----:B------:R-:W3:Y:S04]  /*51d30*/  LDL.LU R37, [R1+0xaa0] ;  /* 0x000aa00001257983 */ /* 0x000ee80000300800 */
        /* <DEDUP_REMOVED lines=8> */
[----:B--2---:R-:W-:-:S05]  /*51dc0*/  IADD3 R30, P1, R30, UR7, RZ ;  /* 0x000000071e1e7c10 */ /* 0x004fca000ff3e0ff */
[----:B------:R2:W-:Y:S01]  /*51dd0*/  STL [R1+0x9a4], R30 ;  /* 0x0009a41e01007387 */ /* 0x0005e20000100800 */
[----:B------:R-:W-:Y:S02]  /*51de0*/  IADD3 R7, P2, R7, UR7, RZ ;  /* 0x0000000707077c10 */ /* 0x000fe4000ff5e0ff */
[----:B----4-:R-:W-:Y:S01]  /*51df0*/  IADD3.X R32, R32, UR6, RZ, P1, !PT ;  /* 0x0000000620207c10 */ /* 0x010fe20008ffe4ff */
[----:B-1----:R-:W-:Y:S01]  /*51e00*/  IMAD.MOV.U32 R4, RZ, RZ, R30 ;  /* 0x000000ffff047224 */ /* 0x002fe200078e001e */
[----:B------:R-:W-:-:S03]  /*51e10*/  IADD3.X R28, R28, UR6, RZ, P2, !PT ;  /* 0x000000061c1c7c10 */ /* 0x000fc600097fe4ff */
[----:B------:R1:W-:Y:S04]  /*51e20*/  STL [R1+0x9a0], R32 ;  /* 0x0009a02001007387 */ /* 0x0003e80000100800 */
[----:B------:R-:W-:Y:S01]  /*51e30*/  STL [R1+0x9e4], R7 ;  /* 0x0009e40701007387 */ /* 0x000fe20000100800 */
[----:B------:R-:W-:-:S03]  /*51e40*/  IMAD.MOV.U32 R5, RZ, RZ, R32 ;  /* 0x000000ffff057224 */ /* 0x000fc600078e0020 */
[----:B--2---:R-:W2:Y:S04]  /*51e50*/  LDL.LU R30, [R1+0xb20] ;  /* 0x000b2000011e7983 */ /* 0x004ea80000300800 */
[----:B------:R4:W-:Y:S04]  /*51e60*/  STL [R1+0x9e0], R28 ;  /* 0x0009e01c01007387 */ /* 0x0009e80000100800 */
[----:B-1----:R-:W2:Y:S04]  /*51e70*/  LDL.LU R32, [R1+0xb60] ;  /* 0x000b600001207983 */ /* 0x002ea80000300800 */
[----:B------:R1:W-:Y:S02]  /*51e80*/  LDGSTS.E [R0+0x18000], [R4.64], P0 ;  /* 0x1800000004007fae */ /* 0x0003e40008121848 */
[----:B-1----:R-:W-:-:S02]  /*51e90*/  IMAD.MOV.U32 R4, RZ, RZ, R7 ;  /* 0x000000ffff047224 */ /* 0x002fc400078e0007 */
[----:B------:R-:W-:Y:S02]  /*51ea0*/  IMAD.MOV.U32 R5, RZ, RZ, R28 ;  /* 0x000000ffff057224 */ /* 0x000fe400078e001c */
[----:B----4-:R-:W4:Y:S04]  /*51eb0*/  LDL.LU R28, [R1+0x3ac] ;  /* 0x0003ac00011c7983 */ /* 0x010f280000300800 */
[----:B------:R1:W-:Y:S04]  /*51ec0*/  LDGSTS.E [R0+0x19000], [R4.64], P0 ;  /* 0x1900000004007fae */ /* 0x0003e80008121848 */
[----:B------:R-:W4:Y:S01]  /*51ed0*/  LDL.LU R7, [R1+0x3ec] ;  /* 0x0003ec0001077983 */ /* 0x000f220000300800 */
[----:B---3--:R-:W-:-:S05]  /*51ee0*/  IADD3 R38, P1, R38, UR7, RZ ;  /* 0x0000000726267c10 */ /* 0x008fca000ff3e0ff */
[----:B-1----:R-:W-:Y:S01]  /*51ef0*/  IMAD.MOV.U32 R4, RZ, RZ, R38 ;  /* 0x000000ffff047224 */ /* 0x002fe200078e0026 */
[----:B------:R-:W-:Y:S02]  /*51f00*/  IADD3 R33, P2, R33, UR7, RZ ;  /* 0x0000000721217c10 */ /* 0x000fe4000ff5e0ff */
[----:B------:R-:W-:Y:S01]  /*51f10*/  IADD3.X R39, R39, UR6, RZ, P1, !PT ;  /* 0x0000000627277c10 */ /* 0x000fe20008ffe4ff */
[----:B------:R-:W-:Y:S04]  /*51f20*/  STL [R1+0xa24], R38 ;  /* 0x000a242601007387 */ /* 0x000fe80000100800 */
[----:B------:R-:W-:Y:S01]  /*51f30*/  IMAD.MOV.U32 R5, RZ, RZ, R39 ;  /* 0x000000ffff057224 */ /* 0x000fe200078e0027 */
[----:B------:R-:W-:Y:S04]  /*51f40*/  STL [R1+0xa20], R39 ;  /* 0x000a202701007387 */ /* 0x000fe80000100800 */
[----:B------:R-:W-:Y:S04]  /*51f50*/  STL [R1+0xa64], R33 ;  /* 0x000a642101007387 */ /* 0x000fe80000100800 */
[----:B------:R1:W-:Y:S01]  /*51f60*/  LDGSTS.E [R0+0x1a000], [R4.64], P0 ;  /* 0x1a00000004007fae */ /* 0x0003e20008121848 */
[----:B------:R-:W-:-:S02]  /*51f70*/  IADD3.X R34, R34, UR6, RZ, P2, !PT ;  /* 0x0000000622227c10 */ /* 0x000fc400097fe4ff */
[----:B------:R-:W-:-:S03]  /*51f80*/  IADD3 R36, P1, R36, UR7, RZ ;  /* 0x0000000724247c10 */ /* 0x000fc6000ff3e0ff */
[----:B------:R3:W-:Y:S01]  /*51f90*/  STL [R1+0xa60], R34 ;  /* 0x000a602201007387 */ /* 0x0007e20000100800 */
[----:B-1----:R-:W-:Y:S02]  /*51fa0*/  IMAD.MOV.U32 R5, RZ, RZ, R34 ;  /* 0x000000ffff057224 */ /* 0x002fe400078e0022 */
[----:B------:R-:W-:Y:S01]  /*51fb0*/  IMAD.MOV.U32 R4, RZ, RZ, R33 ;  /* 0x000000ffff047224 */ /* 0x000fe200078e0021 */
[----:B------:R-:W-:Y:S01]  /*51fc0*/  IADD3 R31, P2, R31, UR7, RZ ;  /* 0x000000071f1f7c10 */ /* 0x000fe2000ff5e0ff */
[----:B---3--:R-:W3:Y:S04]  /*51fd0*/  LDL.LU R34, [R1+0x3a8] ;  /* 0x0003a80001227983 */ /* 0x008ee80000300800 */
[----:B------:R1:W-:Y:S04]  /*51fe0*/  LDGSTS.E [R0+0x1b000], [R4.64], P0 ;  /* 0x1b00000004007fae */ /* 0x0003e80008121848 */
[----:B------:R-:W3:Y:S04]  /*51ff0*/  LDL.LU R33, [R1+0x3e8] ;  /* 0x0003e80001217983 */ /* 0x000ee80000300800 */
[----:B------:R1:W-:Y:S02]  /*52000*/  STL [R1+0xaa4], R36 ;  /* 0x000aa42401007387 */ /* 0x0003e40000100800 */
[----:B-1----:R-:W-:Y:S01]  /*52010*/  IMAD.MOV.U32 R4, RZ, RZ, R36 ;  /* 0x000000ffff047224 */ /* 0x002fe200078e0024 */
[----:B------:R-:W-:-:S05]  /*52020*/  IADD3.X R37, R37, UR6, RZ, P1, !PT ;  /* 0x0000000625257c10 */ /* 0x000fca0008ffe4ff */
[----:B------:R-:W-:Y:S01]  /*52030*/  IMAD.MOV.U32 R5, RZ, RZ, R37 ;  /* 0x000000ffff057224 */ /* 0x000fe200078e0025 */
[----:B------:R-:W-:Y:S01]  /*52040*/  IADD3.X R35, R35, UR6, RZ, P2, !PT ;  /* 0x0000000623237c10 */ /* 0x000fe200097fe4ff */
[----:B------:R-:W-:Y:S04]  /*52050*/  STL [R1+0xaa0], R37 ;  /* 0x000aa02501007387 */ /* 0x000fe80000100800 */
[----:B------:R1:W-:Y:S04]  /*52060*/  STL [R1+0xae4], R31 ;  /* 0x000ae41f01007387 */ /* 0x0003e80000100800 */
[----:B------:R1:W-:Y:S04]  /*52070*/  LDGSTS.E [R0+0x1c000], [R4.64], P0 ;  /* 0x1c00000004007fae */ /* 0x0003e80008121848 */
[----:B------:R-:W-:Y:S04]  /*52080*/  STL [R1+0xae0], R35 ;  /* 0x000ae02301007387 */ /* 0x000fe80000100800 */
[----:B------:R-:W3:Y:S01]  /*52090*/  LDL.LU R36, [R1+0x428] ;  /* 0x0004280001247983 */ /* 0x000ee20000300800 */
[----:B-1----:R-:W-:-:S03]  /*520a0*/  MOV R4, R31 ;  /* 0x0000001f00047202 */ /* 0x002fc60000000f00 */
[----:B------:R-:W3:Y:S01]  /*520b0*/  LDL.LU R31, [R1+0x42c] ;  /* 0x00042c00011f7983 */ /* 0x000ee20000300800 */
[----:B------:R-:W-:-:S03]  /*520c0*/  IADD3 R2, P1, R2, UR7, RZ ;  /* 0x0000000702027c10 */ /* 0x000fc6000ff3e0ff */
[----:B------:R-:W3:Y:S04]  /*520d0*/  LDL.LU R39, [R1+0x468] ;  /* 0x0004680001277983 */ /* 0x000ee80000300800 */
[----:B------:R-:W3:Y:S01]  /*520e0*/  LDL.LU R38, [R1+0x46c] ;  /* 0x00046c0001267983 */ /* 0x000ee20000300800 */
[----:B------:R-:W-:Y:S01]  /*520f0*/  IMAD.MOV.U32 R5, RZ, RZ, R35 ;  /* 0x000000ffff057224 */ /* 0x000fe200078e0023 */
[----:B------:R-:W-:Y:S02]  /*52100*/  IADD3 R25, P2, R25, UR7, RZ ;  /* 0x0000000719197c10 */ /* 0x000fe4000ff5e0ff */
[----:B------:R1:W-:Y:S04]  /*52110*/  STL [R1+0xb24], R2 ;  /* 0x000b240201007387 */ /* 0x0003e80000100800 */
[----:B------:R1:W-:Y:S02]  /*52120*/  LDGSTS.E [R0+0x1d000], [R4.64], P0 ;  /* 0x1d00000004007fae */ /* 0x0003e40008121848 */
[----:B-1----:R-:W-:Y:S01]  /*52130*/  IMAD.MOV.U32 R4, RZ, RZ, R2 ;  /* 0x000000ffff047224 */ /* 0x002fe200078e0002 */
[----:B--2---:R-:W-:-:S05]  /*52140*/  IADD3.X R30, R30, UR6, RZ, P1, !PT ;  /* 0x000000061e1e7c10 */ /* 0x004fca0008ffe4ff */
[----:B------:R1:W-:Y:S01]  /*52150*/  STL [R1+0xb20], R30 ;  /* 0x000b201e01007387 */ /* 0x0003e20000100800 */
[----:B------:R-:W-:-:S03]  /*52160*/  IADD3.X R32, R32, UR6, RZ, P2, !PT ;  /* 0x0000000620207c10 */ /* 0x000fc600097fe4ff */
[----:B------:R2:W-:Y:S01]  /*52170*/  STL [R1+0xb64], R25 ;  /* 0x000b641901007387 */ /* 0x0005e20000100800 */
[----:B------:R-:W-:-:S03]  /*52180*/  IMAD.MOV.U32 R5, RZ, RZ, R30 ;  /* 0x000000ffff057224 */ /* 0x000fc600078e001e */
[----:B------:R-:W3:Y:S04]  /*52190*/  LDL.LU R2, [R1+0x4ac] ;  /* 0x0004ac0001027983 */ /* 0x000ee80000300800 */
[----:B------:R2:W-:Y:S04]  /*521a0*/  STL [R1+0xb60], R32 ;  /* 0x000b602001007387 */ /* 0x0005e80000100800 */
[----:B-1----:R-:W3:Y:S04]  /*521b0*/  LDL.LU R30, [R1+0x4ec] ;  /* 0x0004ec00011e7983 */ /* 0x002ee80000300800 */
[----:B------:R-:W3:Y:S04]  /*521c0*/  LDL.LU R35, [R1+0x4a8] ;  /* 0x0004a80001237983 */ /* 0x000ee80000300800 */
[----:B------:R-:W3:Y:S01]  /*521d0*/  LDL.LU R37, [R1+0x4e8] ;  /* 0x0004e80001257983 */ /* 0x000ee20000300800 */
[----:B----4-:R-:W-:-:S03]  /*521e0*/  IADD3 R28, P1, R28, UR7, RZ ;  /* 0x000000071c1c7c10 */ /* 0x010fc6000ff3e0ff */
[----:B------:R1:W-:Y:S01]  /*521f0*/  LDGSTS.E [R0+0x1e000], [R4.64], P0 ;  /* 0x1e00000004007fae */ /* 0x0003e20008121848 */
[----:B------:R-:W-:-:S03]  /*52200*/  IADD3 R7, P2, R7, UR7, RZ ;  /* 0x0000000707077c10 */ /* 0x000fc6000ff5e0ff */
[----:B------:R4:W-:Y:S01]  /*52210*/  STL [R1+0x3ac], R28 ;  /* 0x0003ac1c01007387 */ /* 0x0009e20000100800 */
[----:B-1----:R-:W-:Y:S02]  /*52220*/  IMAD.MOV.U32 R4, RZ, RZ, R25 ;  /* 0x000000ffff047224 */ /* 0x002fe400078e0019 */
[----:B------:R-:W-:Y:S01]  /*52230*/  IMAD.MOV.U32 R5, RZ, RZ, R32 ;  /* 0x000000ffff057224 */ /* 0x000fe200078e0020 */
[----:B--2---:R-:W-:-:S04]  /*52240*/  LOP3.LUT R25, R85, 0x10, RZ, 0x3c, !PT ;  /* 0x0000001055197812 */ /* 0x004fc800078e3cff */
[----:B------:R1:W-:Y:S04]  /*52250*/  LDGSTS.E [R0+0x1f000], [R4.64], P0 ;  /* 0x1f00000004007fae */ /* 0x0003e80008121848 */
[----:B------:R-:W-:Y:S01]  /*52260*/  STL [R1+0x3ec], R7 ;  /* 0x0003ec0701007387 */ /* 0x000fe20000100800 */
[----:B-1----:R-:W-:-:S04]  /*52270*/  IMAD.U32 R0, RZ, RZ, UR5 ;  /* 0x00000005ff007e24 */ /* 0x002fc8000f8e00ff */
[----:B------:R-:W-:Y:S02]  /*52280*/  IMAD R0, R0, 0x20000, R25 ;  /* 0x0002000000007824 */ /* 0x000fe400078e0219 */
[----:B------:R-:W-:Y:S01]  /*52290*/  IMAD.MOV.U32 R4, RZ, RZ, R28 ;  /* 0x000000ffff047224 */ /* 0x000fe200078e001c */
[----:B---3--:R-:W-:-:S05]  /*522a0*/  IADD3.X R34, R34, UR6, RZ, P1, !PT ;  /* 0x0000000622227c10 */ /* 0x008fca0008ffe4ff */
[----:B------:R1:W-:Y:S04]  /*522b0*/  STL [R1+0x3a8], R34 ;  /* 0x0003a82201007387 */ /* 0x0003e80000100800 */
[----:B------:R-:W2:Y:S04]  /*522c0*/  LDL.LU R25, [R1+0x52c] ;  /* 0x00052c0001197983 */ /* 0x000ea80000300800 */
[----:B------:R-:W3:Y:S01]  /*522d0*/  LDL.LU R32, [R1+0x56c] ;  /* 0x00056c0001207983 */ /* 0x000ee20000300800 */
[----:B------:R-:W-:-:S03]  /*522e0*/  IMAD.MOV.U32 R5, RZ, RZ, R34 ;  /* 0x000000ffff057224 */ /* 0x000fc600078e0022 */
[----:B----4-:R-:W3:Y:S01]  /*522f0*/  LDL.LU R28, [R1+0x528] ;  /* 0x00052800011c7983 */ /* 0x010ee20000300800 */
[----:B------:R-:W-:-:S03]  /*52300*/  IADD3.X R33, R33, UR6, RZ, P2, !PT ;  /* 0x0000000621217c10 */ /* 0x000fc600097fe4ff */
[----:B-1----:R-:W3:Y:S04]  /*52310*/  LDL.LU R34, [R1+0x568] ;  /* 0x0005680001227983 */ /* 0x002ee80000300800 */
[----:B------:R1:W-:Y:S04]  /*52320*/  LDGSTS.E [R0+0x200], [R4.64], P0 ;  /* 0x0020000004007fae */ /* 0x0003e80008121848 */
[----:B------:R1:W-:Y:S02]  /*52330*/  STL [R1+0x3e8], R33 ;  /* 0x0003e82101007387 */ /* 0x0003e40000100800 */
[----:B-1----:R-:W-:-:S02]  /*52340*/  IMAD.MOV.U32 R4, RZ, RZ, R7 ;  /* 0x000000ffff047224 */ /* 0x002fc400078e0007 */
[----:B------:R-:W-:Y:S02]  /*52350*/  IMAD.MOV.U32 R5, RZ, RZ, R33 ;  /* 0x000000ffff057224 */ /* 0x000fe400078e0021 */
[----:B------:R-:W3:Y:S04]  /*52360*/  LDL.LU R33, [R1+0x5ac] ;  /* 0x0005ac0001217983 */ /* 0x000ee80000300800 */
[----:B------:R-:W3:Y:S04]  /*52370*/  LDL.LU R7, [R1+0x5ec] ;  /* 0x0005ec0001077983 */ /* 0x000ee80000300800 */
[----:B------:R1:W-:Y:S01]  /*52380*/  LDGSTS.E [R0+0x1200], [R4.64], P0 ;  /* 0x0120000004007fae */ /* 0x0003e20008121848 */
[----:B------:R-:W-:-:S04]  /*52390*/  IADD3 R31, P1, R31, UR7, RZ ;  /* 0x000000071f1f7c10 */ /* 0x000fc8000ff3e0ff */
[----:B------:R-:W-:Y:S01]  /*523a0*/  IADD3.X R36, R36, UR6, RZ, P1, !PT ;  /* 0x0000000624247c10 */ /* 0x000fe20008ffe4ff */
[----:B------:R-:W-:Y:S01]  /*523b0*/  STL [R1+0x42c], R31 ;  /* 0x00042c1f01007387 */ /* 0x000fe20000100800 */
[----:B------:R-:W-:-:S03]  /*523c0*/  IADD3 R38, P2, R38, UR7, RZ ;  /* 0x0000000726267c10 */ /* 0x000fc6000ff5e0ff */
[----:B------:R1:W-:Y:S02]  /*523d0*/  STL [R1+0x428], R36 ;  /* 0x0004282401007387 */ /* 0x0003e40000100800 */
[----:B-1----:R-:W-:Y:S01]  /*523e0*/  IMAD.MOV.U32 R5, RZ, RZ, R36 ;  /* 0x000000ffff057224 */ /* 0x002fe200078e0024 */
[----:B------:R-:W-:Y:S01]  /*523f0*/  IADD3.X R39, R39, UR6, RZ, P2, !PT ;  /* 0x0000000627277c10 */ /* 0x000fe200097fe4ff */
[----:B------:R-:W-:Y:S01]  /*52400*/  STL [R1+0x46c], R38 ;  /* 0x00046c2601007387 */ /* 0x000fe20000100800 */
[----:B------:R-:W-:-:S03]  /*52410*/  MOV R4, R31 ;  /* 0x0000001f00047202 */ /* 0x000fc60000000f00 */
[----:B------:R-:W3:Y:S04]  /*52420*/  LDL.LU R36, [R1+0x5a8] ;  /* 0x0005a80001247983 */ /* 0x000ee80000300800 */
[----:B------:R-:W-:Y:S04]  /*52430*/  STL [R1+0x468], R39 ;  /* 0x0004682701007387 */ /* 0x000fe80000100800 */
[----:B------:R-:W3:Y:S04]  /*52440*/  LDL.LU R31, [R1+0x5e8] ;  /* 0x0005e800011f7983 */ /* 0x000ee80000300800 */
[----:B------:R1:W-:Y:S02]  /*52450*/  LDGSTS.E [R0+0x2200], [R4.64], P0 ;  /* 0x0220000004007fae */ /* 0x0003e40008121848 */
[----:B-1----:R-:W-:-:S02]  /*52460*/  IMAD.MOV.U32 R4, RZ, RZ, R38 ;  /* 0x000000ffff047224 */ /* 0x002fc400078e0026 */
[----:B------:R-:W-:-:S05]  /*52470*/  IMAD.MOV.U32 R5, RZ, RZ, R39 ;  /* 0x000000ffff057224 */ /* 0x000fca00078e0027 */
[----:B------:R1:W-:Y:S01]  /*52480*/  LDGSTS.E [R0+0x3200], [R4.64], P0 ;  /* 0x0320000004007fae */ /* 0x0003e20008121848 */
[----:B------:R-:W-:Y:S02]  /*52490*/  IADD3 R2, P1, R2, UR7, RZ ;  /* 0x0000000702027c10 */ /* 0x000fe4000ff3e0ff */
[----:B------:R-:W-:Y:S02]  /*524a0*/  IADD3 R30, P2, R30, UR7, RZ ;  /* 0x000000071e1e7c10 */ /* 0x000fe4000ff5e0ff */
[----:B------:R-:W-:Y:S01]  /*524b0*/  IADD3.X R35, R35, UR6, RZ, P1, !PT ;  /* 0x0000000623237c10 */ /* 0x000fe20008ffe4ff */
[----:B------:R-:W-:Y:S01]  /*524c0*/  STL [R1+0x4ac], R2 ;  /* 0x0004ac0201007387 */ /* 0x000fe20000100800 */
[----:B-1----:R-:W-:Y:S01]  /*524d0*/  IMAD.MOV.U32 R4, RZ, RZ, R2 ;  /* 0x000000ffff047224 */ /* 0x002fe200078e0002 */
[----:B------:R-:W-:Y:S02]  /*524e0*/  IADD3.X R37, R37, UR6, RZ, P2, !PT ;  /* 0x0000000625257c10 */ /* 0x000fe400097fe4ff */
[----:B------:R-:W-:Y:S01]  /*524f0*/  IMAD.MOV.U32 R5, RZ, RZ, R35 ;  /* 0x000000ffff057224 */ /* 0x000fe200078e0023 */
[----:B------:R1:W-:Y:S04]  /*52500*/  STL [R1+0x4a8], R35 ;  /* 0x0004a82301007387 */ /* 0x0003e80000100800 */
[----:B------:R-:W-:Y:S04]  /*52510*/  STL [R1+0x4ec], R30 ;  /* 0x0004ec1e01007387 */ /* 0x000fe80000100800 */
[----:B------:R1:W-:Y:S04]  /*52520*/  LDGSTS.E [R0+0x4200], [R4.64], P0 ;  /* 0x0420000004007fae */ /* 0x0003e80008121848 */
[----:B-1----:R-:W4:Y:S04]  /*52530*/  LDL.LU R35, [R1+0x62c] ;  /* 0x00062c0001237983 */ /* 0x002f280000300800 */
[----:B------:R1:W-:Y:S04]  /*52540*/  STL [R1+0x4e8], R37 ;  /* 0x0004e82501007387 */ /* 0x0003e80000100800 */
[----:B------:R-:W4:Y:S01]  /*52550*/  LDL.LU R2, [R1+0x66c] ;  /* 0x00066c0001027983 */ /* 0x000f220000300800 */
[----:B------:R-:W-:-:S03]  /*52560*/  IMAD.MOV.U32 R5, RZ, RZ, R37 ;  /* 0x000000ffff057224 */ /* 0x000fc600078e0025 */
[----:B-1----:R-:W4:Y:S01]  /*52570*/  LDL.LU R37, [R1+0x628] ;  /* 0x0006280001257983 */ /* 0x002f220000300800 */
[----:B------:R-:W-:-:S03]  /*52580*/  IMAD.MOV.U32 R4, RZ, RZ, R30 ;  /* 0x000000ffff047224 */ /* 0x000fc600078e001e */
[----:B------:R-:W4:Y:S04]  /*52590*/  LDL.LU R30, [R1+0x668] ;  /* 0x00066800011e7983 */ /* 0x000f280000300800 */
[----:B------:R1:W-:Y:S01]  /*525a0*/  LDGSTS.E [R0+0x5200], [R4.64], P0 ;  /* 0x0520000004007fae */ /* 0x0003e20008121848 */
[----:B--2---:R-:W-:Y:S02]  /*525b0*/  IADD3 R25, P1, R25, UR7, RZ ;  /* 0x0000000719197c10 */ /* 0x004fe4000ff3e0ff */
[----:B---3--:R-:W-:Y:S02]  /*525c0*/  IADD3 R32, P2, R32, UR7, RZ ;  /* 0x0000000720207c10 */ /* 0x008fe4000ff5e0ff */
[----:B------:R-:W-:Y:S01]  /*525d0*/  IADD3.X R28, R28, UR6, RZ, P1, !PT ;  /* 0x000000061c1c7c10 */ /* 0x000fe20008ffe4ff */
[----:B------:R-:W-:Y:S01]  /*525e0*/  STL [R1+0x52c], R25 ;  /* 0x00052c1901007387 */ /* 0x000fe20000100800 */
[----:B-1----:R-:W-:Y:S01]  /*525f0*/  IMAD.MOV.U32 R4, RZ, RZ, R25 ;  /* 0x000000ffff047224 */ /* 0x002fe200078e0019 */
[----:B------:R-:W-:-:S02]  /*52600*/  IADD3.X R34, R34, UR6, RZ, P2, !PT ;  /* 0x0000000622227c10 */ /* 0x000fc400097fe4ff */
[----:B------:R-:W-:Y:S01]  /*52610*/  IMAD.MOV.U32 R5, RZ, RZ, R28 ;  /* 0x000000ffff057224 */ /* 0x000fe200078e001c */
[----:B------:R1:W-:Y:S04]  /*52620*/  STL [R1+0x528], R28 ;  /* 0x0005281c01007387 */ /* 0x0003e80000100800 */
[----:B------:R-:W-:Y:S04]  /*52630*/  STL [R1+0x56c], R32 ;  /* 0x00056c2001007387 */ /* 0x000fe80000100800 */
[----:B------:R2:W-:Y:S04]  /*52640*/  LDGSTS.E [R0+0x6200], [R4.64], P0 ;  /* 0x0620000004007fae */ /* 0x0005e80008121848 */
[----:B-1----:R-:W3:Y:S04]  /*52650*/  LDL.LU R28, [R1+0x6ac] ;  /* 0x0006ac00011c7983 */ /* 0x002ee80000300800 */
[----:B------:R1:W-:Y:S01]  /*52660*/  STL [R1+0x568], R34 ;  /* 0x0005682201007387 */ /* 0x0003e20000100800 */
[----:B------:R-:W-:-:S03]  /*52670*/  IADD3 R33, P1, R33, UR7, RZ ;  /* 0x0000000721217c10 */ /* 0x000fc6000ff3e0ff */
[----:B------:R-:W3:Y:S01]  /*52680*/  LDL.LU R25, [R1+0x6ec] ;  /* 0x0006ec0001197983 */ /* 0x000ee20000300800 */
[----:B--2---:R-:W-:Y:S01]  /*52690*/  IMAD.MOV.U32 R5, RZ, RZ, R34 ;  /* 0x000000ffff057224 */ /* 0x004fe200078e0022 */
[----:B------:R-:W-:Y:S02]  /*526a0*/  IADD3 R7, P2, R7, UR7, RZ ;  /* 0x0000000707077c10 */ /* 0x000fe4000ff5e0ff */
[----:B-1----:R-:W2:Y:S01]  /*526b0*/  LDL.LU R34, [R1+0x6a8] ;  /* 0x0006a80001227983 */ /* 0x002ea20000300800 */
[----:B------:R-:W-:-:S03]  /*526c0*/  IMAD.MOV.U32 R4, RZ, RZ, R32 ;  /* 0x000000ffff047224 */ /* 0x000fc600078e0020 */
[----:B------:R-:W2:Y:S04]  /*526d0*/  LDL.LU R32, [R1+0x6e8] ;  /* 0x0006e80001207983 */ /* 0x000ea80000300800 */
[----:B------:R1:W-:Y:S04]  /*526e0*/  STL [R1+0x5ac], R33 ;  /* 0x0005ac2101007387 */ /* 0x0003e80000100800 */
[----:B------:R1:W-:Y:S01]  /*526f0*/  LDGSTS.E [R0+0x7200], [R4.64], P0 ;  /* 0x0720000004007fae */ /* 0x0003e20008121848 */
[----:B------:R-:W-:Y:S02]  /*52700*/  IADD3.X R36, R36, UR6, RZ, P1, !PT ;  /* 0x0000000624247c10 */ /* 0x000fe40008ffe4ff */
[----:B-1----:R-:W-:-:S03]  /*52710*/  MOV R4, R33 ;  /* 0x0000002100047202 */ /* 0x002fc60000000f00 */
        /* <DEDUP_REMOVED lines=8> */
[----:B------:R-:W2:Y:S04]  /*527a0*/  LDL.LU R39, [R1+0x768] ;  /* 0x0007680001277983 */ /* 0x000ea80000300800 */
[----:B------:R1:W-:Y:S02]  /*527b0*/  LDGSTS.E [R0+0x8200], [R4.64], P0 ;  /* 0x0820000004007fae */ /* 0x0003e40008121848 */
[----:B-1----:R-:W-:-:S02]  /*527c0*/  IMAD.MOV.U32 R4, RZ, RZ, R7 ;  /* 0x000000ffff047224 */ /* 0x002fc400078e0007 */
[----:B------:R-:W-:Y:S01]  /*527d0*/  IMAD.MOV.U32 R5, RZ, RZ, R31 ;  /* 0x000000ffff057224 */ /* 0x000fe200078e001f */
[----:B------:R-:W2:Y:S04]  /*527e0*/  LDL.LU R7, [R1+0x7ac] ;  /* 0x0007ac0001077983 */ /* 0x000ea80000300800 */
[----:B------:R-:W2:Y:S04]  /*527f0*/  LDL.LU R31, [R1+0x7ec] ;  /* 0x0007ec00011f7983 */ /* 0x000ea80000300800 */
[----:B------:R1:W-:Y:S01]  /*52800*/  LDGSTS.E [R0+0x9200], [R4.64], P0 ;  /* 0x0920000004007fae */ /* 0x0003e20008121848 */
[----:B----4-:R-:W-:-:S05]  /*52810*/  IADD3 R35, P1, R35, UR7, RZ ;  /* 0x0000000723237c10 */ /* 0x010fca000ff3e0ff */
[----:B------:R4:W-:Y:S01]  /*52820*/  STL [R1+0x62c], R35 ;  /* 0x00062c2301007387 */ /* 0x0009e20000100800 */
[----:B------:R-:W-:Y:S02]  /*52830*/  IADD3 R2, P2, R2, UR7, RZ ;  /* 0x0000000702027c10 */ /* 0x000fe4000ff5e0ff */
[----:B------:R-:W-:Y:S01]  /*52840*/  IADD3.X R37, R37, UR6, RZ, P1, !PT ;  /* 0x0000000625257c10 */ /* 0x000fe20008ffe4ff */
[----:B-1----:R-:W-:Y:S01]  /*52850*/  IMAD.MOV.U32 R4, RZ, RZ, R35 ;  /* 0x000000ffff047224 */ /* 0x002fe200078e0023 */
[----:B------:R-:W-:-:S03]  /*52860*/  IADD3.X R30, R30, UR6, RZ, P2, !PT ;  /* 0x000000061e1e7c10 */ /* 0x000fc600097fe4ff */
[----:B------:R1:W-:Y:S04]  /*52870*/  STL [R1+0x628], R37 ;  /* 0x0006282501007387 */ /* 0x0003e80000100800 */
[----:B------:R1:W-:Y:S04]  /*52880*/  STL [R1+0x66c], R2 ;  /* 0x00066c0201007387 */ /* 0x0003e80000100800 */
[----:B----4-:R-:W4:Y:S01]  /*52890*/  LDL.LU R35, [R1+0x7a8] ;  /* 0x0007a80001237983 */ /* 0x010f220000300800 */
[----:B------:R-:W-:-:S03]  /*528a0*/  IMAD.MOV.U32 R5, RZ, RZ, R37 ;  /* 0x000000ffff057224 */ /* 0x000fc600078e0025 */
[----:B------:R1:W-:Y:S04]  /*528b0*/  STL [R1+0x668], R30 ;  /* 0x0006681e01007387 */ /* 0x0003e80000100800 */
[----:B-1----:R-:W4:Y:S04]  /*528c0*/  LDL.LU R37, [R1+0x7e8] ;  /* 0x0007e80001257983 */ /* 0x002f280000300800 */
[----:B------:R1:W-:Y:S02]  /*528d0*/  LDGSTS.E [R0+0xa200], [R4.64], P0 ;  /* 0x0a20000004007fae */ /* 0x0003e40008121848 */
[----:B-1----:R-:W-:-:S02]  /*528e0*/  IMAD.MOV.U32 R4, RZ, RZ, R2 ;  /* 0x000000ffff047224 */ /* 0x002fc400078e0002 */
[----:B------:R-:W-:Y:S01]  /*528f0*/  IMAD.MOV.U32 R5, RZ, RZ, R30 ;  /* 0x000000ffff057224 */ /* 0x000fe200078e001e */
[----:B------:R-:W4:Y:S04]  /*52900*/  LDL.LU R2, [R1+0x82c] ;  /* 0x00082c0001027983 */ /* 0x000f280000300800 */
[----:B------:R-:W4:Y:S04]  /*52910*/  LDL.LU R30, [R1+0x86c] ;  /* 0x00086c00011e7983 */ /* 0x000f280000300800 */
[----:B------:R1:W-:Y:S01]  /*52920*/  LDGSTS.E [R0+0xb200], [R4.64], P0 ;  /* 0x0b20000004007fae */ /* 0x0003e20008121848 */
[----:B---3--:R-:W-:-:S05]  /*52930*/  IADD3 R28, P1, R28, UR7, RZ ;  /* 0x000000071c1c7c10 */ /* 0x008fca000ff3e0ff */
[----:B------:R3:W-:Y:S01]  /*52940*/  STL [R1+0x6ac], R28 ;  /* 0x0006ac1c01007387 */ /* 0x0007e20000100800 */
[----:B------:R-:W-:Y:S02]  /*52950*/  IADD3 R25, P2, R25, UR7, RZ ;  /* 0x0000000719197c10 */ /* 0x000fe4000ff5e0ff */
[----:B--2---:R-:W-:Y:S01]  /*52960*/  IADD3.X R34, R34, UR6, RZ, P1, !PT ;  /* 0x0000000622227c10 */ /* 0x004fe20008ffe4ff */
[----:B-1----:R-:W-:Y:S01]  /*52970*/  IMAD.MOV.U32 R4, RZ, RZ, R28 ;  /* 0x000000ffff047224 */ /* 0x002fe200078e001c */
[----:B------:R-:W-:-:S03]  /*52980*/  IADD3.X R32, R32, UR6, RZ, P2, !PT ;  /* 0x0000000620207c10 */ /* 0x000fc600097fe4ff */
[----:B------:R1:W-:Y:S01]  /*52990*/  STL [R1+0x6a8], R34 ;  /* 0x0006a82201007387 */ /* 0x0003e20000100800 */
[----:B------:R-:W-:-:S03]  /*529a0*/  IMAD.MOV.U32 R5, RZ, RZ, R34 ;  /* 0x000000ffff057224 */ /* 0x000fc600078e0022 */
[----:B------:R-:W-:Y:S04]  /*529b0*/  STL [R1+0x6ec], R25 ;  /* 0x0006ec1901007387 */ /* 0x000fe80000100800 */
[----:B---3--:R-:W2:Y:S04]  /*529c0*/  LDL.LU R28, [R1+0x828] ;  /* 0x00082800011c7983 */ /* 0x008ea80000300800 */
[----:B------:R3:W-:Y:S04]  /*529d0*/  STL [R1+0x6e8], R32 ;  /* 0x0006e82001007387 */ /* 0x0007e80000100800 */
[----:B-1----:R-:W2:Y:S04]  /*529e0*/  LDL.LU R34, [R1+0x868] ;  /* 0x0008680001227983 */ /* 0x002ea80000300800 */
[----:B------:R1:W-:Y:S01]  /*529f0*/  LDGSTS.E [R0+0xc200], [R4.64], P0 ;  /* 0x0c20000004007fae */ /* 0x0003e20008121848 */
[----:B------:R-:W-:Y:S01]  /*52a00*/  IADD3 R33, P1, R33, UR7, RZ ;  /* 0x0000000721217c10 */ /* 0x000fe2000ff3e0ff */
[----:B-1----:R-:W-:-:S02]  /*52a10*/  IMAD.MOV.U32 R4, RZ, RZ, R25 ;  /* 0x000000ffff047224 */ /* 0x002fc400078e0019 */
[----:B------:R-:W-:Y:S02]  /*52a20*/  IMAD.MOV.U32 R5, RZ, RZ, R32 ;  /* 0x000000ffff057224 */ /* 0x000fe400078e0020 */
[----:B---3--:R-:W2:Y:S01]  /*52a30*/  LDL.LU R32, [R1+0x8ac] ;  /* 0x0008ac0001207983 */ /* 0x008ea20000300800 */
[----:B------:R-:W-:-:S03]  /*52a40*/  IADD3 R38, P2, R38, UR7, RZ ;  /* 0x0000000726267c10 */ /* 0x000fc6000ff5e0ff */
[----:B------:R-:W2:Y:S01]  /*52a50*/  LDL.LU R25, [R1+0x8ec] ;  /* 0x0008ec0001197983 */ /* 0x000ea20000300800 */
[----:B------:R-:W-:-:S03]  /*52a60*/  IADD3.X R36, R36, UR6, RZ, P1, !PT ;  /* 0x0000000624247c10 */ /* 0x000fc60008ffe4ff */
[----:B------:R-:W-:Y:S01]  /*52a70*/  STL [R1+0x72c], R33 ;  /* 0x00072c2101007387 */ /* 0x000fe20000100800 */
[----:B------:R-:W-:-:S03]  /*52a80*/  IADD3.X R39, R39, UR6, RZ, P2, !PT ;  /* 0x0000000627277c10 */ /* 0x000fc600097fe4ff */
[----:B------:R1:W-:Y:S04]  /*52a90*/  LDGSTS.E [R0+0xd200], [R4.64], P0 ;  /* 0x0d20000004007fae */ /* 0x0003e80008121848 */
[----:B------:R1:W-:Y:S04]  /*52aa0*/  STL [R1+0x728], R36 ;  /* 0x0007282401007387 */ /* 0x0003e80000100800 */
[----:B------:R-:W-:Y:S01]  /*52ab0*/  STL [R1+0x76c], R38 ;  /* 0x00076c2601007387 */ /* 0x000fe20000100800 */
[----:B-1----:R-:W-:-:S03]  /*52ac0*/  IMAD.MOV.U32 R5, RZ, RZ, R36 ;  /* 0x000000ffff057224 */ /* 0x002fc600078e0024 */
[----:B------:R-:W2:Y:S01]  /*52ad0*/  LDL.LU R36, [R1+0x8a8] ;  /* 0x0008a80001247983 */ /* 0x000ea20000300800 */
[----:B------:R-:W-:-:S03]  /*52ae0*/  MOV R4, R33 ;  /* 0x0000002100047202 */ /* 0x000fc60000000f00 */
[----:B------:R-:W-:Y:S01]  /*52af0*/  STL [R1+0x768], R39 ;  /* 0x0007682701007387 */ /* 0x000fe20000100800 */
[----:B------:R-:W-:-:S03]  /*52b00*/  IADD3 R7, P1, R7, UR7, RZ ;  /* 0x0000000707077c10 */ /* 0x000fc6000ff3e0ff */
[----:B------:R-:W2:Y:S01]  /*52b10*/  LDL.LU R33, [R1+0x8e8] ;  /* 0x0008e80001217983 */ /* 0x000ea20000300800 */
[----:B------:R-:W-:-:S03]  /*52b20*/  IADD3 R31, P2, R31, UR7, RZ ;  /* 0x000000071f1f7c10 */ /* 0x000fc6000ff5e0ff */
[----:B------:R1:W-:Y:S04]  /*52b30*/  LDGSTS.E [R0+0xe200], [R4.64], P0 ;  /* 0x0e20000004007fae */ /* 0x0003e80008121848 */
[----:B------:R-:W-:Y:S01]  /*52b40*/  STL [R1+0x7ac], R7 ;  /* 0x0007ac0701007387 */ /* 0x000fe20000100800 */
[----:B-1----:R-:W-:Y:S02]  /*52b50*/  IMAD.MOV.U32 R4, RZ, RZ, R38 ;  /* 0x000000ffff047224 */ /* 0x002fe400078e0026 */
[----:B------:R-:W-:-:S05]  /*52b60*/  IMAD.MOV.U32 R5, RZ, RZ, R39 ;  /* 0x000000ffff057224 */ /* 0x000fca00078e0027 */
[----:B------:R1:W-:Y:S02]  /*52b70*/  LDGSTS.E [R0+0xf200], [R4.64], P0 ;  /* 0x0f20000004007fae */ /* 0x0003e40008121848 */
[----:B-1----:R-:W-:Y:S01]  /*52b80*/  IMAD.MOV.U32 R4, RZ, RZ, R7 ;  /* 0x000000ffff047224 */ /* 0x002fe200078e0007 */
[----:B----4-:R-:W-:-:S05]  /*52b90*/  IADD3.X R35, R35, UR6, RZ, P1, !PT ;  /* 0x0000000623237c10 */ /* 0x010fca0008ffe4ff */
        /* <DEDUP_REMOVED lines=8> */
[----:B----4-:R-:W-:-:S03]  /*52c20*/  IMAD.MOV.U32 R5, RZ, RZ, R37 ;  /* 0x000000ffff057224 */ /* 0x010fc600078e0025 */
[----:B-1----:R-:W3:Y:S01]  /*52c30*/  LDL.LU R37, [R1+0x928] ;  /* 0x0009280001257983 */ /* 0x002ee20000300800 */
[----:B------:R-:W-:-:S03]  /*52c40*/  IMAD.MOV.U32 R4, RZ, RZ, R31 ;  /* 0x000000ffff047224 */ /* 0x000fc600078e001f */
[----:B------:R-:W3:Y:S01]  /*52c50*/  LDL.LU R31, [R1+0x968] ;  /* 0x00096800011f7983 */ /* 0x000ee20000300800 */
[----:B------:R-:W-:Y:S02]  /*52c60*/  IADD3 R2, P1, R2, UR7, RZ ;  /* 0x0000000702027c10 */ /* 0x000fe4000ff3e0ff */
[----:B------:R-:W-:Y:S01]  /*52c70*/  IADD3 R30, P2, R30, UR7, RZ ;  /* 0x000000071e1e7c10 */ /* 0x000fe2000ff5e0ff */
[----:B------:R1:W-:Y:S04]  /*52c80*/  LDGSTS.E [R0+0x11200], [R4.64], P0 ;  /* 0x1120000004007fae */ /* 0x0003e80008121848 */
[----:B------:R-:W-:Y:S01]  /*52c90*/  STL [R1+0x82c], R2 ;  /* 0x00082c0201007387 */ /* 0x000fe20000100800 */
[----:B-1----:R-:W-:Y:S01]  /*52ca0*/  IMAD.MOV.U32 R4, RZ, RZ, R2 ;  /* 0x000000ffff047224 */ /* 0x002fe200078e0002 */
[----:B--2---:R-:W-:-:S05]  /*52cb0*/  IADD3.X R28, R28, UR6, RZ, P1, !PT ;  /* 0x000000061c1c7c10 */ /* 0x004fca0008ffe4ff */
[----:B------:R-:W-:Y:S01]  /*52cc0*/  IMAD.MOV.U32 R5, RZ, RZ, R28 ;  /* 0x000000ffff057224 */ /* 0x000fe200078e001c */
[----:B------:R1:W-:Y:S01]  /*52cd0*/  STL [R1+0x828], R28 ;  /* 0x0008281c01007387 */ /* 0x0003e20000100800 */
[----:B------:R-:W-:-:S03]  /*52ce0*/  IADD3.X R34, R34, UR6, RZ, P2, !PT ;  /* 0x0000000622227c10 */ /* 0x000fc600097fe4ff */
[----:B------:R-:W-:Y:S04]  /*52cf0*/  STL [R1+0x86c], R30 ;  /* 0x00086c1e01007387 */ /* 0x000fe80000100800 */
[----:B------:R2:W-:Y:S04]  /*52d00*/  LDGSTS.E [R0+0x12200], [R4.64], P0 ;  /* 0x1220000004007fae */ /* 0x0005e80008121848 */
[----:B-1----:R-:W4:Y:S04]  /*52d10*/  LDL.LU R28, [R1+0x9ac] ;  /* 0x0009ac00011c7983 */ /* 0x002f280000300800 */
[----:B------:R1:W-:Y:S04]  /*52d20*/  STL [R1+0x868], R34 ;  /* 0x0008682201007387 */ /* 0x0003e80000100800 */
[----:B------:R-:W4:Y:S01]  /*52d30*/  LDL.LU R2, [R1+0x9ec] ;  /* 0x0009ec0001027983 */ /* 0x000f220000300800 */
[----:B--2---:R-:W-:Y:S01]  /*52d40*/  IMAD.MOV.U32 R5, RZ, RZ, R34 ;  /* 0x000000ffff057224 */ /* 0x004fe200078e0022 */
[----:B------:R-:W-:-:S02]  /*52d50*/  IADD3 R32, P1, R32, UR7, RZ ;  /* 0x0000000720207c10 */ /* 0x000fc4000ff3e0ff */
[----:B-1----:R-:W2:Y:S01]  /*52d60*/  LDL.LU R34, [R1+0x9a8] ;  /* 0x0009a80001227983 */ /* 0x002ea20000300800 */
[----:B------:R-:W-:Y:S01]  /*52d70*/  IADD3 R25, P2, R25, UR7, RZ ;  /* 0x0000000719197c10 */ /* 0x000fe2000ff5e0ff */
[----:B------:R-:W-:Y:S02]  /*52d80*/  IMAD.MOV.U32 R4, RZ, RZ, R30 ;  /* 0x000000ffff047224 */ /* 0x000fe400078e001e */
[----:B------:R-:W2:Y:S04]  /*52d90*/  LDL.LU R30, [R1+0x9e8] ;  /* 0x0009e800011e7983 */ /* 0x000ea80000300800 */
[----:B------:R1:W-:Y:S04]  /*52da0*/  STL [R1+0x8ac], R32 ;  /* 0x0008ac2001007387 */ /* 0x0003e80000100800 */
[----:B------:R1:W-:Y:S01]  /*52db0*/  LDGSTS.E [R0+0x13200], [R4.64], P0 ;  /* 0x1320000004007fae */ /* 0x0003e20008121848 */
[----:B------:R-:W-:-:S05]  /*52dc0*/  IADD3.X R36, R36, UR6, RZ, P1, !PT ;  /* 0x0000000624247c10 */ /* 0x000fca0008ffe4ff */
[----:B------:R-:W-:Y:S01]  /*52dd0*/  STL [R1+0x8a8], R36 ;  /* 0x0008a82401007387 */ /* 0x000fe20000100800 */
[----:B------:R-:W-:-:S03]  /*52de0*/  IADD3.X R33, R33, UR6, RZ, P2, !PT ;  /* 0x0000000621217c10 */ /* 0x000fc600097fe4ff */
[----:B------:R-:W-:Y:S01]  /*52df0*/  STL [R1+0x8ec], R25 ;  /* 0x0008ec1901007387 */ /* 0x000fe20000100800 */
[----:B-1----:R-:W-:-:S03]  /*52e00*/  MOV R4, R32 ;  /* 0x0000002000047202 */ /* 0x002fc60000000f00 */
[----:B------:R-:W2:Y:S01]  /*52e10*/  LDL.LU R38, [R1+0xa2c] ;  /* 0x000a2c0001267983 */ /* 0x000ea20000300800 */
[----:B------:R-:W-:-:S03]  /*52e20*/  IMAD.MOV.U32 R5, RZ, RZ, R36 ;  /* 0x000000ffff057224 */ /* 0x000fc600078e0024 */
[----:B------:R1:W-:Y:S04]  /*52e30*/  STL [R1+0x8e8], R33 ;  /* 0x0008e82101007387 */ /* 0x0003e80000100800 */
[----:B------:R-:W2:Y:S04]  /*52e40*/  LDL.LU R32, [R1+0xa6c] ;  /* 0x000a6c0001207983 */ /* 0x000ea80000300800 */
[----:B------:R-:W2:Y:S04]  /*52e50*/  LDL.LU R39, [R1+0xa28] ;  /* 0x000a280001277983 */ /* 0x000ea80000300800 */
[----:B------:R1:W-:Y:S02]  /*52e60*/  LDGSTS.E [R0+0x14200], [R4.64], P0 ;  /* 0x1420000004007fae */ /* 0x0003e40008121848 */
[----:B-1----:R-:W-:-:S02]  /*52e70*/  IMAD.MOV.U32 R5, RZ, RZ, R33 ;  /* 0x000000ffff057224 */ /* 0x002fc400078e0021 */
[----:B------:R-:W2:Y:S01]  /*52e80*/  LDL.LU R33, [R1+0xa68] ;  /* 0x000a680001217983 */ /* 0x000ea20000300800 */
[----:B------:R-:W-:-:S03]  /*52e90*/  IMAD.MOV.U32 R4, RZ, RZ, R25 ;  /* 0x000000ffff047224 */ /* 0x000fc600078e0019 */
[----:B------:R-:W2:Y:S04]  /*52ea0*/  LDL.LU R36, [R1+0xaac] ;  /* 0x000aac0001247983 */ /* 0x000ea80000300800 */
[----:B------:R-:W2:Y:S04]  /*52eb0*/  LDL.LU R25, [R1+0xaec] ;  /* 0x000aec0001197983 */ /* 0x000ea80000300800 */
[----:B------:R1:W-:Y:S01]  /*52ec0*/  LDGSTS.E [R0+0x15200], [R4.64], P0 ;  /* 0x1520000004007fae */ /* 0x0003e20008121848 */
[----:B---3--:R-:W-:-:S05]  /*52ed0*/  IADD3 R35, P1, R35, UR7, RZ ;  /* 0x0000000723237c10 */ /* 0x008fca000ff3e0ff */
[----:B------:R-:W-:Y:S01]  /*52ee0*/  STL [R1+0x92c], R35 ;  /* 0x00092c2301007387 */ /* 0x000fe20000100800 */
[----:B------:R-:W-:Y:S02]  /*52ef0*/  IADD3 R7, P2, R7, UR7, RZ ;  /* 0x0000000707077c10 */ /* 0x000fe4000ff5e0ff */
[----:B------:R-:W-:-:S05]  /*52f00*/  IADD3.X R37, R37, UR6, RZ, P1, !PT ;  /* 0x0000000625257c10 */ /* 0x000fca0008ffe4ff */
[----:B------:R3:W-:Y:S01]  /*52f10*/  STL [R1+0x928], R37 ;  /* 0x0009282501007387 */ /* 0x0007e20000100800 */
[----:B-1----:R-:W-:Y:S01]  /*52f20*/  IMAD.MOV.U32 R5, RZ, RZ, R37 ;  /* 0x000000ffff057224 */ /* 0x002fe200078e0025 */
[----:B------:R-:W-:Y:S02]  /*52f30*/  IADD3.X R31, R31, UR6, RZ, P2, !PT ;  /* 0x000000061f1f7c10 */ /* 0x000fe400097fe4ff */
[----:B------:R1:W-:Y:S01]  /*52f40*/  STL [R1+0x96c], R7 ;  /* 0x00096c0701007387 */ /* 0x0003e20000100800 */
[----:B------:R-:W-:-:S03]  /*52f50*/  IMAD.MOV.U32 R4, RZ, RZ, R35 ;  /* 0x000000ffff047224 */ /* 0x000fc600078e0023 */
[----:B---3--:R-:W3:Y:S04]  /*52f60*/  LDL.LU R37, [R1+0xaa8] ;  /* 0x000aa80001257983 */ /* 0x008ee80000300800 */
[----:B------:R1:W-:Y:S04]  /*52f70*/  STL [R1+0x968], R31 ;  /* 0x0009681f01007387 */ /* 0x0003e80000100800 */
[----:B------:R-:W3:Y:S04]  /*52f80*/  LDL.LU R35, [R1+0xae8] ;  /* 0x000ae80001237983 */ /* 0x000ee80000300800 */
[----:B------:R1:W-:Y:S02]  /*52f90*/  LDGSTS.E [R0+0x16200], [R4.64], P0 ;  /* 0x1620000004007fae */ /* 0x0003e40008121848 */
[----:B-1----:R-:W-:-:S02]  /*52fa0*/  IMAD.MOV.U32 R4, RZ, RZ, R7 ;  /* 0x000000ffff047224 */ /* 0x002fc400078e0007 */
[----:B------:R-:W-:Y:S01]  /*52fb0*/  IMAD.MOV.U32 R5, RZ, RZ, R31 ;  /* 0x000000ffff057224 */ /* 0x000fe200078e001f */
[----:B------:R-:W3:Y:S04]  /*52fc0*/  LDL.LU R7, [R1+0xb2c] ;  /* 0x000b2c0001077983 */ /* 0x000ee80000300800 */
[----:B------:R-:W3:Y:S04]  /*52fd0*/  LDL.LU R31, [R1+0xb6c] ;  /* 0x000b6c00011f7983 */ /* 0x000ee80000300800 */
[----:B------:R1:W-:Y:S01]  /*52fe0*/  LDGSTS.E [R0+0x17200], [R4.64], P0 ;  /* 0x1720000004007fae */ /* 0x0003e20008121848 */
[----:B----4-:R-:W-:-:S05]  /*52ff0*/  IADD3 R28, P1, R28, UR7, RZ ;  /* 0x000000071c1c7c10 */ /* 0x010fca000ff3e0ff */
        /* <DEDUP_REMOVED lines=8> */
[----:B----4-:R-:W2:Y:S04]  /*53080*/  LDL.LU R28, [R1+0xb28] ;  /* 0x000b2800011c7983 */ /* 0x010ea80000300800 */
[----:B------:R4:W-:Y:S04]  /*53090*/  STL [R1+0x9e8], R30 ;  /* 0x0009e81e01007387 */ /* 0x0009e80000100800 */
[----:B-1----:R-:W2:Y:S04]  /*530a0*/  LDL.LU R34, [R1+0xb68] ;  /* 0x000b680001227983 */ /* 0x002ea80000300800 */
[----:B------:R1:W-:Y:S01]  /*530b0*/  LDGSTS.E [R0+0x18200], [R4.64], P0 ;  /* 0x1820000004007fae */ /* 0x0003e20008121848 */
[----:B------:R-:W-:Y:S01]  /*530c0*/  IADD3 R38, P1, R38, UR7, RZ ;  /* 0x0000000726267c10 */ /* 0x000fe2000ff3e0ff */
[----:B-1----:R-:W-:-:S02]  /*530d0*/  IMAD.MOV.U32 R4, RZ, RZ, R2 ;  /* 0x000000ffff047224 */ /* 0x002fc400078e0002 */
[----:B------:R-:W-:Y:S02]  /*530e0*/  IMAD.MOV.U32 R5, RZ, RZ, R30 ;  /* 0x000000ffff057224 */ /* 0x000fe400078e001e */
[----:B----4-:R-:W4:Y:S01]  /*530f0*/  LDL.LU R30, [R1+0x3b4] ;  /* 0x0003b400011e7983 */ /* 0x010f220000300800 */
[----:B------:R-:W-:-:S03]  /*53100*/  IADD3 R32, P2, R32, UR7, RZ ;  /* 0x0000000720207c10 */ /* 0x000fc6000ff5e0ff */
[----:B------:R1:W-:Y:S01]  /*53110*/  LDGSTS.E [R0+0x19200], [R4.64], P0 ;  /* 0x1920000004007fae */ /* 0x0003e20008121848 */
[----:B------:R-:W-:-:S03]  /*53120*/  IADD3.X R39, R39, UR6, RZ, P1, !PT ;  /* 0x0000000627277c10 */ /* 0x000fc60008ffe4ff */
[----:B------:R-:W4:Y:S04]  /*53130*/  LDL.LU R2, [R1+0x3f4] ;  /* 0x0003f40001027983 */ /* 0x000f280000300800 */
[----:B------:R-:W-:Y:S01]  /*53140*/  STL [R1+0xa2c], R38 ;  /* 0x000a2c2601007387 */ /* 0x000fe20000100800 */
[----:B-1----:R-:W-:Y:S01]  /*53150*/  MOV R4, R38 ;  /* 0x0000002600047202 */ /* 0x002fe20000000f00 */
[----:B------:R-:W-:Y:S02]  /*53160*/  IMAD.MOV.U32 R5, RZ, RZ, R39 ;  /* 0x000000ffff057224 */ /* 0x000fe400078e0027 */
[----:B------:R-:W-:Y:S01]  /*53170*/  STL [R1+0xa28], R39 ;  /* 0x000a282701007387 */ /* 0x000fe20000100800 */
[----:B------:R-:W-:-:S03]  /*53180*/  IADD3.X R33, R33, UR6, RZ, P2, !PT ;  /* 0x0000000621217c10 */ /* 0x000fc600097fe4ff */
[----:B------:R1:W-:Y:S04]  /*53190*/  STL [R1+0xa6c], R32 ;  /* 0x000a6c2001007387 */ /* 0x0003e80000100800 */
[----:B------:R1:W-:Y:S04]  /*531a0*/  LDGSTS.E [R0+0x1a200], [R4.64], P0 ;  /* 0x1a20000004007fae */ /* 0x0003e80008121848 */
[----:B------:R1:W-:Y:S01]  /*531b0*/  STL [R1+0xa68], R33 ;  /* 0x000a682101007387 */ /* 0x0003e20000100800 */
[----:B------:R-:W-:Y:S01]  /*531c0*/  IADD3 R36, P1, R36, UR7, RZ ;  /* 0x0000000724247c10 */ /* 0x000fe2000ff3e0ff */
[----:B-1----:R-:W-:-:S02]  /*531d0*/  IMAD.MOV.U32 R4, RZ, RZ, R32 ;  /* 0x000000ffff047224 */ /* 0x002fc400078e0020 */
[----:B------:R-:W4:Y:S01]  /*531e0*/  LDL.LU R32, [R1+0x3b0] ;  /* 0x0003b00001207983 */ /* 0x000f220000300800 */
[----:B------:R-:W-:Y:S01]  /*531f0*/  IMAD.MOV.U32 R5, RZ, RZ, R33 ;  /* 0x000000ffff057224 */ /* 0x000fe200078e0021 */
[----:B------:R-:W-:Y:S02]  /*53200*/  IADD3 R25, P2, R25, UR7, RZ ;  /* 0x0000000719197c10 */ /* 0x000fe4000ff5e0ff */
[----:B------:R-:W4:Y:S04]  /*53210*/  LDL.LU R33, [R1+0x3f0] ;  /* 0x0003f00001217983 */ /* 0x000f280000300800 */
[----:B------:R1:W-:Y:S04]  /*53220*/  LDGSTS.E [R0+0x1b200], [R4.64], P0 ;  /* 0x1b20000004007fae */ /* 0x0003e80008121848 */
[----:B------:R-:W-:Y:S01]  /*53230*/  STL [R1+0xaac], R36 ;  /* 0x000aac2401007387 */ /* 0x000fe20000100800 */
[----:B-1----:R-:W-:Y:S01]  /*53240*/  IMAD.MOV.U32 R4, RZ, RZ, R36 ;  /* 0x000000ffff047224 */ /* 0x002fe200078e0024 */
[----:B---3--:R-:W-:-:S05]  /*53250*/  IADD3.X R37, R37, UR6, RZ, P1, !PT ;  /* 0x0000000625257c10 */ /* 0x008fca0008ffe4ff */
[----:B------:R-:W-:Y:S01]  /*53260*/  IMAD.MOV.U32 R5, RZ, RZ, R37 ;  /* 0x000000ffff057224 */ /* 0x000fe200078e0025 */
[----:B------:R-:W-:Y:S01]  /*53270*/  IADD3.X R35, R35, UR6, RZ, P2, !PT ;  /* 0x0000000623237c10 */ /* 0x000fe200097fe4ff */
[----:B------:R-:W-:Y:S04]  /*53280*/  STL [R1+0xaa8], R37 ;  /* 0x000aa82501007387 */ /* 0x000fe80000100800 */
[----:B------:R-:W-:Y:S04]  /*53290*/  STL [R1+0xaec], R25 ;  /* 0x000aec1901007387 */ /* 0x000fe80000100800 */
[----:B------:R1:W-:Y:S04]  /*532a0*/  LDGSTS.E [R0+0x1c200], [R4.64], P0 ;  /* 0x1c20000004007fae */ /* 0x0003e80008121848 */
[----:B------:R3:W-:Y:S01]  /*532b0*/  STL [R1+0xae8], R35 ;  /* 0x000ae82301007387 */ /* 0x0007e20000100800 */
[----:B-1----:R-:W-:-:S02]  /*532c0*/  IMAD.MOV.U32 R5, RZ, RZ, R35 ;  /* 0x000000ffff057224 */ /* 0x002fc400078e0023 */
[----:B------:R-:W-:Y:S01]  /*532d0*/  IMAD.MOV.U32 R4, RZ, RZ, R25 ;  /* 0x000000ffff047224 */ /* 0x000fe200078e0019 */
[----:B---3--:R-:W3:Y:S04]  /*532e0*/  LDL.LU R35, [R1+0x430] ;  /* 0x0004300001237983 */ /* 0x008ee80000300800 */
[----:B------:R-:W3:Y:S04]  /*532f0*/  LDL.LU R25, [R1+0x434] ;  /* 0x0004340001197983 */ /* 0x000ee80000300800 */
[----:B------:R-:W3:Y:S04]  /*53300*/  LDL.LU R38, [R1+0x470] ;  /* 0x0004700001267983 */ /* 0x000ee80000300800 */
[----:B------:R-:W3:Y:S01]  /*53310*/  LDL.LU R37, [R1+0x474] ;  /* 0x0004740001257983 */ /* 0x000ee20000300800 */
[----:B------:R-:W-:-:S02]  /*53320*/  IADD3 R7, P1, R7, UR7, RZ ;  /* 0x0000000707077c10 */ /* 0x000fc4000ff3e0ff */
[----:B------:R-:W-:Y:S01]  /*53330*/  IADD3 R31, P2, R31, UR7, RZ ;  /* 0x000000071f1f7c10 */ /* 0x000fe2000ff5e0ff */
[----:B------:R1:W-:Y:S04]  /*53340*/  LDGSTS.E [R0+0x1d200], [R4.64], P0 ;  /* 0x1d20000004007fae */ /* 0x0003e80008121848 */
[----:B------:R2:W-:Y:S01]  /*53350*/  STL [R1+0xb2c], R7 ;  /* 0x000b2c0701007387 */ /* 0x0005e20000100800 */
[----:B-1----:R-:W-:Y:S01]  /*53360*/  IMAD.MOV.U32 R4, RZ, RZ, R7 ;  /* 0x000000ffff047224 */ /* 0x002fe200078e0007 */
[----:B--2---:R-:W-:-:S05]  /*53370*/  IADD3.X R28, R28, UR6, RZ, P1, !PT ;  /* 0x000000061c1c7c10 */ /* 0x004fca0008ffe4ff */
[----:B------:R-:W-:Y:S01]  /*53380*/  IMAD.MOV.U32 R5, RZ, RZ, R28 ;  /* 0x000000ffff057224 */ /* 0x000fe200078e001c */
[----:B------:R1:W-:Y:S01]  /*53390*/  STL [R1+0xb28], R28 ;  /* 0x000b281c01007387 */ /* 0x0003e20000100800 */
[----:B------:R-:W-:-:S03]  /*533a0*/  IADD3.X R34, R34, UR6, RZ, P2, !PT ;  /* 0x0000000622227c10 */ /* 0x000fc600097fe4ff */
[----:B------:R-:W-:Y:S04]  /*533b0*/  STL [R1+0xb6c], R31 ;  /* 0x000b6c1f01007387 */ /* 0x000fe80000100800 */
[----:B------:R-:W2:Y:S04]  /*533c0*/  LDL.LU R7, [R1+0x4b4] ;  /* 0x0004b40001077983 */ /* 0x000ea80000300800 */
[----:B------:R4:W-:Y:S04]  /*533d0*/  STL [R1+0xb68], R34 ;  /* 0x000b682201007387 */ /* 0x0009e80000100800 */
[----:B------:R4:W-:Y:S04]  /*533e0*/  LDGSTS.E [R0+0x1e200], [R4.64], P0 ;  /* 0x1e20000004007fae */ /* 0x0009e80008121848 */
[----:B-1----:R-:W2:Y:S01]  /*533f0*/  LDL.LU R28, [R1+0x4f4] ;  /* 0x0004f400011c7983 */ /* 0x002ea20000300800 */
[----:B----4-:R-:W-:Y:S01]  /*53400*/  IADD3 R30, P1, R30, UR7, RZ ;  /* 0x000000071e1e7c10 */ /* 0x010fe2000ff3e0ff */
[----:B------:R-:W-:-:S02]  /*53410*/  IMAD.MOV.U32 R5, RZ, RZ, R34 ;  /* 0x000000ffff057224 */ /* 0x000fc400078e0022 */
[----:B------:R-:W4:Y:S01]  /*53420*/  LDL.LU R34, [R1+0x4b0] ;  /* 0x0004b00001227983 */ /* 0x000f220000300800 */
[----:B------:R-:W-:Y:S01]  /*53430*/  IMAD.MOV.U32 R4, RZ, RZ, R31 ;  /* 0x000000ffff047224 */ /* 0x000fe200078e001f */
[----:B------:R-:W-:Y:S02]  /*53440*/  IADD3 R2, P2, R2, UR7, RZ ;  /* 0x0000000702027c10 */ /* 0x000fe4000ff5e0ff */
[----:B------:R-:W4:Y:S04]  /*53450*/  LDL.LU R36, [R1+0x4f0] ;  /* 0x0004f00001247983 */ /* 0x000f280000300800 */
[----:B------:R1:W-:Y:S04]  /*53460*/  LDGSTS.E [R0+0x1f200], [R4.64], P0 ;  /* 0x1f20000004007fae */ /* 0x0003e80008121848 */
[----:B------:R1:W-:Y:S04]  /*53470*/  STL [R1+0x3b4], R30 ;  /* 0x0003b41e01007387 */ /* 0x0003e80000100800 */
[----:B------:R-:W-:Y:S01]  /*53480*/  STL [R1+0x3f4], R2 ;  /* 0x0003f40201007387 */ /* 0x000fe20000100800 */
[----:B-1----:R-:W-:Y:S01]  /*53490*/  MOV R0, UR5 ;  /* 0x0000000500007c02 */ /* 0x002fe20008000f00 */
[----:B------:R-:W-:-:S04]  /*534a0*/  IMAD.MOV.U32 R4, RZ, RZ, R30 ;  /* 0x000000ffff047224 */ /* 0x000fc800078e001e */
[----:B------:R-:W-:Y:S01]  /*534b0*/  IMAD R0, R0, 0x20000, R27 ;  /* 0x0002000000007824 */ /* 0x000fe200078e021b */
[----:B------:R-:W-:-:S05]  /*534c0*/  IADD3.X R32, R32, UR6, RZ, P1, !PT ;  /* 0x0000000620207c10 */ /* 0x000fca0008ffe4ff */
[----:B------:R1:W-:Y:S04]  /*534d0*/  STL [R1+0x3b0], R32 ;  /* 0x0003b02001007387 */ /* 0x0003e80000100800 */
[----:B------:R-:W4:Y:S04]  /*534e0*/  LDL.LU R27, [R1+0x534] ;  /* 0x00053400011b7983 */ /* 0x000f280000300800 */
[----:B------:R-:W4:Y:S04]  /*534f0*/  LDL.LU R31, [R1+0x574] ;  /* 0x00057400011f7983 */ /* 0x000f280000300800 */
[----:B------:R-:W4:Y:S01]  /*53500*/  LDL.LU R30, [R1+0x530] ;  /* 0x00053000011e7983 */ /* 0x000f220000300800 */
[----:B------:R-:W-:-:S03]  /*53510*/  IMAD.MOV.U32 R5, RZ, RZ, R32 ;  /* 0x000000ffff057224 */ /* 0x000fc600078e0020 */
[----:B-1----:R-:W4:Y:S01]  /*53520*/  LDL.LU R32, [R1+0x570] ;  /* 0x0005700001207983 */ /* 0x002f220000300800 */
[----:B------:R-:W-:-:S03]  /*53530*/  IADD3.X R33, R33, UR6, RZ, P2, !PT ;  /* 0x0000000621217c10 */ /* 0x000fc600097fe4ff */
[----:B------:R1:W-:Y:S04]  /*53540*/  LDGSTS.E [R0+0x400], [R4.64], P0 ;  /* 0x0040000004007fae */ /* 0x0003e80008121848 */
[----:B------:R1:W-:Y:S02]  /*53550*/  STL [R1+0x3f0], R33 ;  /* 0x0003f02101007387 */ /* 0x0003e40000100800 */
[----:B-1----:R-:W-:Y:S02]  /*53560*/  IMAD.MOV.U32 R4, RZ, RZ, R2 ;  /* 0x000000ffff047224 */ /* 0x002fe400078e0002 */
[----:B------:R-:W-:Y:S02]  /*53570*/  IMAD.MOV.U32 R5, RZ, RZ, R33 ;  /* 0x000000ffff057224 */ /* 0x000fe400078e0021 */
[----:B------:R-:W4:Y:S04]  /*53580*/  LDL.LU R33, [R1+0x5b4] ;  /* 0x0005b40001217983 */ /* 0x000f280000300800 */
[----:B------:R-:W4:Y:S04]  /*53590*/  LDL.LU R2, [R1+0x5f4] ;  /* 0x0005f40001027983 */ /* 0x000f280000300800 */
[----:B------:R1:W-:Y:S01]  /*535a0*/  LDGSTS.E [R0+0x1400], [R4.64], P0 ;  /* 0x0140000004007fae */ /* 0x0003e20008121848 */
[----:B---3--:R-:W-:-:S04]  /*535b0*/  IADD3 R25, P1, R25, UR7, RZ ;  /* 0x0000000719197c10 */ /* 0x008fc8000ff3e0ff */
[----:B------:R-:W-:Y:S01]  /*535c0*/  IADD3.X R35, R35, UR6, RZ, P1, !PT ;  /* 0x0000000623237c10 */ /* 0x000fe20008ffe4ff */
[----:B------:R-:W-:Y:S01]  /*535d0*/  STL [R1+0x434], R25 ;  /* 0x0004341901007387 */ /* 0x000fe20000100800 */
[----:B------:R-:W-:-:S03]  /*535e0*/  IADD3 R37, P2, R37, UR7, RZ ;  /* 0x0000000725257c10 */ /* 0x000fc6000ff5e0ff */
[----:B------:R3:W-:Y:S01]  /*535f0*/  STL [R1+0x430], R35 ;  /* 0x0004302301007387 */ /* 0x0007e20000100800 */
[----:B-1----:R-:W-:Y:S01]  /*53600*/  IMAD.MOV.U32 R5, RZ, RZ, R35 ;  /* 0x000000ffff057224 */ /* 0x002fe200078e0023 */
[----:B------:R-:W-:Y:S02]  /*53610*/  IADD3.X R38, R38, UR6, RZ, P2, !PT ;  /* 0x0000000626267c10 */ /* 0x000fe400097fe4ff */
[----:B------:R-:W-:Y:S01]  /*53620*/  STL [R1+0x474], R37 ;  /* 0x0004742501007387 */ /* 0x000fe20000100800 */
[----:B------:R-:W-:-:S03]  /*53630*/  IMAD.MOV.U32 R4, RZ, RZ, R25 ;  /* 0x000000ffff047224 */ /* 0x000fc600078e0019 */
[----:B---3--:R-:W3:Y:S04]  /*53640*/  LDL.LU R35, [R1+0x5b0] ;  /* 0x0005b00001237983 */ /* 0x008ee80000300800 */
[----:B------:R-:W-:Y:S04]  /*53650*/  STL [R1+0x470], R38 ;  /* 0x0004702601007387 */ /* 0x000fe80000100800 */
[----:B------:R-:W3:Y:S04]  /*53660*/  LDL.LU R25, [R1+0x5f0] ;  /* 0x0005f00001197983 */ /* 0x000ee80000300800 */
[----:B------:R1:W-:Y:S02]  /*53670*/  LDGSTS.E [R0+0x2400], [R4.64], P0 ;  /* 0x0240000004007fae */ /* 0x0003e40008121848 */
[----:B-1----:R-:W-:-:S02]  /*53680*/  IMAD.MOV.U32 R4, RZ, RZ, R37 ;  /* 0x000000ffff047224 */ /* 0x002fc400078e0025 */
[----:B------:R-:W-:-:S05]  /*53690*/  IMAD.MOV.U32 R5, RZ, RZ, R38 ;  /* 0x000000ffff057224 */ /* 0x000fca00078e0026 */
[----:B------:R1:W-:Y:S01]  /*536a0*/  LDGSTS.E [R0+0x3400], [R4.64], P0 ;  /* 0x0340000004007fae */ /* 0x0003e20008121848 */
[----:B--2---:R-:W-:-:S05]  /*536b0*/  IADD3 R7, P1, R7, UR7, RZ ;  /* 0x0000000707077c10 */ /* 0x004fca000ff3e0ff */
[----:B------:R-:W-:Y:S01]  /*536c0*/  STL [R1+0x4b4], R7 ;  /* 0x0004b40701007387 */ /* 0x000fe20000100800 */
[----:B-1----:R-:W-:Y:S01]  /*536d0*/  IMAD.MOV.U32 R4, RZ, RZ, R7 ;  /* 0x000000ffff047224 */ /* 0x002fe200078e0007 */
[----:B------:R-:W-:Y:S02]  /*536e0*/  IADD3 R28, P2, R28, UR7, RZ ;  /* 0x000000071c1c7c10 */ /* 0x000fe4000ff5e0ff */
[----:B----4-:R-:W-:Y:S02]  /*536f0*/  IADD3.X R34, R34, UR6, RZ, P1, !PT ;  /* 0x0000000622227c10 */ /* 0x010fe40008ffe4ff */
[----:B------:R-:W-:-:S03]  /*53700*/  IADD3.X R36, R36, UR6, RZ, P2, !PT ;  /* 0x0000000624247c10 */ /* 0x000fc600097fe4ff */
[----:B------:R-:W-:Y:S01]  /*53710*/  IMAD.MOV.U32 R5, RZ, RZ, R34 ;  /* 0x000000ffff057224 */ /* 0x000fe200078e0022 */
[----:B------:R1:W-:Y:S04]  /*53720*/  STL [R1+0x4b0], R34 ;  /* 0x0004b02201007387 */ /* 0x0003e80000100800 */
[----:B------:R-:W-:Y:S04]  /*53730*/  STL [R1+0x4f4], R28 ;  /* 0x0004f41c01007387 */ /* 0x000fe80000100800 */
[----:B------:R2:W-:Y:S04]  /*53740*/  LDGSTS.E [R0+0x4400], [R4.64], P0 ;  /* 0x0440000004007fae */ /* 0x0005e80008121848 */
[----:B-1----:R-:W4:Y:S04]  /*53750*/  LDL.LU R34, [R1+0x634] ;  /* 0x0006340001227983 */ /* 0x002f280000300800 */
[----:B------:R1:W-:Y:S04]  /*53760*/  STL [R1+0x4f0], R36 ;  /* 0x0004f02401007387 */ /* 0x0003e80000100800 */
[----:B------:R-:W4:Y:S01]  /*53770*/  LDL.LU R7, [R1+0x674] ;  /* 0x0006740001077983 */ /* 0x000f220000300800 */
[----:B--2---:R-:W-:Y:S01]  /*53780*/  IMAD.MOV.U32 R5, RZ, RZ, R36 ;  /* 0x000000ffff057224 */ /* 0x004fe200078e0024 */
[----:B------:R-:W-:-:S02]  /*53790*/  MOV R4, R28 ;  /* 0x0000001c00047202 */ /* 0x000fc40000000f00 */
[----:B-1----:R-:W2:Y:S04]  /*537a0*/  LDL.LU R36, [R1+0x630] ;  /* 0x0006300001247983 */ /* 0x002ea80000300800 */
[----:B------:R-:W2:Y:S04]  /*537b0*/  LDL.LU R28, [R1+0x670] ;  /* 0x00067000011c7983 */ /* 0x000ea80000300800 */
[----:B------:R1:W-:Y:S01]  /*537c0*/  LDGSTS.E [R0+0x5400], [R4.64], P0 ;  /* 0x0540000004007fae */ /* 0x0003e20008121848 */
[----:B------:R-:W-:Y:S02]  /*537d0*/  IADD3 R27, P1, R27, UR7, RZ ;  /* 0x000000071b1b7c10 */ /* 0x000fe4000ff3e0ff */
[----:B------:R-:W-:-:S02]  /*537e0*/  IADD3 R31, P2, R31, UR7, RZ ;  /* 0x000000071f1f7c10 */ /* 0x000fc4000ff5e0ff */
[----:B------:R-:W-:Y:S01]  /*537f0*/  IADD3.X R30, R30, UR6, RZ, P1, !PT ;  /* 0x000000061e1e7c10 */ /* 0x000fe20008ffe4ff */
[----:B------:R1:W-:Y:S02]  /*53800*/  STL [R1+0x534], R27 ;  /* 0x0005341b01007387 */ /* 0x0003e40000100800 */
[----:B-1----:R-:W-:Y:S01]  /*53810*/  IMAD.MOV.U32 R4, RZ, RZ, R27 ;  /* 0x000000ffff047224 */ /* 0x002fe200078e001b */
[----:B------:R-:W-:Y:S01]  /*53820*/  IADD3.X R32, R32, UR6, RZ, P2, !PT ;  /* 0x0000000620207c10 */ /* 0x000fe200097fe4ff */
[----:B------:R-:W-:Y:S01]  /*53830*/  IMAD.MOV.U32 R5, RZ, RZ, R30 ;  /* 0x000000ffff057224 */ /* 0x000fe200078e001e */
[----:B------:R1:W-:Y:S04]  /*53840*/  STL [R1+0x530], R30 ;  /* 0x0005301e01007387 */ /* 0x0003e80000100800 */
[----:B------:R1:W-:Y:S04]  /*53850*/  STL [R1+0x574], R31 ;  /* 0x0005741f01007387 */ /* 0x0003e80000100800 */
[----:B------:R-:W2:Y:S04]  /*53860*/  LDL.LU R27, [R1+0x6b4] ;  /* 0x0006b400011b7983 */ /* 0x000ea80000300800 */
[----:B------:R1:W-:Y:S04]  /*53870*/  STL [R1+0x570], R32 ;  /* 0x0005702001007387 */ /* 0x0003e80000100800 */
[----:B------:R1:W-:Y:S04]  /*53880*/  LDGSTS.E [R0+0x6400], [R4.64], P0 ;  /* 0x0640000004007fae */ /* 0x0003e80008121848 */
[----:B-1----:R-:W2:Y:S01]  /*53890*/  LDL.LU R30, [R1+0x6f4] ;  /* 0x0006f400011e7983 */ /* 0x002ea20000300800 */
[----:B------:R-:W-:Y:S01]  /*538a0*/  IADD3 R33, P1, R33, UR7, RZ ;  /* 0x0000000721217c10 */ /* 0x000fe2000ff3e0ff */
[----:B------:R-:W-:-:S02]  /*538b0*/  IMAD.MOV.U32 R4, RZ, RZ, R31 ;  /* 0x000000ffff047224 */ /* 0x000fc400078e001f */
[----:B------:R-:W2:Y:S01]  /*538c0*/  LDL.LU R31, [R1+0x6b0] ;  /* 0x0006b000011f7983 */ /* 0x000ea20000300800 */
[----:B------:R-:W-:-:S03]  /*538d0*/  IMAD.MOV.U32 R5, RZ, RZ, R32 ;  /* 0x000000ffff057224 */ /* 0x000fc600078e0020 */
[----:B------:R-:W2:Y:S01]  /*538e0*/  LDL.LU R32, [R1+0x6f0] ;  /* 0x0006f00001207983 */ /* 0x000ea20000300800 */
[----:B------:R-:W-:-:S03]  /*538f0*/  IADD3 R2, P2, R2, UR7, RZ ;  /* 0x0000000702027c10 */ /* 0x000fc6000ff5e0ff */
[----:B------:R1:W-:Y:S04]  /*53900*/  STL [R1+0x5b4], R33 ;  /* 0x0005b42101007387 */ /* 0x0003e80000100800 */
[----:B------:R1:W-:Y:S02]  /*53910*/  LDGSTS.E [R0+0x7400], [R4.64], P0 ;  /* 0x0740000004007fae */ /* 0x0003e40008121848 */
        /* <DEDUP_REMOVED lines=14> */
[----:B---3--:R-:W3:Y:S04]  /*53a00*/  LDL.LU R2, [R1+0x7b4] ;  /* 0x0007b40001027983 */ /* 0x008ee80000300800 */
        /* <DEDUP_REMOVED lines=14> */
[----:B------:R1:W-:Y:S01]  /*53af0*/  LDGSTS.E [R0+0xa400], [R4.64], P0 ;  /* 0x0a40000004007fae */ /* 0x0003e20008121848 */
[----:B------:R-:W-:Y:S02]  /*53b00*/  IADD3 R27, P1, R27, UR7, RZ ;  /* 0x000000071b1b7c10 */ /* 0x000fe4000ff3e0ff */
[----:B-1----:R-:W-:Y:S01]  /*53b10*/  MOV R4, R7 ;  /* 0x0000000700047202 */ /* 0x002fe20000000f00 */
[----:B------:R-:W-:Y:S01]  /*53b20*/  IMAD.MOV.U32 R5, RZ, RZ, R28 ;  /* 0x000000ffff057224 */ /* 0x000fe200078e001c */
[----:B--2---:R-:W2:Y:S04]  /*53b30*/  LDL.LU R7, [R1+0x834] ;  /* 0x0008340001077983 */ /* 0x004ea80000300800 */
[----:B------:R-:W2:Y:S01]  /*53b40*/  LDL.LU R28, [R1+0x874] ;  /* 0x00087400011c7983 */ /* 0x000ea20000300800 */
[----:B------:R-:W-:-:S03]  /*53b50*/  IADD3 R30, P2, R30, UR7, RZ ;  /* 0x000000071e1e7c10 */ /* 0x000fc6000ff5e0ff */
[----:B------:R1:W-:Y:S04]  /*53b60*/  STL [R1+0x6b4], R27 ;  /* 0x0006b41b01007387 */ /* 0x0003e80000100800 */
[----:B------:R1:W-:Y:S01]  /*53b70*/  LDGSTS.E [R0+0xb400], [R4.64], P0 ;  /* 0x0b40000004007fae */ /* 0x0003e20008121848 */
[----:B------:R-:W-:Y:S02]  /*53b80*/  IADD3.X R31, R31, UR6, RZ, P1, !PT ;  /* 0x000000061f1f7c10 */ /* 0x000fe40008ffe4ff */
[----:B------:R-:W-:-:S03]  /*53b90*/  IADD3.X R32, R32, UR6, RZ, P2, !PT ;  /* 0x0000000620207c10 */ /* 0x000fc600097fe4ff */
[----:B------:R1:W-:Y:S02]  /*53ba0*/  STL [R1+0x6b0], R31 ;  /* 0x0006b01f01007387 */ /* 0x0003e40000100800 */
[----:B-1----:R-:W-:Y:S02]  /*53bb0*/  IMAD.MOV.U32 R4, RZ, RZ, R27 ;  /* 0x000000ffff047224 */ /* 0x002fe400078e001b */
[----:B------:R-:W-:Y:S04]  /*53bc0*/  STL [R1+0x6f4], R30 ;  /* 0x0006f41e01007387 */ /* 0x000fe80000100800 */
[----:B------:R-:W2:Y:S01]  /*53bd0*/  LDL.LU R27, [R1+0x830] ;  /* 0x00083000011b7983 */ /* 0x000ea20000300800 */
[----:B------:R-:W-:-:S03]  /*53be0*/  IMAD.MOV.U32 R5, RZ, RZ, R31 ;  /* 0x000000ffff057224 */ /* 0x000fc600078e001f */
[----:B------:R1:W-:Y:S04]  /*53bf0*/  STL [R1+0x6f0], R32 ;  /* 0x0006f02001007387 */ /* 0x0003e80000100800 */
[----:B------:R-:W2:Y:S04]  /*53c00*/  LDL.LU R31, [R1+0x870] ;  /* 0x00087000011f7983 */ /* 0x000ea80000300800 */
[----:B------:R1:W-:Y:S02]  /*53c10*/  LDGSTS.E [R0+0xc400], [R4.64], P0 ;  /* 0x0c40000004007fae */ /* 0x0003e40008121848 */
[----:B-1----:R-:W-:-:S02]  /*53c20*/  IMAD.MOV.U32 R4, RZ, RZ, R30 ;  /* 0x000000ffff047224 */ /* 0x002fc400078e001e */
[----:B------:R-:W-:Y:S02]  /*53c30*/  IMAD.MOV.U32 R5, RZ, RZ, R32 ;  /* 0x000000ffff057224 */ /* 0x000fe400078e0020 */
[----:B------:R-:W2:Y:S04]  /*53c40*/  LDL.LU R32, [R1+0x8b4] ;  /* 0x0008b40001207983 */ /* 0x000ea80000300800 */
[----:B------:R-:W2:Y:S04]  /*53c50*/  LDL.LU R30, [R1+0x8f4] ;  /* 0x0008f400011e7983 */ /* 0x000ea80000300800 */
[----:B------:R1:W-:Y:S01]  /*53c60*/  LDGSTS.E [R0+0xd400], [R4.64], P0 ;  /* 0x0d40000004007fae */ /* 0x0003e20008121848 */
[----:B------:R-:W-:-:S05]  /*53c70*/  IADD3 R33, P1, R33, UR7, RZ ;  /* 0x0000000721217c10 */ /* 0x000fca000ff3e0ff */
[----:B------:R-:W-:Y:S01]  /*53c80*/  STL [R1+0x734], R33 ;  /* 0x0007342101007387 */ /* 0x000fe20000100800 */
[----:B------:R-:W-:Y:S02]  /*53c90*/  IADD3 R37, P2, R37, UR7, RZ ;  /* 0x0000000725257c10 */ /* 0x000fe4000ff5e0ff */
[----:B------:R-:W-:Y:S02]  /*53ca0*/  IADD3.X R35, R35, UR6, RZ, P1, !PT ;  /* 0x0000000623237c10 */ /* 0x000fe40008ffe4ff */
[----:B------:R-:W-:-:S03]  /*53cb0*/  IADD3.X R38, R38, UR6, RZ, P2, !PT ;  /* 0x0000000626267c10 */ /* 0x000fc600097fe4ff */
[----:B------:R1:W-:Y:S02]  /*53cc0*/  STL [R1+0x730], R35 ;  /* 0x0007302301007387 */ /* 0x0003e40000100800 */
[----:B-1----:R-:W-:Y:S02]  /*53cd0*/  IMAD.MOV.U32 R5, RZ, RZ, R35 ;  /* 0x000000ffff057224 */ /* 0x002fe400078e0023 */
[----:B------:R-:W-:Y:S01]  /*53ce0*/  STL [R1+0x774], R37 ;  /* 0x0007742501007387 */ /* 0x000fe20000100800 */
[----:B------:R-:W-:-:S03]  /*53cf0*/  IMAD.MOV.U32 R4, RZ, RZ, R33 ;  /* 0x000000ffff047224 */ /* 0x000fc600078e0021 */
[----:B------:R-:W2:Y:S04]  /*53d00*/  LDL.LU R35, [R1+0x8b0] ;  /* 0x0008b00001237983 */ /* 0x000ea80000300800 */
[----:B------:R-:W-:Y:S04]  /*53d10*/  STL [R1+0x770], R38 ;  /* 0x0007702601007387 */ /* 0x000fe80000100800 */
[----:B------:R-:W2:Y:S01]  /*53d20*/  LDL.LU R33, [R1+0x8f0] ;  /* 0x0008f00001217983 */ /* 0x000ea20000300800 */
[----:B---3--:R-:W-:-:S03]  /*53d30*/  IADD3 R2, P1, R2, UR7, RZ ;  /* 0x0000000702027c10 */ /* 0x008fc6000ff3e0ff */
[----:B------:R1:W-:Y:S01]  /*53d40*/  LDGSTS.E [R0+0xe400], [R4.64], P0 ;  /* 0x0e40000004007fae */ /* 0x0003e20008121848 */
[----:B------:R-:W-:-:S03]  /*53d50*/  IADD3 R25, P2, R25, UR7, RZ ;  /* 0x0000000719197c10 */ /* 0x000fc6000ff5e0ff */
        /* <DEDUP_REMOVED lines=14> */
[----:B---3--:R-:W-:Y:S01]  /*53e40*/  IMAD.MOV.U32 R5, RZ, RZ, R36 ;  /* 0x000000ffff057224 */ /* 0x008fe200078e0024 */
[----:B--2---:R-:W-:-:S02]  /*53e50*/  IADD3 R7, P1, R7, UR7, RZ ;  /* 0x0000000707077c10 */ /* 0x004fc4000ff3e0ff */
[----:B-1----:R-:W2:Y:S01]  /*53e60*/  LDL.LU R36, [R1+0x930] ;  /* 0x0009300001247983 */ /* 0x002ea20000300800 */
[----:B------:R-:W-:Y:S02]  /*53e70*/  MOV R4, R25 ;  /* 0x0000001900047202 */ /* 0x000fe40000000f00 */
[----:B------:R-:W-:Y:S01]  /*53e80*/  IADD3 R28, P2, R28, UR7, RZ ;  /* 0x000000071c1c7c10 */ /* 0x000fe2000ff5e0ff */
[----:B------:R-:W3:Y:S04]  /*53e90*/  LDL.LU R25, [R1+0x970] ;  /* 0x0009700001197983 */ /* 0x000ee80000300800 */
[----:B------:R1:W-:Y:S04]  /*53ea0*/  LDGSTS.E [R0+0x11400], [R4.64], P0 ;  /* 0x1140000004007fae */ /* 0x0003e80008121848 */
[----:B------:R-:W-:Y:S01]  /*53eb0*/  STL [R1+0x834], R7 ;  /* 0x0008340701007387 */ /* 0x000fe20000100800 */
        /* <DEDUP_REMOVED lines=10> */
[----:B------:R-:W-:Y:S01]  /*53f60*/  IMAD.MOV.U32 R5, RZ, RZ, R31 ;  /* 0x000000ffff057224 */ /* 0x000fe200078e001f */
[----:B------:R-:W-:-:S02]  /*53f70*/  IADD3 R32, P1, R32, UR7, RZ ;  /* 0x0000000720207c10 */ /* 0x000fc4000ff3e0ff */
[----:B-1----:R-:W3:Y:S01]  /*53f80*/  LDL.LU R31, [R1+0x9b0] ;  /* 0x0009b000011f7983 */ /* 0x002ee20000300800 */
[----:B------:R-:W-:-:S03]  /*53f90*/  IMAD.MOV.U32 R4, RZ, RZ, R28 ;  /* 0x000000ffff047224 */ /* 0x000fc600078e001c */
[----:B------:R-:W3:Y:S01]  /*53fa0*/  LDL.LU R28, [R1+0x9f0] ;  /* 0x0009f000011c7983 */ /* 0x000ee20000300800 */
[----:B------:R-:W-:-:S03]  /*53fb0*/  IADD3 R30, P2, R30, UR7, RZ ;  /* 0x000000071e1e7c10 */ /* 0x000fc6000ff5e0ff */
[----:B------:R1:W-:Y:S04]  /*53fc0*/  STL [R1+0x8b4], R32 ;  /* 0x0008b42001007387 */ /* 0x0003e80000100800 */
[----:B------:R1:W-:Y:S02]  /*53fd0*/  LDGSTS.E [R0+0x13400], [R4.64], P0 ;  /* 0x1340000004007fae */ /* 0x0003e40008121848 */
[----:B-1----:R-:W-:Y:S01]  /*53fe0*/  IMAD.MOV.U32 R4, RZ, RZ, R32 ;  /* 0x000000ffff047224 */ /* 0x002fe200078e0020 */
[----:B------:R-:W-:-:S05]  /*53ff0*/  IADD3.X R35, R35, UR6, RZ, P1, !PT ;  /* 0x0000000623237c10 */ /* 0x000fca0008ffe4ff */
[----:B------:R-:W-:Y:S01]  /*54000*/  STL [R1+0x8b0], R35 ;  /* 0x0008b02301007387 */ /* 0x000fe20000100800 */
[----:B------:R-:W-:-:S03]  /*54010*/  IADD3.X R33, R33, UR6, RZ, P2, !PT ;  /* 0x0000000621217c10 */ /* 0x000fc600097fe4ff */
        /* <DEDUP_REMOVED lines=10> */
[----:B------:R-:W3:Y:S04]  /*540c0*/  LDL.LU R35, [R1+0xab4] ;  /* 0x000ab40001237983 */ /* 0x000ee80000300800 */
[----:B------:R-:W3:Y:S04]  /*540d0*/  LDL.LU R30, [R1+0xaf4] ;  /* 0x000af400011e7983 */ /* 0x000ee80000300800 */
[----:B------:R1:W-:Y:S01]  /*540e0*/  LDGSTS.E [R0+0x15400], [R4.64], P0 ;  /* 0x1540000004007fae */ /* 0x0003e20008121848 */
[----:B----4-:R-:W-:-:S05]  /*540f0*/  IADD3 R34, P1, R34, UR7, RZ ;  /* 0x0000000722227c10 */ /* 0x010fca000ff3e0ff */
[----:B------:R-:W-:Y:S01]  /*54100*/  STL [R1+0x934], R34 ;  /* 0x0009342201007387 */ /* 0x000fe20000100800 */
[----:B------:R-:W-:Y:S02]  /*54110*/  IADD3 R2, P2, R2, UR7, RZ ;  /* 0x0000000702027c10 */ /* 0x000fe4000ff5e0ff */
[----:B--2---:R-:W-:Y:S02]  /*54120*/  IADD3.X R36, R36, UR6, RZ, P1, !PT ;  /* 0x0000000624247c10 */ /* 0x004fe40008ffe4ff */
[----:B---3--:R-:W-:-:S03]  /*54130*/  IADD3.X R25, R25, UR6, RZ, P2, !PT ;  /* 0x0000000619197c10 */ /* 0x008fc600097fe4ff */
[----:B------:R2:W-:Y:S01]  /*54140*/  STL [R1+0x930], R36 ;  /* 0x0009302401007387 */ /* 0x0005e20000100800 */
[----:B-1----:R-:W-:-:S03]  /*54150*/  IMAD.MOV.U32 R5, RZ, RZ, R36 ;  /* 0x000000ffff057224 */ /* 0x002fc600078e0024 */
[----:B------:R1:W-:Y:S01]  /*54160*/  STL [R1+0x974], R2 ;  /* 0x0009740201007387 */ /* 0x0003e20000100800 */
[----:B------:R-:W-:-:S03]  /*54170*/  IMAD.MOV.U32 R4, RZ, RZ, R34 ;  /* 0x000000ffff047224 */ /* 0x000fc600078e0022 */
[----:B--2---:R-:W2:Y:S04]  /*54180*/  LDL.LU R36, [R1+0xab0] ;  /* 0x000ab00001247983 */ /* 0x004ea80000300800 */
[----:B------:R3:W-:Y:S04]  /*54190*/  STL [R1+0x970], R25 ;  /* 0x0009701901007387 */ /* 0x0007e80000100800 */
[----:B------:R-:W4:Y:S04]  /*541a0*/  LDL.LU R34, [R1+0xaf0] ;  /* 0x000af00001227983 */ /* 0x000f280000300800 */
[----:B------:R1:W-:Y:S01]  /*541b0*/  LDGSTS.E [R0+0x16400], [R4.64], P0 ;  /* 0x1640000004007fae */ /* 0x0003e20008121848 */
[----:B------:R-:W-:Y:S01]  /*541c0*/  IADD3 R27, P1, R27, UR7, RZ ;  /* 0x000000071b1b7c10 */ /* 0x000fe2000ff3e0ff */
[----:B-1----:R-:W-:Y:S01]  /*541d0*/  IMAD.MOV.U32 R5, RZ, RZ, R25 ;  /* 0x000000ffff057224 */ /* 0x002fe200078e0019 */
[----:B------:R-:W-:-:S02]  /*541e0*/  MOV R4, R2 ;  /* 0x0000000200047202 */ /* 0x000fc40000000f00 */
[----:B------:R-:W4:Y:S01]  /*541f0*/  LDL.LU R2, [R1+0xb34] ;  /* 0x000b340001027983 */ /* 0x000f220000300800 */
[----:B------:R-:W-:-:S03]  /*54200*/  IADD3 R7, P2, R7, UR7, RZ ;  /* 0x0000000707077c10 */ /* 0x000fc6000ff5e0ff */
[----:B---3--:R-:W3:Y:S01]  /*54210*/  LDL.LU R25, [R1+0xb74] ;  /* 0x000b740001197983 */ /* 0x008ee20000300800 */
[----:B------:R-:W-:-:S03]  /*54220*/  IADD3.X R31, R31, UR6, RZ, P1, !PT ;  /* 0x000000061f1f7c10 */ /* 0x000fc60008ffe4ff */
[----:B------:R1:W-:Y:S01]  /*54230*/  STL [R1+0x9b4], R27 ;  /* 0x0009b41b01007387 */ /* 0x0003e20000100800 */
[----:B------:R-:W-:-:S03]  /*54240*/  IADD3.X R28, R28, UR6, RZ, P2, !PT ;  /* 0x000000061c1c7c10 */ /* 0x000fc600097fe4ff */
[----:B------:R1:W-:Y:S04]  /*54250*/  LDGSTS.E [R0+0x17400], [R4.64], P0 ;  /* 0x1740000004007fae */ /* 0x0003e80008121848 */
[----:B------:R1:W-:Y:S04]  /*54260*/  STL [R1+0x9b0], R31 ;  /* 0x0009b01f01007387 */ /* 0x0003e80000100800 */
[----:B------:R-:W-:Y:S01]  /*54270*/  STL [R1+0x9f4], R7 ;  /* 0x0009f40701007387 */ /* 0x000fe20000100800 */
[----:B-1----:R-:W-:-:S03]  /*54280*/  IMAD.MOV.U32 R4, RZ, RZ, R27 ;  /* 0x000000ffff047224 */ /* 0x002fc600078e001b */
[----:B------:R-:W3:Y:S01]  /*54290*/  LDL.LU R27, [R1+0xb30] ;  /* 0x000b3000011b7983 */ /* 0x000ee20000300800 */
[----:B------:R-:W-:-:S03]  /*542a0*/  IMAD.MOV.U32 R5, RZ, RZ, R31 ;  /* 0x000000ffff057224 */ /* 0x000fc600078e001f */
[----:B------:R1:W-:Y:S04]  /*542b0*/  STL [R1+0x9f0], R28 ;  /* 0x0009f01c01007387 */ /* 0x0003e80000100800 */
[----:B------:R-:W3:Y:S04]  /*542c0*/  LDL.LU R31, [R1+0xb70] ;  /* 0x000b7000011f7983 */ /* 0x000ee80000300800 */
[----:B------:R1:W-:Y:S02]  /*542d0*/  LDGSTS.E [R0+0x18400], [R4.64], P0 ;  /* 0x1840000004007fae */ /* 0x0003e40008121848 */
[----:B-1----:R-:W-:-:S02]  /*542e0*/  IMAD.MOV.U32 R4, RZ, RZ, R7 ;  /* 0x000000ffff047224 */ /* 0x002fc400078e0007 */
[----:B------:R-:W-:Y:S02]  /*542f0*/  IMAD.MOV.U32 R5, RZ, RZ, R28 ;  /* 0x000000ffff057224 */ /* 0x000fe400078e001c */
[----:B------:R-:W3:Y:S04]  /*54300*/  LDL.LU R28, [R1+0x3bc] ;  /* 0x0003bc00011c7983 */ /* 0x000ee80000300800 */
[----:B------:R1:W-:Y:S04]  /*54310*/  LDGSTS.E [R0+0x19400], [R4.64], P0 ;  /* 0x1940000004007fae */ /* 0x0003e80008121848 */
[----:B------:R-:W3:Y:S01]  /*54320*/  LDL.LU R7, [R1+0x3fc] ;  /* 0x0003fc0001077983 */ /* 0x000ee20000300800 */
[----:B------:R-:W-:-:S05]  /*54330*/  IADD3 R37, P1, R37, UR7, RZ ;  /* 0x0000000725257c10 */ /* 0x000fca000ff3e0ff */
[----:B-1----:R-:W-:Y:S01]  /*54340*/  IMAD.MOV.U32 R4, RZ, RZ, R37 ;  /* 0x000000ffff047224 */ /* 0x002fe200078e0025 */
[----:B------:R-:W-:Y:S02]  /*54350*/  IADD3 R32, P2, R32, UR7, RZ ;  /* 0x0000000720207c10 */ /* 0x000fe4000ff5e0ff */
[----:B------:R-:W-:Y:S01]  /*54360*/  IADD3.X R38, R38, UR6, RZ, P1, !PT ;  /* 0x0000000626267c10 */ /* 0x000fe20008ffe4ff */
[----:B------:R-:W-:Y:S04]  /*54370*/  STL [R1+0xa34], R37 ;  /* 0x000a342501007387 */ /* 0x000fe80000100800 */
[----:B------:R-:W-:Y:S01]  /*54380*/  IMAD.MOV.U32 R5, RZ, RZ, R38 ;  /* 0x000000ffff057224 */ /* 0x000fe200078e0026 */
[----:B------:R-:W-:Y:S04]  /*54390*/  STL [R1+0xa30], R38 ;  /* 0x000a302601007387 */ /* 0x000fe80000100800 */
[----:B------:R1:W-:Y:S04]  /*543a0*/  STL [R1+0xa74], R32 ;  /* 0x000a742001007387 */ /* 0x0003e80000100800 */
[----:B------:R1:W-:Y:S01]  /*543b0*/  LDGSTS.E [R0+0x1a400], [R4.64], P0 ;  /* 0x1a40000004007fae */ /* 0x0003e20008121848 */
[----:B------:R-:W-:-:S05]  /*543c0*/  IADD3.X R33, R33, UR6, RZ, P2, !PT ;  /* 0x0000000621217c10 */ /* 0x000fca00097fe4ff */
[----:B------:R1:W-:Y:S02]  /*543d0*/  STL [R1+0xa70], R33 ;  /* 0x000a702101007387 */ /* 0x0003e40000100800 */
[----:B-1----:R-:W-:Y:S02]  /*543e0*/  IMAD.MOV.U32 R4, RZ, RZ, R32 ;  /* 0x000000ffff047224 */ /* 0x002fe400078e0020 */
[----:B------:R-:W3:Y:S01]  /*543f0*/  LDL.LU R32, [R1+0x3b8] ;  /* 0x0003b80001207983 */ /* 0x000ee20000300800 */
[----:B------:R-:W-:Y:S01]  /*54400*/  IADD3 R35, P1, R35, UR7, RZ ;  /* 0x0000000723237c10 */ /* 0x000fe2000ff3e0ff */
[----:B------:R-:W-:Y:S01]  /*54410*/  IMAD.MOV.U32 R5, RZ, RZ, R33 ;  /* 0x000000ffff057224 */ /* 0x000fe200078e0021 */
[----:B------:R-:W-:Y:S01]  /*54420*/  IADD3 R30, P2, R30, UR7, RZ ;  /* 0x000000071e1e7c10 */ /* 0x000fe2000ff5e0ff */
[----:B------:R-:W3:Y:S04]  /*54430*/  LDL.LU R33, [R1+0x3f8] ;  /* 0x0003f80001217983 */ /* 0x000ee80000300800 */
[----:B------:R1:W-:Y:S04]  /*54440*/  LDGSTS.E [R0+0x1b400], [R4.64], P0 ;  /* 0x1b40000004007fae */ /* 0x0003e80008121848 */
[----:B------:R2:W-:Y:S01]  /*54450*/  STL [R1+0xab4], R35 ;  /* 0x000ab42301007387 */ /* 0x0005e20000100800 */
[----:B-1----:R-:W-:Y:S01]  /*54460*/  IMAD.MOV.U32 R4, RZ, RZ, R35 ;  /* 0x000000ffff047224 */ /* 0x002fe200078e0023 */
[----:B--2---:R-:W-:-:S05]  /*54470*/  IADD3.X R36, R36, UR6, RZ, P1, !PT ;  /* 0x0000000624247c10 */ /* 0x004fca0008ffe4ff */
[----:B------:R-:W-:Y:S01]  /*54480*/  IMAD.MOV.U32 R5, RZ, RZ, R36 ;  /* 0x000000ffff057224 */ /* 0x000fe200078e0024 */
[----:B----4-:R-:W-:Y:S01]  /*54490*/  IADD3.X R34, R34, UR6, RZ, P2, !PT ;  /* 0x0000000622227c10 */ /* 0x010fe200097fe4ff */
[----:B------:R-:W-:Y:S04]  /*544a0*/  STL [R1+0xab0], R36 ;  /* 0x000ab02401007387 */ /* 0x000fe80000100800 */
[----:B------:R1:W-:Y:S04]  /*544b0*/  STL [R1+0xaf4], R30 ;  /* 0x000af41e01007387 */ /* 0x0003e80000100800 */
[----:B------:R2:W-:Y:S04]  /*544c0*/  LDGSTS.E [R0+0x1c400], [R4.64], P0 ;  /* 0x1c40000004007fae */ /* 0x0005e80008121848 */
[----:B------:R-:W-:Y:S04]  /*544d0*/  STL [R1+0xaf0], R34 ;  /* 0x000af02201007387 */ /* 0x000fe80000100800 */
[----:B------:R-:W4:Y:S01]  /*544e0*/  LDL.LU R35, [R1+0x438] ;  /* 0x0004380001237983 */ /* 0x000f220000300800 */
[----:B--2---:R-:W-:-:S03]  /*544f0*/  MOV R4, R30 ;  /* 0x0000001e00047202 */ /* 0x004fc60000000f00 */
[----:B-1----:R-:W2:Y:S01]  /*54500*/  LDL.LU R30, [R1+0x43c] ;  /* 0x00043c00011e7983 */ /* 0x002ea20000300800 */
[----:B------:R-:W-:Y:S01]  /*54510*/  IADD3 R2, P1, R2, UR7, RZ ;  /* 0x0000000702027c10 */ /* 0x000fe2000ff3e0ff */
[----:B------:R-:W-:Y:S02]  /*54520*/  IMAD.MOV.U32 R5, RZ, RZ, R34 ;  /* 0x000000ffff057224 */ /* 0x000fe400078e0022 */
[----:B------:R-:W4:Y:S01]  /*54530*/  LDL.LU R38, [R1+0x478] ;  /* 0x0004780001267983 */ /* 0x000f220000300800 */
[----:B---3--:R-:W-:-:S03]  /*54540*/  IADD3 R25, P2, R25, UR7, RZ ;  /* 0x0000000719197c10 */ /* 0x008fc6000ff5e0ff */
[----:B------:R-:W3:Y:S04]  /*54550*/  LDL.LU R37, [R1+0x47c] ;  /* 0x00047c0001257983 */ /* 0x000ee80000300800 */
[----:B------:R1:W-:Y:S04]  /*54560*/  STL [R1+0xb34], R2 ;  /* 0x000b340201007387 */ /* 0x0003e80000100800 */
[----:B------:R1:W-:Y:S01]  /*54570*/  LDGSTS.E [R0+0x1d400], [R4.64], P0 ;  /* 0x1d40000004007fae */ /* 0x0003e20008121848 */
[----:B------:R-:W-:Y:S01]  /*54580*/  IADD3.X R27, R27, UR6, RZ, P1, !PT ;  /* 0x000000061b1b7c10 */ /* 0x000fe20008ffe4ff */
[----:B-1----:R-:W-:-:S04]  /*54590*/  IMAD.MOV.U32 R4, RZ, RZ, R2 ;  /* 0x000000ffff047224 */ /* 0x002fc800078e0002 */
        /* <DEDUP_REMOVED lines=9> */
[----:B------:R-:W-:-:S03]  /*54630*/  IADD3 R28, P1, R28, UR7, RZ ;  /* 0x000000071c1c7c10 */ /* 0x000fc6000ff3e0ff */
[----:B------:R1:W-:Y:S01]  /*54640*/  LDGSTS.E [R0+0x1e400], [R4.64], P0 ;  /* 0x1e40000004007fae */ /* 0x0003e20008121848 */
[----:B------:R-:W-:-:S03]  /*54650*/  IADD3 R7, P2, R7, UR7, RZ ;  /* 0x0000000707077c10 */ /* 0x000fc6000ff5e0ff */
[----:B------:R1:W-:Y:S02]  /*54660*/  STL [R1+0x3bc], R28 ;  /* 0x0003bc1c01007387 */ /* 0x0003e40000100800 */
[----:B-1----:R-:W-:Y:S02]  /*54670*/  IMAD.MOV.U32 R4, RZ, RZ, R25 ;  /* 0x000000ffff047224 */ /* 0x002fe400078e0019 */
[----:B------:R-:W-:Y:S01]  /*54680*/  IMAD.MOV.U32 R5, RZ, RZ, R31 ;  /* 0x000000ffff057224 */ /* 0x000fe200078e001f */
[----:B------:R-:W-:-:S04]  /*54690*/  LOP3.LUT R25, R80, 0x30, RZ, 0x3c, !PT ;  /* 0x0000003050197812 */ /* 0x000fc800078e3cff */
[----:B------:R1:W-:Y:S04]  /*546a0*/  LDGSTS.E [R0+0x1f400], [R4.64], P0 ;  /* 0x1f40000004007fae */ /* 0x0003e80008121848 */
[----:B------:R-:W-:Y:S01]  /*546b0*/  STL [R1+0x3fc], R7 ;  /* 0x0003fc0701007387 */ /* 0x000fe20000100800 */
[----:B-1----:R-:W-:-:S04]  /*546c0*/  IMAD.U32 R0, RZ, RZ, UR5 ;  /* 0x00000005ff007e24 */ /* 0x002fc8000f8e00ff */
[----:B------:R-:W-:Y:S02]  /*546d0*/  IMAD R0, R0, 0x20000, R25 ;  /* 0x0002000000007824 */ /* 0x000fe400078e0219 */
[----:B------:R-:W-:Y:S01]  /*546e0*/  IMAD.MOV.U32 R4, RZ, RZ, R28 ;  /* 0x000000ffff047224 */ /* 0x000fe200078e001c */
[----:B------:R-:W-:-:S05]  /*546f0*/  IADD3.X R32, R32, UR6, RZ, P1, !PT ;  /* 0x0000000620207c10 */ /* 0x000fca0008ffe4ff */
[----:B------:R1:W-:Y:S04]  /*54700*/  STL [R1+0x3b8], R32 ;  /* 0x0003b82001007387 */ /* 0x0003e80000100800 */
[----:B------:R-:W3:Y:S04]  /*54710*/  LDL.LU R25, [R1+0x53c] ;  /* 0x00053c0001197983 */ /* 0x000ee80000300800 */
[----:B------:R-:W3:Y:S04]  /*54720*/  LDL.LU R31, [R1+0x57c] ;  /* 0x00057c00011f7983 */ /* 0x000ee80000300800 */
[----:B------:R-:W3:Y:S01]  /*54730*/  LDL.LU R28, [R1+0x538] ;  /* 0x00053800011c7983 */ /* 0x000ee20000300800 */
[----:B------:R-:W-:-:S03]  /*54740*/  IMAD.MOV.U32 R5, RZ, RZ, R32 ;  /* 0x000000ffff057224 */ /* 0x000fc600078e0020 */
[----:B-1----:R-:W3:Y:S01]  /*54750*/  LDL.LU R32, [R1+0x578] ;  /* 0x0005780001207983 */ /* 0x002ee20000300800 */
[----:B------:R-:W-:-:S03]  /*54760*/  IADD3.X R33, R33, UR6, RZ, P2, !PT ;  /* 0x0000000621217c10 */ /* 0x000fc600097fe4ff */
[----:B------:R1:W-:Y:S04]  /*54770*/  LDGSTS.E [R0+0x600], [R4.64], P0 ;  /* 0x0060000004007fae */ /* 0x0003e80008121848 */
[----:B------:R1:W-:Y:S02]  /*54780*/  STL [R1+0x3f8], R33 ;  /* 0x0003f82101007387 */ /* 0x0003e40000100800 */
[----:B-1----:R-:W-:Y:S02]  /*54790*/  IMAD.MOV.U32 R4, RZ, RZ, R7 ;  /* 0x000000ffff047224 */ /* 0x002fe400078e0007 */
[----:B------:R-:W-:Y:S02]  /*547a0*/  IMAD.MOV.U32 R5, RZ, RZ, R33 ;  /* 0x000000ffff057224 */ /* 0x000fe400078e0021 */
[----:B------:R-:W3:Y:S04]  /*547b0*/  LDL.LU R33, [R1+0x5bc] ;  /* 0x0005bc0001217983 */ /* 0x000ee80000300800 */
[----:B------:R-:W3:Y:S04]  /*547c0*/  LDL.LU R7, [R1+0x5fc] ;  /* 0x0005fc0001077983 */ /* 0x000ee80000300800 */
[----:B------:R1:W-:Y:S01]  /*547d0*/  LDGSTS.E [R0+0x1600], [R4.64], P0 ;  /* 0x0160000004007fae */ /* 0x0003e20008121848 */
[----:B--2---:R-:W-:-:S04]  /*547e0*/  IADD3 R30, P1, R30, UR7, RZ ;  /* 0x000000071e1e7c10 */ /* 0x004fc8000ff3e0ff */
[----:B----4-:R-:W-:Y:S01]  /*547f0*/  IADD3.X R35, R35, UR6, RZ, P1, !PT ;  /* 0x0000000623237c10 */ /* 0x010fe20008ffe4ff */
[----:B------:R-:W-:Y:S01]  /*54800*/  STL [R1+0x43c], R30 ;  /* 0x00043c1e01007387 */ /* 0x000fe20000100800 */
[----:B---3--:R-:W-:-:S03]  /*54810*/  IADD3 R37, P2, R37, UR7, RZ ;  /* 0x0000000725257c10 */ /* 0x008fc6000ff5e0ff */
[----:B-1----:R-:W-:Y:S01]  /*54820*/  IMAD.MOV.U32 R5, RZ, RZ, R35 ;  /* 0x000000ffff057224 */ /* 0x002fe200078e0023 */
[----:B------:R-:W-:Y:S01]  /*54830*/  MOV R4, R30 ;  /* 0x0000001e00047202 */ /* 0x000fe20000000f00 */
[----:B------:R1:W-:Y:S01]  /*54840*/  STL [R1+0x438], R35 ;  /* 0x0004382301007387 */ /* 0x0003e20000100800 */
[----:B------:R-:W-:-:S03]  /*54850*/  IADD3.X R38, R38, UR6, RZ, P2, !PT ;  /* 0x0000000626267c10 */ /* 0x000fc600097fe4ff */
[----:B------:R-:W-:Y:S04]  /*54860*/  STL [R1+0x47c], R37 ;  /* 0x00047c2501007387 */ /* 0x000fe80000100800 */
[----:B------:R2:W-:Y:S04]  /*54870*/  LDGSTS.E [R0+0x2600], [R4.64], P0 ;  /* 0x0260000004007fae */ /* 0x0005e80008121848 */
[----:B-1----:R-:W3:Y:S04]  /*54880*/  LDL.LU R35, [R1+0x5b8] ;  /* 0x0005b80001237983 */ /* 0x002ee80000300800 */
[----:B------:R-:W-:Y:S01]  /*54890*/  STL [R1+0x478], R38 ;  /* 0x0004782601007387 */ /* 0x000fe20000100800 */
[----:B--2---:R-:W-:-:S03]  /*548a0*/  IMAD.MOV.U32 R4, RZ, RZ, R37 ;  /* 0x000000ffff047224 */ /* 0x004fc600078e0025 */
[----:B------:R-:W2:Y:S01]  /*548b0*/  LDL.LU R30, [R1+0x5f8] ;  /* 0x0005f800011e7983 */ /* 0x000ea20000300800 */
        /* <DEDUP_REMOVED lines=18> */
[----:B------:R-:W4:Y:S04]  /*549e0*/  LDL.LU R27, [R1+0x678] ;  /* 0x00067800011b7983 */ /* 0x000f280000300800 */
[----:B------:R1:W-:Y:S01]  /*549f0*/  LDGSTS.E [R0+0x5600], [R4.64], P0 ;  /* 0x0560000004007fae */ /* 0x0003e20008121848 */
[----:B------:R-:W-:Y:S02]  /*54a00*/  IADD3 R25, P1, R25, UR7, RZ ;  /* 0x0000000719197c10 */ /* 0x000fe4000ff3e0ff */
[----:B------:R-:W-:Y:S02]  /*54a10*/  IADD3 R31, P2, R31, UR7, RZ ;  /* 0x000000071f1f7c10 */ /* 0x000fe4000ff5e0ff */
        /* <DEDUP_REMOVED lines=14> */
[----:B------:R-:W4:Y:S01]  /*54b00*/  LDL.LU R31, [R1+0x6f8] ;  /* 0x0006f800011f7983 */ /* 0x000f220000300800 */
[----:B------:R-:W-:Y:S02]  /*54b10*/  IADD3 R33, P1, R33, UR7, RZ ;  /* 0x0000000721217c10 */ /* 0x000fe4000ff3e0ff */
[----:B------:R-:W-:Y:S01]  /*54b20*/  IADD3 R7, P2, R7, UR7, RZ ;  /* 0x0000000707077c10 */ /* 0x000fe2000ff5e0ff */
[----:B------:R1:W-:Y:S04]  /*54b30*/  LDGSTS.E [R0+0x7600], [R4.64], P0 ;  /* 0x0760000004007fae */ /* 0x0003e80008121848 */
[----:B------:R2:W-:Y:S01]  /*54b40*/  STL [R1+0x5bc], R33 ;  /* 0x0005bc2101007387 */ /* 0x0005e20000100800 */
[----:B-1----:R-:W-:Y:S02]  /*54b50*/  MOV R4, R33 ;  /* 0x0000002100047202 */ /* 0x002fe40000000f00 */
[----:B---3--:R-:W-:-:S05]  /*54b60*/  IADD3.X R35, R35, UR6, RZ, P1, !PT ;  /* 0x0000000623237c10 */ /* 0x008fca0008ffe4ff */
[----:B------:R1:W-:Y:S01]  /*54b70*/  STL [R1+0x5b8], R35 ;  /* 0x0005b82301007387 */ /* 0x0003e20000100800 */
[----:B--2---:R-:W-:-:S03]  /*54b80*/  IADD3.X R30, R30, UR6, RZ, P2, !PT ;  /* 0x000000061e1e7c10 */ /* 0x004fc600097fe4ff */
[----:B------:R2:W-:Y:S01]  /*54b90*/  STL [R1+0x5fc], R7 ;  /* 0x0005fc0701007387 */ /* 0x0005e20000100800 */
[----:B------:R-:W-:-:S03]  /*54ba0*/  IMAD.MOV.U32 R5, RZ, RZ, R35 ;  /* 0x000000ffff057224 */ /* 0x000fc600078e0023 */
[----:B------:R-:W3:Y:S04]  /*54bb0*/  LDL.LU R33, [R1+0x73c] ;  /* 0x00073c0001217983 */ /* 0x000ee80000300800 */
[----:B------:R2:W-:Y:S04]  /*54bc0*/  STL [R1+0x5f8], R30 ;  /* 0x0005f81e01007387 */ /* 0x0005e80000100800 */
[----:B------:R-:W3:Y:S04]  /*54bd0*/  LDL.LU R37, [R1+0x77c] ;  /* 0x00077c0001257983 */ /* 0x000ee80000300800 */
[----:B-1----:R-:W3:Y:S04]  /*54be0*/  LDL.LU R35, [R1+0x738] ;  /* 0x0007380001237983 */ /* 0x002ee80000300800 */
[----:B------:R1:W-:Y:S04]  /*54bf0*/  LDGSTS.E [R0+0x8600], [R4.64], P0 ;  /* 0x0860000004007fae */ /* 0x0003e80008121848 */
[----:B------:R-:W3:Y:S01]  /*54c00*/  LDL.LU R38, [R1+0x778] ;  /* 0x0007780001267983 */ /* 0x000ee20000300800 */
[----:B-1----:R-:W-:-:S02]  /*54c10*/  IMAD.MOV.U32 R4, RZ, RZ, R7 ;  /* 0x000000ffff047224 */ /* 0x002fc400078e0007 */
[----:B------:R-:W-:Y:S01]  /*54c20*/  IMAD.MOV.U32 R5, RZ, RZ, R30 ;  /* 0x000000ffff057224 */ /* 0x000fe200078e001e */
[----:B--2---:R-:W2:Y:S01]  /*54c30*/  LDL.LU R7, [R1+0x7bc] ;  /* 0x0007bc0001077983 */ /* 0x004ea20000300800 */
[----:B------:R-:W-:-:S03]  /*54c40*/  IADD3 R34, P1, R34, UR7, RZ ;  /* 0x0000000722227c10 */ /* 0x000fc6000ff3e0ff */
[----:B------:R-:W2:Y:S04]  /*54c50*/  LDL.LU R30, [R1+0x7fc] ;  /* 0x0007fc00011e7983 */ /* 0x000ea80000300800 */
[----:B------:R1:W-:Y:S01]  /*54c60*/  STL [R1+0x63c], R34 ;  /* 0x00063c2201007387 */ /* 0x0003e20000100800 */
[----:B------:R-:W-:-:S03]  /*54c70*/  IADD3 R2, P2, R2, UR7, RZ ;  /* 0x0000000702027c10 */ /* 0x000fc6000ff5e0ff */
[----:B------:R1:W-:Y:S01]  /*54c80*/  LDGSTS.E [R0+0x9600], [R4.64], P0 ;  /* 0x0960000004007fae */ /* 0x0003e20008121848 */
[----:B----4-:R-:W-:Y:S02]  /*54c90*/  IADD3.X R36, R36, UR6, RZ, P1, !PT ;  /* 0x0000000624247c10 */ /* 0x010fe40008ffe4ff */
[----:B------:R-:W-:-:S03]  /*54ca0*/  IADD3.X R27, R27, UR6, RZ, P2, !PT ;  /* 0x000000061b1b7c10 */ /* 0x000fc600097fe4ff */
[----:B------:R4:W-:Y:S01]  /*54cb0*/  STL [R1+0x638], R36 ;  /* 0x0006382401007387 */ /* 0x0009e20000100800 */
[----:B-1----:R-:W-:-:S03]  /*54cc0*/  IMAD.MOV.U32 R4, RZ, RZ, R34 ;  /* 0x000000ffff047224 */ /* 0x002fc600078e0022 */
[----:B------:R1:W-:Y:S04]  /*54cd0*/  STL [R1+0x67c], R2 ;  /* 0x00067c0201007387 */ /* 0x0003e80000100800 */
[----:B------:R-:W2:Y:S01]  /*54ce0*/  LDL.LU R34, [R1+0x7b8] ;  /* 0x0007b80001227983 */ /* 0x000ea20000300800 */
[----:B------:R-:W-:-:S03]  /*54cf0*/  IMAD.MOV.U32 R5, RZ, RZ, R36 ;  /* 0x000000ffff057224 */ /* 0x000fc600078e0024 */
[----:B------:R1:W-:Y:S04]  /*54d00*/  STL [R1+0x678], R27 ;  /* 0x0006781b01007387 */ /* 0x0003e80000100800 */
[----:B----4-:R-:W4:Y:S04]  /*54d10*/  LDL.LU R36, [R1+0x7f8] ;  /* 0x0007f80001247983 */ /* 0x010f280000300800 */
[----:B------:R1:W-:Y:S02]  /*54d20*/  LDGSTS.E [R0+0xa600], [R4.64], P0 ;  /* 0x0a60000004007fae */ /* 0x0003e40008121848 */
[----:B-1----:R-:W-:-:S02]  /*54d30*/  IMAD.MOV.U32 R4, RZ, RZ, R2 ;  /* 0x000000ffff047224 */ /* 0x002fc400078e0002 */
[----:B------:R-:W-:Y:S01]  /*54d40*/  IMAD.MOV.U32 R5, RZ, RZ, R27 ;  /* 0x000000ffff057224 */ /* 0x000fe200078e001b */
[----:B------:R-:W4:Y:S04]  /*54d50*/  LDL.LU R2, [R1+0x83c] ;  /* 0x00083c0001027983 */ /* 0x000f280000300800 */
[----:B------:R-:W4:Y:S04]  /*54d60*/  LDL.LU R27, [R1+0x87c] ;  /* 0x00087c00011b7983 */ /* 0x000f280000300800 */
[----:B------:R1:W-:Y:S01]  /*54d70*/  LDGSTS.E [R0+0xb600], [R4.64], P0 ;  /* 0x0b60000004007fae */ /* 0x0003e20008121848 */
[----:B------:R-:W-:-:S05]  /*54d80*/  IADD3 R28, P1, R28, UR7, RZ ;  /* 0x000000071c1c7c10 */ /* 0x000fca000ff3e0ff */
[----:B------:R1:W-:Y:S01]  /*54d90*/  STL [R1+0x6bc], R28 ;  /* 0x0006bc1c01007387 */ /* 0x0003e20000100800 */
[----:B------:R-:W-:Y:S02]  /*54da0*/  IADD3 R25, P2, R25, UR7, RZ ;  /* 0x0000000719197c10 */ /* 0x000fe4000ff5e0ff */
[----:B------:R-:W-:Y:S01]  /*54db0*/  IADD3.X R32, R32, UR6, RZ, P1, !PT ;  /* 0x0000000620207c10 */ /* 0x000fe20008ffe4ff */
[----:B-1----:R-:W-:Y:S01]  /*54dc0*/  IMAD.MOV.U32 R4, RZ, RZ, R28 ;  /* 0x000000ffff047224 */ /* 0x002fe200078e001c */
[----:B------:R-:W-:-:S03]  /*54dd0*/  IADD3.X R31, R31, UR6, RZ, P2, !PT ;  /* 0x000000061f1f7c10 */ /* 0x000fc600097fe4ff */
[----:B------:R1:W-:Y:S04]  /*54de0*/  STL [R1+0x6b8], R32 ;  /* 0x0006b82001007387 */ /* 0x0003e80000100800 */
[----:B------:R-:W-:Y:S04]  /*54df0*/  STL [R1+0x6fc], R25 ;  /* 0x0006fc1901007387 */ /* 0x000fe80000100800 */
[----:B------:R-:W4:Y:S01]  /*54e00*/  LDL.LU R28, [R1+0x838] ;  /* 0x00083800011c7983 */ /* 0x000f220000300800 */
        /* <DEDUP_REMOVED lines=9> */
[----:B---3--:R-:W-:-:S04]  /*54ea0*/  IADD3 R33, P1, R33, UR7, RZ ;  /* 0x0000000721217c10 */ /* 0x008fc8000ff3e0ff */
[----:B-1----:R-:W-:Y:S01]  /*54eb0*/  MOV R4, R33 ;  /* 0x0000002100047202 */ /* 0x002fe20000000f00 */
[----:B------:R-:W-:Y:S01]  /*54ec0*/  STL [R1+0x73c], R33 ;  /* 0x00073c2101007387 */ /* 0x000fe20000100800 */
[----:B------:R-:W-:Y:S02]  /*54ed0*/  IADD3 R37, P2, R37, UR7, RZ ;  /* 0x0000000725257c10 */ /* 0x000fe4000ff5e0ff */
[----:B------:R-:W-:-:S05]  /*54ee0*/  IADD3.X R35, R35, UR6, RZ, P1, !PT ;  /* 0x0000000623237c10 */ /* 0x000fca0008ffe4ff */
[----:B------:R1:W-:Y:S01]  /*54ef0*/  STL [R1+0x738], R35 ;  /* 0x0007382301007387 */ /* 0x0003e20000100800 */
[----:B------:R-:W-:Y:S01]  /*54f00*/  IMAD.MOV.U32 R5, RZ, RZ, R35 ;  /* 0x000000ffff057224 */ /* 0x000fe200078e0023 */
[----:B------:R-:W-:Y:S02]  /*54f10*/  IADD3.X R38, R38, UR6, RZ, P2, !PT ;  /* 0x0000000626267c10 */ /* 0x000fe400097fe4ff */
[----:B------:R-:W-:Y:S04]  /*54f20*/  STL [R1+0x77c], R37 ;  /* 0x00077c2501007387 */ /* 0x000fe80000100800 */
[----:B------:R3:W-:Y:S04]  /*54f30*/  LDGSTS.E [R0+0xe600], [R4.64], P0 ;  /* 0x0e60000004007fae */ /* 0x0007e80008121848 */
[----:B-1----:R-:W4:Y:S01]  /*54f40*/  LDL.LU R35, [R1+0x8b8] ;  /* 0x0008b80001237983 */ /* 0x002f220000300800 */
[----:B--2---:R-:W-:-:S03]  /*54f50*/  IADD3 R7, P1, R7, UR7, RZ ;  /* 0x0000000707077c10 */ /* 0x004fc6000ff3e0ff */
[----:B------:R-:W-:Y:S04]  /*54f60*/  STL [R1+0x778], R38 ;  /* 0x0007782601007387 */ /* 0x000fe80000100800 */
[----:B------:R-:W2:Y:S01]  /*54f70*/  LDL.LU R33, [R1+0x8f8] ;  /* 0x0008f80001217983 */ /* 0x000ea20000300800 */
[----:B---3--:R-:W-:Y:S02]  /*54f80*/  IMAD.MOV.U32 R4, RZ, RZ, R37 ;  /* 0x000000ffff047224 */ /* 0x008fe400078e0025 */
        /* <DEDUP_REMOVED lines=8> */
[----:B----4-:R-:W-:-:S03]  /*55010*/  IADD3.X R36, R36, UR6, RZ, P2, !PT ;  /* 0x0000000624247c10 */ /* 0x010fc600097fe4ff */
[----:B------:R-:W-:Y:S04]  /*55020*/  STL [R1+0x7fc], R30 ;  /* 0x0007fc1e01007387 */ /* 0x000fe80000100800 */
[----:B------:R3:W-:Y:S04]  /*55030*/  LDGSTS.E [R0+0x10600], [R4.64], P0 ;  /* 0x1060000004007fae */ /* 0x0007e80008121848 */
[----:B-1----:R-:W4:Y:S04]  /*55040*/  LDL.LU R34, [R1+0x93c] ;  /* 0x00093c0001227983 */ /* 0x002f280000300800 */
[----:B------:R1:W-:Y:S04]  /*55050*/  STL [R1+0x7f8], R36 ;  /* 0x0007f82401007387 */ /* 0x0003e80000100800 */
[----:B------:R-:W4:Y:S01]  /*55060*/  LDL.LU R7, [R1+0x97c] ;  /* 0x00097c0001077983 */ /* 0x000f220000300800 */
[----:B---3--:R-:W-:-:S03]  /*55070*/  IMAD.MOV.U32 R5, RZ, RZ, R36 ;  /* 0x000000ffff057224 */ /* 0x008fc600078e0024 */
[----:B-1----:R-:W3:Y:S01]  /*55080*/  LDL.LU R36, [R1+0x938] ;  /* 0x0009380001247983 */ /* 0x002ee20000300800 */
[----:B------:R-:W-:Y:S01]  /*55090*/  IMAD.MOV.U32 R4, RZ, RZ, R30 ;  /* 0x000000ffff047224 */ /* 0x000fe200078e001e */
[----:B------:R-:W-:Y:S02]  /*550a0*/  IADD3 R2, P1, R2, UR7, RZ ;  /* 0x0000000702027c10 */ /* 0x000fe4000ff3e0ff */
[----:B------:R-:W3:Y:S01]  /*550b0*/  LDL.LU R30, [R1+0x978] ;  /* 0x00097800011e7983 */ /* 0x000ee20000300800 */
[----:B------:R-:W-:-:S03]  /*550c0*/  IADD3 R27, P2, R27, UR7, RZ ;  /* 0x000000071b1b7c10 */ /* 0x000fc6000ff5e0ff */
[----:B------:R1:W-:Y:S04]  /*550d0*/  LDGSTS.E [R0+0x11600], [R4.64], P0 ;  /* 0x1160000004007fae */ /* 0x0003e80008121848 */
[----:B------:R-:W-:Y:S01]  /*550e0*/  STL [R1+0x83c], R2 ;  /* 0x00083c0201007387 */ /* 0x000fe20000100800 */
[----:B-1----:R-:W-:Y:S01]  /*550f0*/  IMAD.MOV.U32 R4, RZ, RZ, R2 ;  /* 0x000000ffff047224 */ /* 0x002fe200078e0002 */
[----:B------:R-:W-:-:S05]  /*55100*/  IADD3.X R28, R28, UR6, RZ, P1, !PT ;  /* 0x000000061c1c7c10 */ /* 0x000fca0008ffe4ff */
        /* <DEDUP_REMOVED lines=8> */
[----:B------:R-:W-:-:S03]  /*55190*/  IMAD.MOV.U32 R5, RZ, RZ, R32 ;  /* 0x000000ffff057224 */ /* 0x000fc600078e0020 */
[----:B-1----:R-:W3:Y:S01]  /*551a0*/  LDL.LU R32, [R1+0x9b8] ;  /* 0x0009b80001207983 */ /* 0x002ee20000300800 */
[----:B------:R-:W-:-:S03]  /*551b0*/  IMAD.MOV.U32 R4, RZ, RZ, R27 ;  /* 0x000000ffff047224 */ /* 0x000fc600078e001b */
[----:B------:R-:W3:Y:S01]  /*551c0*/  LDL.LU R27, [R1+0x9f8] ;  /* 0x0009f800011b7983 */ /* 0x000ee20000300800 */
[----:B------:R-:W-:Y:S02]  /*551d0*/  IADD3 R31, P1, R31, UR7, RZ ;  /* 0x000000071f1f7c10 */ /* 0x000fe4000ff3e0ff */
[----:B------:R-:W-:Y:S01]  /*551e0*/  IADD3 R25, P2, R25, UR7, RZ ;  /* 0x0000000719197c10 */ /* 0x000fe2000ff5e0ff */
[----:B------:R1:W-:Y:S04]  /*551f0*/  LDGSTS.E [R0+0x13600], [R4.64], P0 ;  /* 0x1360000004007fae */ /* 0x0003e80008121848 */
[----:B------:R2:W-:Y:S01]  /*55200*/  STL [R1+0x8bc], R31 ;  /* 0x0008bc1f01007387 */ /* 0x0005e20000100800 */
[----:B-1----:R-:W-:Y:S02]  /*55210*/  MOV R4, R31 ;  /* 0x0000001f00047202 */ /* 0x002fe40000000f00 */
[----:B------:R-:W-:-:S05]  /*55220*/  IADD3.X R35, R35, UR6, RZ, P1, !PT ;  /* 0x0000000623237c10 */ /* 0x000fca0008ffe4ff */
[----:B------:R-:W-:Y:S01]  /*55230*/  STL [R1+0x8b8], R35 ;  /* 0x0008b82301007387 */ /* 0x000fe20000100800 */
[----:B--2---:R-:W-:-:S03]  /*55240*/  IADD3.X R33, R33, UR6, RZ, P2, !PT ;  /* 0x0000000621217c10 */ /* 0x004fc600097fe4ff */
[----:B------:R-:W-:Y:S01]  /*55250*/  STL [R1+0x8fc], R25 ;  /* 0x0008fc1901007387 */ /* 0x000fe20000100800 */
[----:B------:R-:W-:-:S03]  /*55260*/  IMAD.MOV.U32 R5, RZ, RZ, R35 ;  /* 0x000000ffff057224 */ /* 0x000fc600078e0023 */
[----:B------:R-:W2:Y:S04]  /*55270*/  LDL.LU R37, [R1+0xa3c] ;  /* 0x000a3c0001257983 */ /* 0x000ea80000300800 */
[----:B------:R1:W-:Y:S04]  /*55280*/  STL [R1+0x8f8], R33 ;  /* 0x0008f82101007387 */ /* 0x0003e80000100800 */
[----:B------:R-:W2:Y:S04]  /*55290*/  LDL.LU R31, [R1+0xa7c] ;  /* 0x000a7c00011f7983 */ /* 0x000ea80000300800 */
[----:B------:R-:W2:Y:S04]  /*552a0*/  LDL.LU R38, [R1+0xa38] ;  /* 0x000a380001267983 */ /* 0x000ea80000300800 */
[----:B------:R1:W-:Y:S02]  /*552b0*/  LDGSTS.E [R0+0x14600], [R4.64], P0 ;  /* 0x1460000004007fae */ /* 0x0003e40008121848 */
[----:B-1----:R-:W-:-:S02]  /*552c0*/  IMAD.MOV.U32 R5, RZ, RZ, R33 ;  /* 0x000000ffff057224 */ /* 0x002fc400078e0021 */
[----:B------:R-:W-:Y:S01]  /*552d0*/  IMAD.MOV.U32 R4, RZ, RZ, R25 ;  /* 0x000000ffff047224 */ /* 0x000fe200078e0019 */
[----:B------:R-:W2:Y:S04]  /*552e0*/  LDL.LU R33, [R1+0xa78] ;  /* 0x000a780001217983 */ /* 0x000ea80000300800 */
[----:B------:R-:W2:Y:S01]  /*552f0*/  LDL.LU R35, [R1+0xabc] ;  /* 0x000abc0001237983 */ /* 0x000ea20000300800 */
[----:B----4-:R-:W-:-:S03]  /*55300*/  IADD3 R34, P1, R34, UR7, RZ ;  /* 0x0000000722227c10 */ /* 0x010fc6000ff3e0ff */
[----:B------:R-:W4:Y:S04]  /*55310*/  LDL.LU R25, [R1+0xafc] ;  /* 0x000afc0001197983 */ /* 0x000f280000300800 */
[----:B------:R-:W-:Y:S01]  /*55320*/  STL [R1+0x93c], R34 ;  /* 0x00093c2201007387 */ /* 0x000fe20000100800 */
[----:B------:R-:W-:-:S03]  /*55330*/  IADD3 R7, P2, R7, UR7, RZ ;  /* 0x0000000707077c10 */ /* 0x000fc6000ff5e0ff */
[----:B------:R1:W-:Y:S01]  /*55340*/  LDGSTS.E [R0+0x15600], [R4.64], P0 ;  /* 0x1560000004007fae */ /* 0x0003e20008121848 */
[----:B---3--:R-:W-:-:S05]  /*55350*/  IADD3.X R36, R36, UR6, RZ, P1, !PT ;  /* 0x0000000624247c10 */ /* 0x008fca0008ffe4ff */
[----:B------:R3:W-:Y:S01]  /*55360*/  STL [R1+0x938], R36 ;  /* 0x0009382401007387 */ /* 0x0007e20000100800 */
[----:B------:R-:W-:Y:S01]  /*55370*/  IADD3.X R30, R30, UR6, RZ, P2, !PT ;  /* 0x000000061e1e7c10 */ /* 0x000fe200097fe4ff */
[----:B-1----:R-:W-:Y:S02]  /*55380*/  IMAD.MOV.U32 R5, RZ, RZ, R36 ;  /* 0x000000ffff057224 */ /* 0x002fe400078e0024 */
        /* <DEDUP_REMOVED lines=19> */
[----:B------:R-:W3:Y:S01]  /*554c0*/  LDL.LU R28, [R1+0xb38] ;  /* 0x000b3800011c7983 */ /* 0x000ee20000300800 */
[----:B------:R-:W-:-:S03]  /*554d0*/  IMAD.MOV.U32 R5, RZ, RZ, R32 ;  /* 0x000000ffff057224 */ /* 0x000fc600078e0020 */
[----:B------:R1:W-:Y:S04]  /*554e0*/  STL [R1+0x9f8], R27 ;  /* 0x0009f81b01007387 */ /* 0x0003e80000100800 */
[----:B-1----:R-:W3:Y:S04]  /*554f0*/  LDL.LU R32, [R1+0xb78] ;  /* 0x000b780001207983 */ /* 0x002ee80000300800 */
[----:B------:R1:W-:Y:S02]  /*55500*/  LDGSTS.E [R0+0x18600], [R4.64], P0 ;  /* 0x1860000004007fae */ /* 0x0003e40008121848 */
[----:B-1----:R-:W-:-:S02]  /*55510*/  IMAD.MOV.U32 R4, RZ, RZ, R2 ;  /* 0x000000ffff047224 */ /* 0x002fc400078e0002 */
[----:B------:R-:W-:Y:S02]  /*55520*/  IMAD.MOV.U32 R5, RZ, RZ, R27 ;  /* 0x000000ffff057224 */ /* 0x000fe400078e001b */
[----:B------:R-:W3:Y:S04]  /*55530*/  LDL.LU R27, [R1+0x3c4] ;  /* 0x0003c400011b7983 */ /* 0x000ee80000300800 */
[----:B------:R1:W-:Y:S04]  /*55540*/  LDGSTS.E [R0+0x19600], [R4.64], P0 ;  /* 0x1960000004007fae */ /* 0x0003e80008121848 */
[----:B------:R-:W3:Y:S01]  /*55550*/  LDL.LU R2, [R1+0x404] ;  /* 0x0004040001027983 */ /* 0x000ee20000300800 */
[----:B--2---:R-:W-:-:S04]  /*55560*/  IADD3 R37, P1, R37, UR7, RZ ;  /* 0x0000000725257c10 */ /* 0x004fc8000ff3e0ff */
[----:B-1----:R-:W-:Y:S02]  /*55570*/  MOV R4, R37 ;  /* 0x0000002500047202 */ /* 0x002fe40000000f00 */
[----:B------:R-:W-:Y:S02]  /*55580*/  IADD3 R31, P2, R31, UR7, RZ ;  /* 0x000000071f1f7c10 */ /* 0x000fe4000ff5e0ff */
[----:B------:R-:W-:Y:S01]  /*55590*/  IADD3.X R38, R38, UR6, RZ, P1, !PT ;  /* 0x0000000626267c10 */ /* 0x000fe20008ffe4ff */
[----:B------:R-:W-:Y:S04]  /*555a0*/  STL [R1+0xa3c], R37 ;  /* 0x000a3c2501007387 */ /* 0x000fe80000100800 */
[----:B------:R-:W-:Y:S01]  /*555b0*/  IMAD.MOV.U32 R5, RZ, RZ, R38 ;  /* 0x000000ffff057224 */ /* 0x000fe200078e0026 */
[----:B------:R-:W-:Y:S04]  /*555c0*/  STL [R1+0xa38], R38 ;  /* 0x000a382601007387 */ /* 0x000fe80000100800 */
[----:B------:R1:W-:Y:S04]  /*555d0*/  STL [R1+0xa7c], R31 ;  /* 0x000a7c1f01007387 */ /* 0x0003e80000100800 */
[----:B------:R2:W-:Y:S01]  /*555e0*/  LDGSTS.E [R0+0x1a600], [R4.64], P0 ;  /* 0x1a60000004007fae */ /* 0x0005e20008121848 */
[----:B------:R-:W-:-:S02]  /*555f0*/  IADD3.X R33, R33, UR6, RZ, P2, !PT ;  /* 0x0000000621217c10 */ /* 0x000fc400097fe4ff */
[----:B------:R-:W-:-:S03]  /*55600*/  IADD3 R35, P1, R35, UR7, RZ ;  /* 0x0000000723237c10 */ /* 0x000fc6000ff3e0ff */
[----:B------:R4:W-:Y:S01]  /*55610*/  STL [R1+0xa78], R33 ;  /* 0x000a782101007387 */ /* 0x0009e20000100800 */
[----:B--2---:R-:W-:Y:S02]  /*55620*/  IMAD.MOV.U32 R4, RZ, RZ, R31 ;  /* 0x000000ffff047224 */ /* 0x004fe400078e001f */
[----:B------:R-:W-:Y:S01]  /*55630*/  IMAD.MOV.U32 R5, RZ, RZ, R33 ;  /* 0x000000ffff057224 */ /* 0x000fe200078e0021 */
[----:B-1----:R-:W2:Y:S01]  /*55640*/  LDL.LU R31, [R1+0x3c0] ;  /* 0x0003c000011f7983 */ /* 0x002ea20000300800 */
[----:B----4-:R-:W-:-:S03]  /*55650*/  IADD3 R25, P2, R25, UR7, RZ ;  /* 0x0000000719197c10 */ /* 0x010fc6000ff5e0ff */
[----:B------:R1:W-:Y:S04]  /*55660*/  LDGSTS.E [R0+0x1b600], [R4.64], P0 ;  /* 0x1b60000004007fae */ /* 0x0003e80008121848 */
[----:B------:R-:W4:Y:S04]  /*55670*/  LDL.LU R33, [R1+0x400] ;  /* 0x0004000001217983 */ /* 0x000f280000300800 */
        /* <DEDUP_REMOVED lines=12> */
[----:B------:R-:W3:Y:S01]  /*55740*/  LDL.LU R25, [R1+0x444] ;  /* 0x0004440001197983 */ /* 0x000ee20000300800 */
[----:B------:R-:W-:-:S03]  /*55750*/  IADD3 R7, P1, R7, UR7, RZ ;  /* 0x0000000707077c10 */ /* 0x000fc6000ff3e0ff */
[----:B------:R-:W3:Y:S04]  /*55760*/  LDL.LU R37, [R1+0x480] ;  /* 0x0004800001257983 */ /* 0x000ee80000300800 */
[----:B------:R-:W3:Y:S01]  /*55770*/  LDL.LU R36, [R1+0x484] ;  /* 0x0004840001247983 */ /* 0x000ee20000300800 */
[----:B------:R-:W-:-:S03]  /*55780*/  IADD3 R30, P2, R30, UR7, RZ ;  /* 0x000000071e1e7c10 */ /* 0x000fc6000ff5e0ff */
[----:B------:R1:W-:Y:S04]  /*55790*/  LDGSTS.E [R0+0x1d600], [R4.64], P0 ;  /* 0x1d60000004007fae */ /* 0x0003e80008121848 */
[----:B------:R1:W-:Y:S02]  /*557a0*/  STL [R1+0xb3c], R7 ;  /* 0x000b3c0701007387 */ /* 0x0003e40000100800 */
[----:B-1----:R-:W-:Y:S01]  /*557b0*/  IMAD.MOV.U32 R4, RZ, RZ, R7 ;  /* 0x000000ffff047224 */ /* 0x002fe200078e0007 */
[----:B------:R-:W-:-:S05]  /*557c0*/  IADD3.X R28, R28, UR6, RZ, P1, !PT ;  /* 0x000000061c1c7c10 */ /* 0x000fca0008ffe4ff */
[----:B------:R-:W-:Y:S01]  /*557d0*/  IMAD.MOV.U32 R5, RZ, RZ, R28 ;  /* 0x000000ffff057224 */ /* 0x000fe200078e001c */
[----:B------:R1:W-:Y:S01]  /*557e0*/  STL [R1+0xb38], R28 ;  /* 0x000b381c01007387 */ /* 0x0003e20000100800 */
[----:B------:R-:W-:-:S03]  /*557f0*/  IADD3.X R32, R32, UR6, RZ, P2, !PT ;  /* 0x0000000620207c10 */ /* 0x000fc600097fe4ff */
[----:B------:R-:W-:Y:S04]  /*55800*/  STL [R1+0xb7c], R30 ;  /* 0x000b7c1e01007387 */ /* 0x000fe80000100800 */
[----:B------:R-:W3:Y:S04]  /*55810*/  LDL.LU R7, [R1+0x4c4] ;  /* 0x0004c40001077983 */ /* 0x000ee80000300800 */
[----:B------:R1:W-:Y:S04]  /*55820*/  STL [R1+0xb78], R32 ;  /* 0x000b782001007387 */ /* 0x0003e80000100800 */
[----:B------:R1:W-:Y:S04]  /*55830*/  LDGSTS.E [R0+0x1e600], [R4.64], P0 ;  /* 0x1e60000004007fae */ /* 0x0003e80008121848 */
[----:B-1----:R-:W3:Y:S01]  /*55840*/  LDL.LU R28, [R1+0x504] ;  /* 0x00050400011c7983 */ /* 0x002ee20000300800 */
[----:B------:R-:W-:-:S03]  /*55850*/  IMAD.MOV.U32 R5, RZ, RZ, R32 ;  /* 0x000000ffff057224 */ /* 0x000fc600078e0020 */
[----:B------:R-:W3:Y:S04]  /*55860*/  LDL.LU R32, [R1+0x4c0] ;  /* 0x0004c00001207983 */ /* 0x000ee80000300800 */
[----:B------:R-:W3:Y:S01]  /*55870*/  LDL.LU R35, [R1+0x500] ;  /* 0x0005000001237983 */ /* 0x000ee20000300800 */
[----:B------:R-:W-:Y:S01]  /*55880*/  IMAD.MOV.U32 R4, RZ, RZ, R30 ;  /* 0x000000ffff047224 */ /* 0x000fe200078e001e */
[----:B------:R-:W-:Y:S02]  /*55890*/  IADD3 R27, P1, R27, UR7, RZ ;  /* 0x000000071b1b7c10 */ /* 0x000fe4000ff3e0ff */
[----:B------:R-:W-:Y:S02]  /*558a0*/  IADD3 R2, P2, R2, UR7, RZ ;  /* 0x0000000702027c10 */ /* 0x000fe4000ff5e0ff */
[----:B------:R1:W-:Y:S04]  /*558b0*/  LDGSTS.E [R0+0x1f600], [R4.64], P0 ;  /* 0x1f60000004007fae */ /* 0x0003e80008121848 */
[----:B------:R2:W-:Y:S04]  /*558c0*/  STL [R1+0x3c4], R27 ;  /* 0x0003c41b01007387 */ /* 0x0005e80000100800 */
[----:B------:R-:W-:Y:S01]  /*558d0*/  STL [R1+0x404], R2 ;  /* 0x0004040201007387 */ /* 0x000fe20000100800 */
[----:B-1----:R-:W-:Y:S01]  /*558e0*/  MOV R0, UR5 ;  /* 0x0000000500007c02 */ /* 0x002fe20008000f00 */
[----:B------:R-:W-:-:S04]  /*558f0*/  IMAD.MOV.U32 R4, RZ, RZ, R27 ;  /* 0x000000ffff047224 */ /* 0x000fc800078e001b */
[----:B------:R-:W-:Y:S01]  /*55900*/  IMAD R0, R0, 0x20000, R26 ;  /* 0x0002000000007824 */ /* 0x000fe200078e021a */
[----:B--2---:R-:W-:-:S05]  /*55910*/  IADD3.X R31, R31, UR6, RZ, P1, !PT ;  /* 0x000000061f1f7c10 */ /* 0x004fca0008ffe4ff */
[----:B------:R1:W-:Y:S04]  /*55920*/  STL [R1+0x3c0], R31 ;  /* 0x0003c01f01007387 */ /* 0x0003e80000100800 */
[----:B------:R-:W2:Y:S01]  /*55930*/  LDL.LU R26, [R1+0x544] ;  /* 0x00054400011a7983 */ /* 0x000ea20000300800 */
[----:B------:R-:W-:-:S03]  /*55940*/  IMAD.MOV.U32 R5, RZ, RZ, R31 ;  /* 0x000000ffff057224 */ /* 0x000fc600078e001f */
[----:B------:R-:W2:Y:S01]  /*55950*/  LDL.LU R30, [R1+0x584] ;  /* 0x00058400011e7983 */ /* 0x000ea20000300800 */
[----:B----4-:R-:W-:-:S03]  /*55960*/  IADD3.X R33, R33, UR6, RZ, P2, !PT ;  /* 0x0000000621217c10 */ /* 0x010fc600097fe4ff */
[----:B------:R-:W4:Y:S04]  /*55970*/  LDL.LU R27, [R1+0x540] ;  /* 0x00054000011b7983 */ /* 0x000f280000300800 */
[----:B-1----:R-:W4:Y:S04]  /*55980*/  LDL.LU R31, [R1+0x580] ;  /* 0x00058000011f7983 */ /* 0x002f280000300800 */
[----:B------:R1:W-:Y:S04]  /*55990*/  LDGSTS.E [R0+0x800], [R4.64], P0 ;  /* 0x0080000004007fae */ /* 0x0003e80008121848 */
[----:B------:R1:W-:Y:S02]  /*559a0*/  STL [R1+0x400], R33 ;  /* 0x0004002101007387 */ /* 0x0003e40000100800 */
[----:B-1----:R-:W-:-:S02]  /*559b0*/  IMAD.MOV.U32 R4, RZ, RZ, R2 ;  /* 0x000000ffff047224 */ /* 0x002fc400078e0002 */
        /* <DEDUP_REMOVED lines=20> */
[----:B------:R-:W-:-:S05]  /*55b00*/  IADD3 R7, P1, R7, UR7, RZ ;  /* 0x0000000707077c10 */ /* 0x000fca000ff3e0ff */
[----:B------:R-:W-:Y:S01]  /*55b10*/  STL [R1+0x4c4], R7 ;  /* 0x0004c40701007387 */ /* 0x000fe20000100800 */
[----:B-1----:R-:W-:Y:S01]  /*55b20*/  IMAD.MOV.U32 R4, RZ, RZ, R7 ;  /* 0x000000ffff047224 */ /* 0x002fe200078e0007 */
[----:B------:R-:W-:Y:S02]  /*55b30*/  IADD3 R28, P2, R28, UR7, RZ ;  /* 0x000000071c1c7c10 */ /* 0x000fe4000ff5e0ff */
[----:B------:R-:W-:Y:S02]  /*55b40*/  IADD3.X R32, R32, UR6, RZ, P1, !PT ;  /* 0x0000000620207c10 */ /* 0x000fe40008ffe4ff */
[----:B------:R-:W-:-:S03]  /*55b50*/  IADD3.X R35, R35, UR6, RZ, P2, !PT ;  /* 0x0000000623237c10 */ /* 0x000fc600097fe4ff */
[----:B------:R-:W-:Y:S01]  /*55b60*/  IMAD.MOV.U32 R5, RZ, RZ, R32 ;  /* 0x000000ffff057224 */ /* 0x000fe200078e0020 */
[----:B------:R1:W-:Y:S04]  /*55b70*/  STL [R1+0x4c0], R32 ;  /* 0x0004c02001007387 */ /* 0x0003e80000100800 */
[----:B------:R-:W-:Y:S04]  /*55b80*/  STL [R1+0x504], R28 ;  /* 0x0005041c01007387 */ /* 0x000fe80000100800 */
[----:B------:R1:W-:Y:S04]  /*55b90*/  LDGSTS.E [R0+0x4800], [R4.64], P0 ;  /* 0x0480000004007fae */ /* 0x0003e80008121848 */
[----:B-1----:R-:W3:Y:S04]  /*55ba0*/  LDL.LU R32, [R1+0x644] ;  /* 0x0006440001207983 */ /* 0x002ee80000300800 */
[----:B------:R1:W-:Y:S04]  /*55bb0*/  STL [R1+0x500], R35 ;  /* 0x0005002301007387 */ /* 0x0003e80000100800 */
[----:B------:R-:W3:Y:S01]  /*55bc0*/  LDL.LU R7, [R1+0x684] ;  /* 0x0006840001077983 */ /* 0x000ee20000300800 */
[----:B------:R-:W-:-:S03]  /*55bd0*/  IMAD.MOV.U32 R5, RZ, RZ, R35 ;  /* 0x000000ffff057224 */ /* 0x000fc600078e0023 */
[----:B-1----:R-:W3:Y:S01]  /*55be0*/  LDL.LU R35, [R1+0x640] ;  /* 0x0006400001237983 */ /* 0x002ee20000300800 */
[----:B------:R-:W-:-:S03]  /*55bf0*/  MOV R4, R28 ;  /* 0x0000001c00047202 */ /* 0x000fc60000000f00 */
[----:B------:R-:W3:Y:S04]  /*55c00*/  LDL.LU R28, [R1+0x680] ;  /* 0x00068000011c7983 */ /* 0x000ee80000300800 */
[----:B------:R1:W-:Y:S01]  /*55c10*/  LDGSTS.E [R0+0x5800], [R4.64], P0 ;  /* 0x0580000004007fae */ /* 0x0003e20008121848 */
[----:B--2---:R-:W-:Y:S02]  /*55c20*/  IADD3 R26, P1, R26, UR7, RZ ;  /* 0x000000071a1a7c10 */ /* 0x004fe4000ff3e0ff */
[----:B------:R-:W-:Y:S02]  /*55c30*/  IADD3 R30, P2, R30, UR7, RZ ;  /* 0x000000071e1e7c10 */ /* 0x000fe4000ff5e0ff */
[----:B----4-:R-:W-:Y:S01]  /*55c40*/  IADD3.X R27, R27, UR6, RZ, P1, !PT ;  /* 0x000000061b1b7c10 */ /* 0x010fe20008ffe4ff */
[----:B------:R2:W-:Y:S01]  /*55c50*/  STL [R1+0x544], R26 ;  /* 0x0005441a01007387 */ /* 0x0005e20000100800 */
[----:B-1----:R-:W-:Y:S01]  /*55c60*/  IMAD.MOV.U32 R4, RZ, RZ, R26 ;  /* 0x000000ffff047224 */ /* 0x002fe200078e001a */
[----:B------:R-:W-:-:S02]  /*55c70*/  IADD3.X R31, R31, UR6, RZ, P2, !PT ;  /* 0x000000061f1f7c10 */ /* 0x000fc400097fe4ff */
[----:B------:R-:W-:Y:S01]  /*55c80*/  IMAD.MOV.U32 R5, RZ, RZ, R27 ;  /* 0x000000ffff057224 */ /* 0x000fe200078e001b */
[----:B------:R1:W-:Y:S04]  /*55c90*/  STL [R1+0x540], R27 ;  /* 0x0005401b01007387 */ /* 0x0003e80000100800 */
[----:B------:R4:W-:Y:S04]  /*55ca0*/  STL [R1+0x584], R30 ;  /* 0x0005841e01007387 */ /* 0x0009e80000100800 */
[----:B--2---:R-:W2:Y:S04]  /*55cb0*/  LDL.LU R26, [R1+0x6c4] ;  /* 0x0006c400011a7983 */ /* 0x004ea80000300800 */
[----:B------:R4:W-:Y:S04]  /*55cc0*/  STL [R1+0x580], R31 ;  /* 0x0005801f01007387 */ /* 0x0009e80000100800 */
[----:B------:R4:W-:Y:S01]  /*55cd0*/  LDGSTS.E [R0+0x6800], [R4.64], P0 ;  /* 0x0680000004007fae */ /* 0x0009e20008121848 */
[----:B------:R-:W-:-:S03]  /*55ce0*/  IADD3 R33, P1, R33, UR7, RZ ;  /* 0x0000000721217c10 */ /* 0x000fc6000ff3e0ff */
[----:B-1----:R-:W2:Y:S01]  /*55cf0*/  LDL.LU R27, [R1+0x704] ;  /* 0x00070400011b7983 */ /* 0x002ea20000300800 */
[----:B------:R-:W-:Y:S01]  /*55d00*/  IADD3 R2, P2, R2, UR7, RZ ;  /* 0x0000000702027c10 */ /* 0x000fe2000ff5e0ff */
[----:B----4-:R-:W-:Y:S02]  /*55d10*/  IMAD.MOV.U32 R4, RZ, RZ, R30 ;  /* 0x000000ffff047224 */ /* 0x010fe400078e001e */
[----:B------:R-:W4:Y:S01]  /*55d20*/  LDL.LU R30, [R1+0x6c0] ;  /* 0x0006c000011e7983 */ /* 0x000f220000300800 */
[----:B------:R-:W-:-:S03]  /*55d30*/  IMAD.MOV.U32 R5, RZ, RZ, R31 ;  /* 0x000000ffff057224 */ /* 0x000fc600078e001f */
[----:B------:R-:W4:Y:S04]  /*55d40*/  LDL.LU R31, [R1+0x700] ;  /* 0x00070000011f7983 */ /* 0x000f280000300800 */
[----:B------:R1:W-:Y:S04]  /*55d50*/  STL [R1+0x5c4], R33 ;  /* 0x0005c42101007387 */ /* 0x0003e80000100800 */
[----:B------:R1:W-:Y:S01]  /*55d60*/  LDGSTS.E [R0+0x7800], [R4.64], P0 ;  /* 0x0780000004007fae */ /* 0x0003e20008121848 */
[----:B---3--:R-:W-:Y:S01]  /*55d70*/  IADD3.X R34, R34, UR6, RZ, P1, !PT ;  /* 0x0000000622227c10 */ /* 0x008fe20008ffe4ff */
[----:B-1----:R-:W-:-:S04]  /*55d80*/  IMAD.MOV.U32 R4, RZ, RZ, R33 ;  /* 0x000000ffff047224 */ /* 0x002fc800078e0021 */
[----:B------:R1:W-:Y:S01]  /*55d90*/  STL [R1+0x5c0], R34 ;  /* 0x0005c02201007387 */ /* 0x0003e20000100800 */
[----:B------:R-:W-:-:S03]  /*55da0*/  IADD3.X R25, R25, UR6, RZ, P2, !PT ;  /* 0x0000000619197c10 */ /* 0x000fc600097fe4ff */
[----:B------:R3:W-:Y:S01]  /*55db0*/  STL [R1+0x604], R2 ;  /* 0x0006040201007387 */ /* 0x0007e20000100800 */
[----:B------:R-:W-:-:S03]  /*55dc0*/  IMAD.MOV.U32 R5, RZ, RZ, R34 ;  /* 0x000000ffff057224 */ /* 0x000fc600078e0022 */
[----:B------:R-:W4:Y:S04]  /*55dd0*/  LDL.LU R33, [R1+0x744] ;  /* 0x0007440001217983 */ /* 0x000f280000300800 */
[----:B------:R3:W-:Y:S04]  /*55de0*/  STL [R1+0x600], R25 ;  /* 0x0006001901007387 */ /* 0x0007e80000100800 */
[----:B------:R-:W4:Y:S04]  /*55df0*/  LDL.LU R36, [R1+0x784] ;  /* 0x0007840001247983 */ /* 0x000f280000300800 */
[----:B-1----:R-:W4:Y:S04]  /*55e00*/  LDL.LU R34, [R1+0x740] ;  /* 0x0007400001227983 */ /* 0x002f280000300800 */
[----:B------:R-:W4:Y:S04]  /*55e10*/  LDL.LU R37, [R1+0x780] ;  /* 0x0007800001257983 */ /* 0x000f280000300800 */
[----:B------:R1:W-:Y:S02]  /*55e20*/  LDGSTS.E [R0+0x8800], [R4.64], P0 ;  /* 0x0880000004007fae */ /* 0x0003e40008121848 */
[----:B-1----:R-:W-:-:S02]  /*55e30*/  IMAD.MOV.U32 R4, RZ, RZ, R2 ;  /* 0x000000ffff047224 */ /* 0x002fc400078e0002 */
[----:B------:R-:W-:Y:S01]  /*55e40*/  IMAD.MOV.U32 R5, RZ, RZ, R25 ;  /* 0x000000ffff057224 */ /* 0x000fe200078e0019 */
[----:B---3--:R-:W3:Y:S04]  /*55e50*/  LDL.LU R2, [R1+0x7c4] ;  /* 0x0007c40001027983 */ /* 0x008ee80000300800 */
        /* <DEDUP_REMOVED lines=9> */
[----:B------:R1:W-:Y:S04]  /*55ef0*/  STL [R1+0x684], R7 ;  /* 0x0006840701007387 */ /* 0x0003e80000100800 */
[----:B------:R-:W3:Y:S01]  /*55f00*/  LDL.LU R32, [R1+0x7c0] ;  /* 0x0007c00001207983 */ /* 0x000ee20000300800 */
[----:B------:R-:W-:-:S03]  /*55f10*/  IMAD.MOV.U32 R5, RZ, RZ, R35 ;  /* 0x000000ffff057224 */ /* 0x000fc600078e0023 */
[----:B------:R1:W-:Y:S04]  /*55f20*/  STL [R1+0x680], R28 ;  /* 0x0006801c01007387 */ /* 0x0003e80000100800 */
[----:B-1----:R-:W3:Y:S04]  /*55f30*/  LDL.LU R35, [R1+0x800] ;  /* 0x0008000001237983 */ /* 0x002ee80000300800 */
        /* <DEDUP_REMOVED lines=8> */
[----:B-1----:R-:W-:Y:S01]  /*55fc0*/  IMAD.MOV.U32 R4, RZ, RZ, R26 ;  /* 0x000000ffff047224 */ /* 0x002fe200078e001a */
[----:B------:R-:W-:Y:S02]  /*55fd0*/  IADD3 R27, P2, R27, UR7, RZ ;  /* 0x000000071b1b7c10 */ /* 0x000fe4000ff5e0ff */
[----:B----4-:R-:W-:Y:S02]  /*55fe0*/  IADD3.X R30, R30, UR6, RZ, P1, !PT ;  /* 0x000000061e1e7c10 */ /* 0x010fe40008ffe4ff */
[----:B------:R-:W-:-:S03]  /*55ff0*/  IADD3.X R31, R31, UR6, RZ, P2, !PT ;  /* 0x000000061f1f7c10 */ /* 0x000fc600097fe4ff */
[----:B------:R1:W-:Y:S01]  /*56000*/  STL [R1+0x6c0], R30 ;  /* 0x0006c01e01007387 */ /* 0x0003e20000100800 */
[----:B------:R-:W-:-:S03]  /*56010*/  IMAD.MOV.U32 R5, RZ, RZ, R30 ;  /* 0x000000ffff057224 */ /* 0x000fc600078e001e */
[----:B------:R-:W-:Y:S04]  /*56020*/  STL [R1+0x704], R27 ;  /* 0x0007041b01007387 */ /* 0x000fe80000100800 */
[----:B--2---:R-:W2:Y:S04]  /*56030*/  LDL.LU R26, [R1+0x840] ;  /* 0x00084000011a7983 */ /* 0x004ea80000300800 */
[----:B------:R4:W-:Y:S04]  /*56040*/  STL [R1+0x700], R31 ;  /* 0x0007001f01007387 */ /* 0x0009e80000100800 */
[----:B-1----:R-:W2:Y:S04]  /*56050*/  LDL.LU R30, [R1+0x880] ;  /* 0x00088000011e7983 */ /* 0x002ea80000300800 */
[----:B------:R1:W-:Y:S02]  /*56060*/  LDGSTS.E [R0+0xc800], [R4.64], P0 ;  /* 0x0c80000004007fae */ /* 0x0003e40008121848 */
[----:B-1----:R-:W-:Y:S01]  /*56070*/  IMAD.MOV.U32 R4, RZ, RZ, R27 ;  /* 0x000000ffff047224 */ /* 0x002fe200078e001b */
[----:B------:R-:W-:Y:S01]  /*56080*/  IADD3 R33, P1, R33, UR7, RZ ;  /* 0x0000000721217c10 */ /* 0x000fe2000ff3e0ff */
[----:B------:R-:W-:-:S02]  /*56090*/  IMAD.MOV.U32 R5, RZ, RZ, R31 ;  /* 0x000000ffff057224 */ /* 0x000fc400078e001f */
[----:B----4-:R-:W4:Y:S04]  /*560a0*/  LDL.LU R31, [R1+0x8c4] ;  /* 0x0008c400011f7983 */ /* 0x010f280000300800 */
[----:B------:R-:W4:Y:S01]  /*560b0*/  LDL.LU R27, [R1+0x904] ;  /* 0x00090400011b7983 */ /* 0x000f220000300800 */
[----:B------:R-:W-:Y:S02]  /*560c0*/  IADD3 R36, P2, R36, UR7, RZ ;  /* 0x0000000724247c10 */ /* 0x000fe4000ff5e0ff */
[----:B------:R-:W-:Y:S01]  /*560d0*/  IADD3.X R34, R34, UR6, RZ, P1, !PT ;  /* 0x0000000622227c10 */ /* 0x000fe20008ffe4ff */
[----:B------:R-:W-:Y:S01]  /*560e0*/  STL [R1+0x744], R33 ;  /* 0x0007442101007387 */ /* 0x000fe20000100800 */
[----:B------:R-:W-:-:S03]  /*560f0*/  IADD3.X R37, R37, UR6, RZ, P2, !PT ;  /* 0x0000000625257c10 */ /* 0x000fc600097fe4ff */
[----:B------:R1:W-:Y:S04]  /*56100*/  LDGSTS.E [R0+0xd800], [R4.64], P0 ;  /* 0x0d80000004007fae */ /* 0x0003e80008121848 */
[----:B------:R1:W-:Y:S04]  /*56110*/  STL [R1+0x740], R34 ;  /* 0x0007402201007387 */ /* 0x0003e80000100800 */
[----:B------:R-:W-:Y:S01]  /*56120*/  STL [R1+0x784], R36 ;  /* 0x0007842401007387 */ /* 0x000fe20000100800 */
[----:B-1----:R-:W-:-:S03]  /*56130*/  IMAD.MOV.U32 R5, RZ, RZ, R34 ;  /* 0x000000ffff057224 */ /* 0x002fc600078e0022 */
[----:B------:R-:W4:Y:S01]  /*56140*/  LDL.LU R34, [R1+0x8c0] ;  /* 0x0008c00001227983 */ /* 0x000f220000300800 */
[----:B------:R-:W-:-:S03]  /*56150*/  IMAD.MOV.U32 R4, RZ, RZ, R33 ;  /* 0x000000ffff047224 */ /* 0x000fc600078e0021 */
[----:B------:R-:W-:Y:S04]  /*56160*/  STL [R1+0x780], R37 ;  /* 0x0007802501007387 */ /* 0x000fe80000100800 */
[----:B------:R-:W4:Y:S01]  /*56170*/  LDL.LU R33, [R1+0x900] ;  /* 0x0009000001217983 */ /* 0x000f220000300800 */
        /* <DEDUP_REMOVED lines=8> */
[----:B------:R-:W-:-:S05]  /*56200*/  IADD3.X R32, R32, UR6, RZ, P1, !PT ;  /* 0x0000000620207c10 */ /* 0x000fca0008ffe4ff */
        /* <DEDUP_REMOVED lines=8> */
[----:B---3--:R-:W-:-:S03]  /*56290*/  IMAD.MOV.U32 R5, RZ, RZ, R35 ;  /* 0x000000ffff057224 */ /* 0x008fc600078e0023 */
[----:B-1----:R-:W4:Y:S01]  /*562a0*/  LDL.LU R35, [R1+0x940] ;  /* 0x0009400001237983 */ /* 0x002f220000300800 */
[----:B------:R-:W-:-:S03]  /*562b0*/  MOV R4, R25 ;  /* 0x0000001900047202 */ /* 0x000fc60000000f00 */
[----:B------:R-:W4:Y:S01]  /*562c0*/  LDL.LU R25, [R1+0x980] ;  /* 0x0009800001197983 */ /* 0x000f220000300800 */
        /* <DEDUP_REMOVED lines=9> */
[----:B------:R2:W-:Y:S04]  /*56360*/  STL [R1+0x884], R28 ;  /* 0x0008841c01007387 */ /* 0x0005e80000100800 */
[----:B------:R2:W-:Y:S04]  /*56370*/  LDGSTS.E [R0+0x12800], [R4.64], P0 ;  /* 0x1280000004007fae */ /* 0x0005e80008121848 */
[----:B-1----:R-:W3:Y:S04]  /*56380*/  LDL.LU R26, [R1+0x9c4] ;  /* 0x0009c400011a7983 */ /* 0x002ee80000300800 */
[----:B------:R1:W-:Y:S04]  /*56390*/  STL [R1+0x880], R30 ;  /* 0x0008801e01007387 */ /* 0x0003e80000100800 */
[----:B------:R-:W3:Y:S01]  /*563a0*/  LDL.LU R7, [R1+0xa04] ;  /* 0x000a040001077983 */ /* 0x000ee20000300800 */
[----:B--2---:R-:W-:-:S03]  /*563b0*/  IMAD.MOV.U32 R4, RZ, RZ, R28 ;  /* 0x000000ffff047224 */ /* 0x004fc600078e001c */
[----:B------:R-:W2:Y:S01]  /*563c0*/  LDL.LU R28, [R1+0x9c0] ;  /* 0x0009c000011c7983 */ /* 0x000ea20000300800 */
[----:B----4-:R-:W-:Y:S01]  /*563d0*/  IADD3 R31, P1, R31, UR7, RZ ;  /* 0x000000071f1f7c10 */ /* 0x010fe2000ff3e0ff */
[----:B------:R-:W-:Y:S02]  /*563e0*/  IMAD.MOV.U32 R5, RZ, RZ, R30 ;  /* 0x000000ffff057224 */ /* 0x000fe400078e001e */
[----:B-1----:R-:W4:Y:S01]  /*563f0*/  LDL.LU R30, [R1+0xa00] ;  /* 0x000a0000011e7983 */ /* 0x002f220000300800 */
[----:B------:R-:W-:-:S03]  /*56400*/  IADD3 R27, P2, R27, UR7, RZ ;  /* 0x000000071b1b7c10 */ /* 0x000fc6000ff5e0ff */
[----:B------:R1:W-:Y:S04]  /*56410*/  STL [R1+0x8c4], R31 ;  /* 0x0008c41f01007387 */ /* 0x0003e80000100800 */
[----:B------:R1:W-:Y:S01]  /*56420*/  LDGSTS.E [R0+0x13800], [R4.64], P0 ;  /* 0x1380000004007fae */ /* 0x0003e20008121848 */
[----:B------:R-:W-:Y:S01]  /*56430*/  IADD3.X R34, R34, UR6, RZ, P1, !PT ;  /* 0x0000000622227c10 */ /* 0x000fe20008ffe4ff */
[----:B-1----:R-:W-:-:S04]  /*56440*/  IMAD.MOV.U32 R4, RZ, RZ, R31 ;  /* 0x000000ffff047224 */ /* 0x002fc800078e001f */
[----:B------:R-:W-:Y:S01]  /*56450*/  STL [R1+0x8c0], R34 ;  /* 0x0008c02201007387 */ /* 0x000fe20000100800 */
[----:B------:R-:W-:-:S03]  /*56460*/  IADD3.X R33, R33, UR6, RZ, P2, !PT ;  /* 0x0000000621217c10 */ /* 0x000fc600097fe4ff */
[----:B------:R-:W-:Y:S01]  /*56470*/  STL [R1+0x904], R27 ;  /* 0x0009041b01007387 */ /* 0x000fe20000100800 */
[----:B------:R-:W-:-:S03]  /*56480*/  IMAD.MOV.U32 R5, RZ, RZ, R34 ;  /* 0x000000ffff057224 */ /* 0x000fc600078e0022 */
[----:B------:R-:W4:Y:S04]  /*56490*/  LDL.LU R36, [R1+0xa44] ;  /* 0x000a440001247983 */ /* 0x000f280000300800 */
[----:B------:R1:W-:Y:S04]  /*564a0*/  STL [R1+0x900], R33 ;  /* 0x0009002101007387 */ /* 0x0003e80000100800 */
[----:B------:R-:W4:Y:S04]  /*564b0*/  LDL.LU R31, [R1+0xa84] ;  /* 0x000a8400011f7983 */ /* 0x000f280000300800 */
[----:B------:R-:W4:Y:S04]  /*564c0*/  LDL.LU R37, [R1+0xa40] ;  /* 0x000a400001257983 */ /* 0x000f280000300800 */
[----:B------:R1:W-:Y:S02]  /*564d0*/  LDGSTS.E [R0+0x14800], [R4.64], P0 ;  /* 0x1480000004007fae */ /* 0x0003e40008121848 */
[----:B-1----:R-:W-:-:S02]  /*564e0*/  IMAD.MOV.U32 R5, RZ, RZ, R33 ;  /* 0x000000ffff057224 */ /* 0x002fc400078e0021 */
[----:B------:R-:W4:Y:S01]  /*564f0*/  LDL.LU R33, [R1+0xa80] ;  /* 0x000a800001217983 */ /* 0x000f220000300800 */
[----:B------:R-:W-:-:S03]  /*56500*/  IMAD.MOV.U32 R4, RZ, RZ, R27 ;  /* 0x000000ffff047224 */ /* 0x000fc600078e001b */
[----:B------:R-:W4:Y:S04]  /*56510*/  LDL.LU R34, [R1+0xac4] ;  /* 0x000ac40001227983 */ /* 0x000f280000300800 */
[----:B------:R-:W4:Y:S04]  /*56520*/  LDL.LU R27, [R1+0xb04] ;  /* 0x000b0400011b7983 */ /* 0x000f280000300800 */
        /* <DEDUP_REMOVED lines=8> */
[----:B------:R1:W-:Y:S01]  /*565b0*/  STL [R1+0x984], R2 ;  /* 0x0009840201007387 */ /* 0x0003e20000100800 */
[----:B------:R-:W-:-:S03]  /*565c0*/  IMAD.MOV.U32 R4, RZ, RZ, R32 ;  /* 0x000000ffff047224 */ /* 0x000fc600078e0020 */
[----:B------:R-:W4:Y:S04]  /*565d0*/  LDL.LU R35, [R1+0xac0] ;  /* 0x000ac00001237983 */ /* 0x000f280000300800 */
[----:B------:R1:W-:Y:S04]  /*565e0*/  STL [R1+0x980], R25 ;  /* 0x0009801901007387 */ /* 0x0003e80000100800 */
[----:B------:R-:W4:Y:S04]  /*565f0*/  LDL.LU R32, [R1+0xb00] ;  /* 0x000b000001207983 */ /* 0x000f280000300800 */
[----:B------:R1:W-:Y:S02]  /*56600*/  LDGSTS.E [R0+0x16800], [R4.64], P0 ;  /* 0x1680000004007fae */ /* 0x0003e40008121848 */
[----:B-1----:R-:W-:Y:S01]  /*56610*/  MOV R4, R2 ;  /* 0x0000000200047202 */ /* 0x002fe20000000f00 */
[----:B------:R-:W-:Y:S01]  /*56620*/  IMAD.MOV.U32 R5, RZ, RZ, R25 ;  /* 0x000000ffff057224 */ /* 0x000fe200078e0019 */
[----:B------:R-:W4:Y:S04]  /*56630*/  LDL.LU R2, [R1+0xb44] ;  /* 0x000b440001027983 */ /* 0x000f280000300800 */
[----:B------:R-:W4:Y:S04]  /*56640*/  LDL.LU R25, [R1+0xb84] ;  /* 0x000b840001197983 */ /* 0x000f280000300800 */
[----:B------:R1:W-:Y:S01]  /*56650*/  LDGSTS.E [R0+0x17800], [R4.64], P0 ;  /* 0x1780000004007fae */ /* 0x0003e20008121848 */
[----:B---3--:R-:W-:-:S05]  /*56660*/  IADD3 R26, P1, R26, UR7, RZ ;  /* 0x000000071a1a7c10 */ /* 0x008fca000ff3e0ff */
[----:B------:R-:W-:Y:S01]  /*56670*/  STL [R1+0x9c4], R26 ;  /* 0x0009c41a01007387 */ /* 0x000fe20000100800 */
[----:B------:R-:W-:Y:S02]  /*56680*/  IADD3 R7, P2, R7, UR7, RZ ;  /* 0x0000000707077c10 */ /* 0x000fe4000ff5e0ff */
[----:B--2---:R-:W-:Y:S01]  /*56690*/  IADD3.X R28, R28, UR6, RZ, P1, !PT ;  /* 0x000000061c1c7c10 */ /* 0x004fe20008ffe4ff */
[----:B-1----:R-:W-:Y:S01]  /*566a0*/  IMAD.MOV.U32 R4, RZ, RZ, R26 ;  /* 0x000000ffff047224 */ /* 0x002fe200078e001a */
[----:B----4-:R-:W-:-:S03]  /*566b0*/  IADD3.X R30, R30, UR6, RZ, P2, !PT ;  /* 0x000000061e1e7c10 */ /* 0x010fc600097fe4ff */
[----:B------:R1:W-:Y:S01]  /*566c0*/  STL [R1+0x9c0], R28 ;  /* 0x0009c01c01007387 */ /* 0x0003e20000100800 */
[----:B------:R-:W-:-:S03]  /*566d0*/  IMAD.MOV.U32 R5, RZ, RZ, R28 ;  /* 0x000000ffff057224 */ /* 0x000fc600078e001c */
[----:B------:R-:W-:Y:S04]  /*566e0*/  STL [R1+0xa04], R7 ;  /* 0x000a040701007387 */ /* 0x000fe80000100800 */
[----:B------:R2:W-:Y:S04]  /*566f0*/  LDGSTS.E [R0+0x18800], [R4.64], P0 ;  /* 0x1880000004007fae */ /* 0x0005e80008121848 */
[----:B-1----:R-:W3:Y:S04]  /*56700*/  LDL.LU R28, [R1+0xb40] ;  /* 0x000b4000011c7983 */ /* 0x002ee80000300800 */
[----:B------:R1:W-:Y:S04]  /*56710*/  STL [R1+0xa00], R30 ;  /* 0x000a001e01007387 */ /* 0x0003e80000100800 */
[----:B------:R-:W4:Y:S01]  /*56720*/  LDL.LU R26, [R1+0xb80] ;  /* 0x000b8000011a7983 */ /* 0x000f220000300800 */
[----:B--2---:R-:W-:-:S02]  /*56730*/  IMAD.MOV.U32 R4, RZ, RZ, R7 ;  /* 0x000000ffff047224 */ /* 0x004fc400078e0007 */
[----:B------:R-:W-:Y:S02]  /*56740*/  IMAD.MOV.U32 R5, RZ, RZ, R30 ;  /* 0x000000ffff057224 */ /* 0x000fe400078e001e */
[----:B-1----:R-:W4:Y:S04]  /*56750*/  LDL.LU R30, [R1+0x3cc] ;  /* 0x0003cc00011e7983 */ /* 0x002f280000300800 */
[----:B------:R1:W-:Y:S04]  /*56760*/  LDGSTS.E [R0+0x19800], [R4.64], P0 ;  /* 0x1980000004007fae */ /* 0x0003e80008121848 */
[----:B------:R-:W4:Y:S01]  /*56770*/  LDL.LU R7, [R1+0x40c] ;  /* 0x00040c0001077983 */ /* 0x000f220000300800 */
        /* <DEDUP_REMOVED lines=12> */
[----:B------:R-:W4:Y:S01]  /*56840*/  LDL.LU R31, [R1+0x3c8] ;  /* 0x0003c800011f7983 */ /* 0x000f220000300800 */
[----:B------:R-:W-:Y:S01]  /*56850*/  IADD3 R34, P1, R34, UR7, RZ ;  /* 0x0000000722227c10 */ /* 0x000fe2000ff3e0ff */
[----:B------:R-:W-:Y:S01]  /*56860*/  IMAD.MOV.U32 R5, RZ, RZ, R33 ;  /* 0x000000ffff057224 */ /* 0x000fe200078e0021 */
[----:B------:R-:W-:Y:S01]  /*56870*/  IADD3 R27, P2, R27, UR7, RZ ;  /* 0x000000071b1b7c10 */ /* 0x000fe2000ff5e0ff */
[----:B------:R-:W4:Y:S04]  /*56880*/  LDL.LU R33, [R1+0x408] ;  /* 0x0004080001217983 */ /* 0x000f280000300800 */
[----:B------:R1:W-:Y:S04]  /*56890*/  LDGSTS.E [R0+0x1b800], [R4.64], P0 ;  /* 0x1b80000004007fae */ /* 0x0003e80008121848 */
        /* <DEDUP_REMOVED lines=9> */
[----:B------:R-:W2:Y:S01]  /*56930*/  LDL.LU R34, [R1+0x448] ;  /* 0x0004480001227983 */ /* 0x000ea20000300800 */
[----:B-1----:R-:W-:-:S03]  /*56940*/  MOV R4, R27 ;  /* 0x0000001b00047202 */ /* 0x002fc60000000f00 */
[----:B------:R-:W2:Y:S04]  /*56950*/  LDL.LU R27, [R1+0x44c] ;  /* 0x00044c00011b7983 */ /* 0x000ea80000300800 */
[----:B------:R-:W2:Y:S04]  /*56960*/  LDL.LU R37, [R1+0x488] ;  /* 0x0004880001257983 */ /* 0x000ea80000300800 */
[----:B------:R-:W2:Y:S01]  /*56970*/  LDL.LU R36, [R1+0x48c] ;  /* 0x00048c0001247983 */ /* 0x000ea20000300800 */
[----:B------:R-:W-:Y:S01]  /*56980*/  IADD3 R2, P1, R2, UR7, RZ ;  /* 0x0000000702027c10 */ /* 0x000fe2000ff3e0ff */
[----:B------:R-:W-:Y:S01]  /*56990*/  IMAD.MOV.U32 R5, RZ, RZ, R32 ;  /* 0x000000ffff057224 */ /* 0x000fe200078e0020 */
[----:B------:R-:W-:-:S03]  /*569a0*/  IADD3 R25, P2, R25, UR7, RZ ;  /* 0x0000000719197c10 */ /* 0x000fc6000ff5e0ff */
[----:B------:R1:W-:Y:S04]  /*569b0*/  STL [R1+0xb44], R2 ;  /* 0x000b440201007387 */ /* 0x0003e80000100800 */
[----:B------:R1:W-:Y:S02]  /*569c0*/  LDGSTS.E [R0+0x1d800], [R4.64], P0 ;  /* 0x1d80000004007fae */ /* 0x0003e40008121848 */
[----:B-1----:R-:W-:Y:S01]  /*569d0*/  IMAD.MOV.U32 R4, RZ, RZ, R2 ;  /* 0x000000ffff047224 */ /* 0x002fe200078e0002 */
[----:B---3--:R-:W-:-:S05]  /*569e0*/  IADD3.X R28, R28, UR6, RZ, P1, !PT ;  /* 0x000000061c1c7c10 */ /* 0x008fca0008ffe4ff */
[----:B------:R1:W-:Y:S01]  /*569f0*/  STL [R1+0xb40], R28 ;  /* 0x000b401c01007387 */ /* 0x0003e20000100800 */
[----:B----4-:R-:W-:-:S03]  /*56a00*/  IADD3.X R26, R26, UR6, RZ, P2, !PT ;  /* 0x000000061a1a7c10 */ /* 0x010fc600097fe4ff */
[----:B------:R3:W-:Y:S01]  /*56a10*/  STL [R1+0xb84], R25 ;  /* 0x000b841901007387 */ /* 0x0007e20000100800 */
[----:B------:R-:W-:-:S03]  /*56a20*/  IMAD.MOV.U32 R5, RZ, RZ, R28 ;  /* 0x000000ffff057224 */ /* 0x000fc600078e001c */
[----:B------:R-:W4:Y:S04]  /*56a30*/  LDL.LU R2, [R1+0x4cc] ;  /* 0x0004cc0001027983 */ /* 0x000f280000300800 */
[----:B------:R3:W-:Y:S04]  /*56a40*/  STL [R1+0xb80], R26 ;  /* 0x000b801a01007387 */ /* 0x0007e80000100800 */
[----:B-1----:R-:W4:Y:S01]  /*56a50*/  LDL.LU R28, [R1+0x50c] ;  /* 0x00050c00011c7983 */ /* 0x002f220000300800 */
[----:B------:R-:W-:-:S03]  /*56a60*/  IADD3 R30, P1, R30, UR7, RZ ;  /* 0x000000071e1e7c10 */ /* 0x000fc6000ff3e0ff */
[----:B------:R-:W4:Y:S04]  /*56a70*/  LDL.LU R32, [R1+0x4c8] ;  /* 0x0004c80001207983 */ /* 0x000f280000300800 */
[----:B------:R1:W-:Y:S01]  /*56a80*/  LDGSTS.E [R0+0x1e800], [R4.64], P0 ;  /* 0x1e80000004007fae */ /* 0x0003e20008121848 */
[----:B------:R-:W-:-:S03]  /*56a90*/  IADD3 R7, P2, R7, UR7, RZ ;  /* 0x0000000707077c10 */ /* 0x000fc6000ff5e0ff */
[----:B------:R-:W4:Y:S01]  /*56aa0*/  LDL.LU R35, [R1+0x508] ;  /* 0x0005080001237983 */ /* 0x000f220000300800 */
[----:B-1----:R-:W-:Y:S02]  /*56ab0*/  IMAD.MOV.U32 R4, RZ, RZ, R25 ;  /* 0x000000ffff047224 */ /* 0x002fe400078e0019 */
[----:B------:R-:W-:Y:S01]  /*56ac0*/  IMAD.MOV.U32 R5, RZ, RZ, R26 ;  /* 0x000000ffff057224 */ /* 0x000fe200078e001a */
[----:B---3--:R-:W-:Y:S01]  /*56ad0*/  LOP3.LUT R25, R81, 0x50, RZ, 0x3c, !PT ;  /* 0x0000005051197812 */ /* 0x008fe200078e3cff */
[----:B------:R1:W-:Y:S04]  /*56ae0*/  STL [R1+0x3cc], R30 ;  /* 0x0003cc1e01007387 */ /* 0x0003e80000100800 */
[----:B------:R3:W-:Y:S04]  /*56af0*/  LDGSTS.E [R0+0x1f800], [R4.64], P0 ;  /* 0x1f80000004007fae */ /* 0x0007e80008121848 */
[----:B------:R-:W-:Y:S01]  /*56b00*/  STL [R1+0x40c], R7 ;  /* 0x00040c0701007387 */ /* 0x000fe20000100800 */
[----:B---3--:R-:W-:Y:S01]  /*56b10*/  IMAD.U32 R0, RZ, RZ, UR5 ;  /* 0x00000005ff007e24 */ /* 0x008fe2000f8e00ff */
[----:B------:R-:W-:-:S03]  /*56b20*/  IADD3.X R31, R31, UR6, RZ, P1, !PT ;  /* 0x000000061f1f7c10 */ /* 0x000fc60008ffe4ff */
[----:B------:R-:W-:Y:S02]  /*56b30*/  IMAD R0, R0, 0x20000, R25 ;  /* 0x0002000000007824 */ /* 0x000fe400078e0219 */
[----:B------:R3:W-:Y:S01]  /*56b40*/  STL [R1+0x3c8], R31 ;  /* 0x0003c81f01007387 */ /* 0x0007e20000100800 */
[----:B------:R-:W-:-:S03]  /*56b50*/  IMAD.MOV.U32 R4, RZ, RZ, R30 ;  /* 0x000000ffff047224 */ /* 0x000fc600078e001e */
[----:B------:R-:W4:Y:S04]  /*56b60*/  LDL.LU R25, [R1+0x54c] ;  /* 0x00054c0001197983 */ /* 0x000f280000300800 */
[----:B------:R-:W4:Y:S04]  /*56b70*/  LDL.LU R26, [R1+0x58c] ;  /* 0x00058c00011a7983 */ /* 0x000f280000300800 */
[----:B-1----:R-:W4:Y:S01]  /*56b80*/  LDL.LU R30, [R1+0x548] ;  /* 0x00054800011e7983 */ /* 0x002f220000300800 */
[----:B------:R-:W-:-:S03]  /*56b90*/  IMAD.MOV.U32 R5, RZ, RZ, R31 ;  /* 0x000000ffff057224 */ /* 0x000fc600078e001f */
[----:B---3--:R-:W3:Y:S01]  /*56ba0*/  LDL.LU R31, [R1+0x588] ;  /* 0x00058800011f7983 */ /* 0x008ee20000300800 */
        /* <DEDUP_REMOVED lines=9> */
[----:B------:R-:W-:Y:S01]  /*56c40*/  IADD3.X R34, R34, UR6, RZ, P1, !PT ;  /* 0x0000000622227c10 */ /* 0x000fe20008ffe4ff */
[----:B------:R-:W-:Y:S01]  /*56c50*/  STL [R1+0x44c], R27 ;  /* 0x00044c1b01007387 */ /* 0x000fe20000100800 */
[----:B------:R-:W-:-:S03]  /*56c60*/  IADD3 R36, P2, R36, UR7, RZ ;  /* 0x0000000724247c10 */ /* 0x000fc6000ff5e0ff */
[----:B------:R2:W-:Y:S01]  /*56c70*/  STL [R1+0x448], R34 ;  /* 0x0004482201007387 */ /* 0x0005e20000100800 */
[----:B-1----:R-:W-:Y:S01]  /*56c80*/  IMAD.MOV.U32 R5, RZ, RZ, R34 ;  /* 0x000000ffff057224 */ /* 0x002fe200078e0022 */
[----:B------:R-:W-:Y:S02]  /*56c90*/  IADD3.X R37, R37, UR6, RZ, P2, !PT ;  /* 0x0000000625257c10 */ /* 0x000fe400097fe4ff */
[----:B------:R-:W-:Y:S01]  /*56ca0*/  STL [R1+0x48c], R36 ;  /* 0x00048c2401007387 */ /* 0x000fe20000100800 */
[----:B------:R-:W-:-:S03]  /*56cb0*/  MOV R4, R27 ;  /* 0x0000001b00047202 */ /* 0x000fc60000000f00 */
[----:B--2---:R-:W3:Y:S04]  /*56cc0*/  LDL.LU R34, [R1+0x5c8] ;  /* 0x0005c80001227983 */ /* 0x004ee80000300800 */
[----:B------:R-:W-:Y:S04]  /*56cd0*/  STL [R1+0x488], R37 ;  /* 0x0004882501007387 */ /* 0x000fe80000100800 */
[----:B------:R-:W3:Y:S04]  /*56ce0*/  LDL.LU R27, [R1+0x608] ;  /* 0x00060800011b7983 */ /* 0x000ee80000300800 */
[----:B------:R1:W-:Y:S02]  /*56cf0*/  LDGSTS.E [R0+0x2a00], [R4.64], P0 ;  /* 0x02a0000004007fae */ /* 0x0003e40008121848 */
[----:B-1----:R-:W-:-:S02]  /*56d00*/  IMAD.MOV.U32 R4, RZ, RZ, R36 ;  /* 0x000000ffff047224 */ /* 0x002fc400078e0024 */
[----:B------:R-:W-:-:S05]  /*56d10*/  IMAD.MOV.U32 R5, RZ, RZ, R37 ;  /* 0x000000ffff057224 */ /* 0x000fca00078e0025 */
[----:B------:R1:W-:Y:S01]  /*56d20*/  LDGSTS.E [R0+0x3a00], [R4.64], P0 ;  /* 0x03a0000004007fae */ /* 0x0003e20008121848 */
[----:B----4-:R-:W-:Y:S02]  /*56d30*/  IADD3 R2, P1, R2, UR7, RZ ;  /* 0x0000000702027c10 */ /* 0x010fe4000ff3e0ff */
[----:B------:R-:W-:Y:S02]  /*56d40*/  IADD3 R28, P2, R28, UR7, RZ ;  /* 0x000000071c1c7c10 */ /* 0x000fe4000ff5e0ff */
[----:B------:R-:W-:Y:S01]  /*56d50*/  IADD3.X R32, R32, UR6, RZ, P1, !PT ;  /* 0x0000000620207c10 */ /* 0x000fe20008ffe4ff */
[----:B------:R-:W-:Y:S01]  /*56d60*/  STL [R1+0x4cc], R2 ;  /* 0x0004cc0201007387 */ /* 0x000fe20000100800 */
[----:B-1----:R-:W-:-:S03]  /*56d70*/  IMAD.MOV.U32 R4, RZ, RZ, R2 ;  /* 0x000000ffff047224 */ /* 0x002fc600078e0002 */
        /* <DEDUP_REMOVED lines=18> */
[----:B---3--:R-:W-:-:S02]  /*56ea0*/  IADD3.X R31, R31, UR6, RZ, P2, !PT ;  /* 0x000000061f1f7c10 */ /* 0x008fc400097fe4ff */
[----:B------:R-:W-:Y:S01]  /*56eb0*/  IMAD.MOV.U32 R5, RZ, RZ, R30 ;  /* 0x000000ffff057224 */ /* 0x000fe200078e001e */
[----:B------:R1:W-:Y:S04]  /*56ec0*/  STL [R1+0x548], R30 ;  /* 0x0005481e01007387 */ /* 0x0003e80000100800 */
        /* <DEDUP_REMOVED lines=11> */
[----:B------:R1:W-:Y:S04]  /*56f80*/  STL [R1+0x5cc], R33 ;  /* 0x0005cc2101007387 */ /* 0x0003e80000100800 */
[----:B------:R1:W-:Y:S02]  /*56f90*/  LDGSTS.E [R0+0x7a00], [R4.64], P0 ;  /* 0x07a0000004007fae */ /* 0x0003e40008121848 */
[----:B-1----:R-:W-:Y:S02]  /*56fa0*/  MOV R4, R33 ;  /* 0x0000002100047202 */ /* 0x002fe40000000f00 */
[----:B------:R-:W-:-:S05]  /*56fb0*/  IADD3.X R34, R34, UR6, RZ, P1, !PT ;  /* 0x0000000622227c10 */ /* 0x000fca0008ffe4ff */
[----:B------:R1:W-:Y:S01]  /*56fc0*/  STL [R1+0x5c8], R34 ;  /* 0x0005c82201007387 */ /* 0x0003e20000100800 */
[----:B------:R-:W-:-:S03]  /*56fd0*/  IADD3.X R27, R27, UR6, RZ, P2, !PT ;  /* 0x000000061b1b7c10 */ /* 0x000fc600097fe4ff */
[----:B------:R1:W-:Y:S01]  /*56fe0*/  STL [R1+0x60c], R7 ;  /* 0x00060c0701007387 */ /* 0x0003e20000100800 */
[----:B------:R-:W-:-:S03]  /*56ff0*/  IMAD.MOV.U32 R5, RZ, RZ, R34 ;  /* 0x000000ffff057224 */ /* 0x000fc600078e0022 */
[----:B------:R-:W3:Y:S04]  /*57000*/  LDL.LU R33, [R1+0x74c] ;  /* 0x00074c0001217983 */ /* 0x000ee80000300800 */
[----:B------:R1:W-:Y:S04]  /*57010*/  STL [R1+0x608], R27 ;  /* 0x0006081b01007387 */ /* 0x0003e80000100800 */
[----:B------:R-:W3:Y:S04]  /*57020*/  LDL.LU R36, [R1+0x78c] ;  /* 0x00078c0001247983 */ /* 0x000ee80000300800 */
[----:B-1----:R-:W3:Y:S04]  /*57030*/  LDL.LU R34, [R1+0x748] ;  /* 0x0007480001227983 */ /* 0x002ee80000300800 */
[----:B------:R-:W3:Y:S04]  /*57040*/  LDL.LU R37, [R1+0x788] ;  /* 0x0007880001257983 */ /* 0x000ee80000300800 */
[----:B------:R1:W-:Y:S02]  /*57050*/  LDGSTS.E [R0+0x8a00], [R4.64], P0 ;  /* 0x08a0000004007fae */ /* 0x0003e40008121848 */
[----:B-1----:R-:W-:-:S02]  /*57060*/  IMAD.MOV.U32 R4, RZ, RZ, R7 ;  /* 0x000000ffff047224 */ /* 0x002fc400078e0007 */
        /* <DEDUP_REMOVED lines=11> */
[----:B------:R4:W-:Y:S04]  /*57120*/  STL [R1+0x68c], R2 ;  /* 0x00068c0201007387 */ /* 0x0009e80000100800 */
[----:B--2---:R-:W2:Y:S01]  /*57130*/  LDL.LU R32, [R1+0x7c8] ;  /* 0x0007c80001207983 */ /* 0x004ea20000300800 */
[----:B------:R-:W-:-:S03]  /*57140*/  IMAD.MOV.U32 R5, RZ, RZ, R35 ;  /* 0x000000ffff057224 */ /* 0x000fc600078e0023 */
[----:B------:R4:W-:Y:S04]  /*57150*/  STL [R1+0x688], R28 ;  /* 0x0006881c01007387 */ /* 0x0009e80000100800 */
[----:B-1----:R-:W2:Y:S04]  /*57160*/  LDL.LU R35, [R1+0x808] ;  /* 0x0008080001237983 */ /* 0x002ea80000300800 */
[----:B------:R1:W-:Y:S02]  /*57170*/  LDGSTS.E [R0+0xaa00], [R4.64], P0 ;  /* 0x0aa0000004007fae */ /* 0x0003e40008121848 */
[----:B-1----:R-:W-:-:S02]  /*57180*/  IMAD.MOV.U32 R4, RZ, RZ, R2 ;  /* 0x000000ffff047224 */ /* 0x002fc400078e0002 */
[----:B------:R-:W-:Y:S01]  /*57190*/  IMAD.MOV.U32 R5, RZ, RZ, R28 ;  /* 0x000000ffff057224 */ /* 0x000fe200078e001c */
[----:B----4-:R-:W4:Y:S01]  /*571a0*/  LDL.LU R2, [R1+0x84c] ;  /* 0x00084c0001027983 */ /* 0x010f220000300800 */
[----:B------:R-:W-:-:S03]  /*571b0*/  IADD3 R30, P1, R30, UR7, RZ ;  /* 0x000000071e1e7c10 */ /* 0x000fc6000ff3e0ff */
[----:B------:R-:W4:Y:S04]  /*571c0*/  LDL.LU R28, [R1+0x88c] ;  /* 0x00088c00011c7983 */ /* 0x000f280000300800 */
[----:B------:R1:W-:Y:S01]  /*571d0*/  STL [R1+0x6cc], R30 ;  /* 0x0006cc1e01007387 */ /* 0x0003e20000100800 */
[----:B------:R-:W-:-:S03]  /*571e0*/  IADD3 R25, P2, R25, UR7, RZ ;  /* 0x0000000719197c10 */ /* 0x000fc6000ff5e0ff */
[----:B------:R1:W-:Y:S01]  /*571f0*/  LDGSTS.E [R0+0xba00], [R4.64], P0 ;  /* 0x0ba0000004007fae */ /* 0x0003e20008121848 */
[----:B---3--:R-:W-:Y:S02]  /*57200*/  IADD3.X R31, R31, UR6, RZ, P1, !PT ;  /* 0x000000061f1f7c10 */ /* 0x008fe40008ffe4ff */
[----:B------:R-:W-:-:S03]  /*57210*/  IADD3.X R26, R26, UR6, RZ, P2, !PT ;  /* 0x000000061a1a7c10 */ /* 0x000fc600097fe4ff */
[----:B------:R3:W-:Y:S01]  /*57220*/  STL [R1+0x6c8], R31 ;  /* 0x0006c81f01007387 */ /* 0x0007e20000100800 */
[----:B-1----:R-:W-:-:S03]  /*57230*/  IMAD.MOV.U32 R4, RZ, RZ, R30 ;  /* 0x000000ffff047224 */ /* 0x002fc600078e001e */
[----:B------:R-:W-:Y:S04]  /*57240*/  STL [R1+0x70c], R25 ;  /* 0x00070c1901007387 */ /* 0x000fe80000100800 */
[----:B------:R-:W4:Y:S01]  /*57250*/  LDL.LU R30, [R1+0x848] ;  /* 0x00084800011e7983 */ /* 0x000f220000300800 */
[----:B------:R-:W-:-:S03]  /*57260*/  IMAD.MOV.U32 R5, RZ, RZ, R31 ;  /* 0x000000ffff057224 */ /* 0x000fc600078e001f */
[----:B------:R1:W-:Y:S04]  /*57270*/  STL [R1+0x708], R26 ;  /* 0x0007081a01007387 */ /* 0x0003e80000100800 */
[----:B---3--:R-:W4:Y:S04]  /*57280*/  LDL.LU R31, [R1+0x888] ;  /* 0x00088800011f7983 */ /* 0x008f280000300800 */
[----:B------:R1:W-:Y:S02]  /*57290*/  LDGSTS.E [R0+0xca00], [R4.64], P0 ;  /* 0x0ca0000004007fae */ /* 0x0003e40008121848 */
[----:B-1----:R-:W-:-:S02]  /*572a0*/  IMAD.MOV.U32 R4, RZ, RZ, R25 ;  /* 0x000000ffff047224 */ /* 0x002fc400078e0019 */
[----:B------:R-:W-:Y:S02]  /*572b0*/  IMAD.MOV.U32 R5, RZ, RZ, R26 ;  /* 0x000000ffff057224 */ /* 0x000fe400078e001a */
        /* <DEDUP_REMOVED lines=11> */
[----:B------:R-:W-:-:S03]  /*57370*/  MOV R4, R33 ;  /* 0x0000002100047202 */ /* 0x000fc60000000f00 */
[----:B------:R-:W4:Y:S04]  /*57380*/  LDL.LU R34, [R1+0x8c8] ;  /* 0x0008c80001227983 */ /* 0x000f280000300800 */
[----:B------:R-:W-:Y:S04]  /*57390*/  STL [R1+0x788], R37 ;  /* 0x0007882501007387 */ /* 0x000fe80000100800 */
[----:B------:R-:W4:Y:S01]  /*573a0*/  LDL.LU R33, [R1+0x908] ;  /* 0x0009080001217983 */ /* 0x000f220000300800 */
[----:B------:R-:W-:-:S03]  /*573b0*/  IADD3 R7, P1, R7, UR7, RZ ;  /* 0x0000000707077c10 */ /* 0x000fc6000ff3e0ff */
[----:B------:R1:W-:Y:S01]  /*573c0*/  LDGSTS.E [R0+0xea00], [R4.64], P0 ;  /* 0x0ea0000004007fae */ /* 0x0003e20008121848 */
[----:B------:R-:W-:-:S03]  /*573d0*/  IADD3 R27, P2, R27, UR7, RZ ;  /* 0x000000071b1b7c10 */ /* 0x000fc6000ff5e0ff */
[----:B------:R-:W-:Y:S01]  /*573e0*/  STL [R1+0x7cc], R7 ;  /* 0x0007cc0701007387 */ /* 0x000fe20000100800 */
[----:B-1----:R-:W-:Y:S02]  /*573f0*/  IMAD.MOV.U32 R4, RZ, RZ, R36 ;  /* 0x000000ffff047224 */ /* 0x002fe400078e0024 */
[----:B------:R-:W-:-:S05]  /*57400*/  IMAD.MOV.U32 R5, RZ, RZ, R37 ;  /* 0x000000ffff057224 */ /* 0x000fca00078e0025 */
[----:B------:R1:W-:Y:S02]  /*57410*/  LDGSTS.E [R0+0xfa00], [R4.64], P0 ;  /* 0x0fa0000004007fae */ /* 0x0003e40008121848 */
[----:B-1----:R-:W-:Y:S01]  /*57420*/  IMAD.MOV.U32 R4, RZ, RZ, R7 ;  /* 0x000000ffff047224 */ /* 0x002fe200078e0007 */
[----:B--2---:R-:W-:-:S05]  /*57430*/  IADD3.X R32, R32, UR6, RZ, P1, !PT ;  /* 0x0000000620207c10 */ /* 0x004fca0008ffe4ff */
        /* <DEDUP_REMOVED lines=8> */
[----:B--2---:R-:W-:Y:S01]  /*574c0*/  IMAD.MOV.U32 R5, RZ, RZ, R35 ;  /* 0x000000ffff057224 */ /* 0x004fe200078e0023 */
[----:B----4-:R-:W-:-:S02]  /*574d0*/  IADD3 R2, P1, R2, UR7, RZ ;  /* 0x0000000702027c10 */ /* 0x010fc4000ff3e0ff */
[----:B-1----:R-:W2:Y:S01]  /*574e0*/  LDL.LU R35, [R1+0x948] ;  /* 0x0009480001237983 */ /* 0x002ea20000300800 */
[----:B------:R-:W-:Y:S01]  /*574f0*/  IMAD.MOV.U32 R4, RZ, RZ, R27 ;  /* 0x000000ffff047224 */ /* 0x000fe200078e001b */
[----:B------:R-:W-:Y:S02]  /*57500*/  IADD3 R28, P2, R28, UR7, RZ ;  /* 0x000000071c1c7c10 */ /* 0x000fe4000ff5e0ff */
[----:B------:R-:W4:Y:S04]  /*57510*/  LDL.LU R27, [R1+0x988] ;  /* 0x00098800011b7983 */ /* 0x000f280000300800 */
        /* <DEDUP_REMOVED lines=12> */
[----:B------:R-:W-:Y:S01]  /*575e0*/  IMAD.MOV.U32 R5, RZ, RZ, R31 ;  /* 0x000000ffff057224 */ /* 0x000fe200078e001f */
[----:B------:R-:W-:-:S02]  /*575f0*/  IADD3 R26, P1, R26, UR7, RZ ;  /* 0x000000071a1a7c10 */ /* 0x000fc4000ff3e0ff */
[----:B-1----:R-:W4:Y:S01]  /*57600*/  LDL.LU R31, [R1+0x9c8] ;  /* 0x0009c800011f7983 */ /* 0x002f220000300800 */
[----:B------:R-:W-:Y:S01]  /*57610*/  IMAD.MOV.U32 R4, RZ, RZ, R28 ;  /* 0x000000ffff047224 */ /* 0x000fe200078e001c */
[----:B------:R-:W-:Y:S02]  /*57620*/  IADD3 R25, P2, R25, UR7, RZ ;  /* 0x0000000719197c10 */ /* 0x000fe4000ff5e0ff */
[----:B------:R-:W4:Y:S04]  /*57630*/  LDL.LU R28, [R1+0xa08] ;  /* 0x000a0800011c7983 */ /* 0x000f280000300800 */
[----:B------:R1:W-:Y:S04]  /*57640*/  STL [R1+0x8cc], R26 ;  /* 0x0008cc1a01007387 */ /* 0x0003e80000100800 */
[----:B------:R1:W-:Y:S02]  /*57650*/  LDGSTS.E [R0+0x13a00], [R4.64], P0 ;  /* 0x13a0000004007fae */ /* 0x0003e40008121848 */
[----:B-1----:R-:W-:-:S02]  /*57660*/  MOV R4, R26 ;  /* 0x0000001a00047202 */ /* 0x002fc40000000f00 */
[----:B------:R-:W-:-:S05]  /*57670*/  IADD3.X R34, R34, UR6, RZ, P1, !PT ;  /* 0x0000000622227c10 */ /* 0x000fca0008ffe4ff */
[----:B------:R1:W-:Y:S01]  /*57680*/  STL [R1+0x8c8], R34 ;  /* 0x0008c82201007387 */ /* 0x0003e20000100800 */
[----:B------:R-:W-:-:S03]  /*57690*/  IADD3.X R33, R33, UR6, RZ, P2, !PT ;  /* 0x0000000621217c10 */ /* 0x000fc600097fe4ff */
[----:B------:R-:W-:Y:S04]  /*576a0*/  STL [R1+0x90c], R25 ;  /* 0x00090c1901007387 */ /* 0x000fe80000100800 */
[----:B------:R-:W4:Y:S04]  /*576b0*/  LDL.LU R36, [R1+0xa4c] ;  /* 0x000a4c0001247983 */ /* 0x000f280000300800 */
[----:B------:R1:W-:Y:S04]  /*576c0*/  STL [R1+0x908], R33 ;  /* 0x0009082101007387 */ /* 0x0003e80000100800 */
[----:B------:R-:W4:Y:S04]  /*576d0*/  LDL.LU R26, [R1+0xa8c] ;  /* 0x000a8c00011a7983 */ /* 0x000f280000300800 */
[----:B------:R-:W4:Y:S01]  /*576e0*/  LDL.LU R37, [R1+0xa48] ;  /* 0x000a480001257983 */ /* 0x000f220000300800 */
[----:B------:R-:W-:-:S03]  /*576f0*/  IMAD.MOV.U32 R5, RZ, RZ, R34 ;  /* 0x000000ffff057224 */ /* 0x000fc600078e0022 */
[----:B-1----:R-:W4:Y:S04]  /*57700*/  LDL.LU R34, [R1+0xa88] ;  /* 0x000a880001227983 */ /* 0x002f280000300800 */
[----:B------:R1:W-:Y:S02]  /*57710*/  LDGSTS.E [R0+0x14a00], [R4.64], P0 ;  /* 0x14a0000004007fae */ /* 0x0003e40008121848 */
[----:B-1----:R-:W-:Y:S02]  /*57720*/  IMAD.MOV.U32 R4, RZ, RZ, R25 ;  /* 0x000000ffff047224 */ /* 0x002fe400078e0019 */
[----:B------:R-:W-:Y:S02]  /*57730*/  IMAD.MOV.U32 R5, RZ, RZ, R33 ;  /* 0x000000ffff057224 */ /* 0x000fe400078e0021 */
[----:B------:R-:W4:Y:S04]  /*57740*/  LDL.LU R33, [R1+0xacc] ;  /* 0x000acc0001217983 */ /* 0x000f280000300800 */
[----:B------:R-:W4:Y:S04]  /*57750*/  LDL.LU R25, [R1+0xb0c] ;  /* 0x000b0c0001197983 */ /* 0x000f280000300800 */
[----:B------:R1:W-:Y:S01]  /*57760*/  LDGSTS.E [R0+0x15a00], [R4.64], P0 ;  /* 0x15a0000004007fae */ /* 0x0003e20008121848 */
[----:B---3--:R-:W-:-:S05]  /*57770*/  IADD3 R32, P1, R32, UR7, RZ ;  /* 0x0000000720207c10 */ /* 0x008fca000ff3e0ff */
[----:B------:R-:W-:Y:S01]  /*57780*/  STL [R1+0x94c], R32 ;  /* 0x00094c2001007387 */ /* 0x000fe20000100800 */
[----:B------:R-:W-:Y:S02]  /*57790*/  IADD3 R7, P2, R7, UR7, RZ ;  /* 0x0000000707077c10 */ /* 0x000fe4000ff5e0ff */
[----:B--2---:R-:W-:Y:S02]  /*577a0*/  IADD3.X R35, R35, UR6, RZ, P1, !PT ;  /* 0x0000000623237c10 */ /* 0x004fe40008ffe4ff */
[----:B----4-:R-:W-:-:S03]  /*577b0*/  IADD3.X R27, R27, UR6, RZ, P2, !PT ;  /* 0x000000061b1b7c10 */ /* 0x010fc600097fe4ff */
[----:B------:R2:W-:Y:S01]  /*577c0*/  STL [R1+0x948], R35 ;  /* 0x0009482301007387 */ /* 0x0005e20000100800 */
[----:B-1----:R-:W-:-:S03]  /*577d0*/  IMAD.MOV.U32 R5, RZ, RZ, R35 ;  /* 0x000000ffff057224 */ /* 0x002fc600078e0023 */
[----:B------:R1:W-:Y:S01]  /*577e0*/  STL [R1+0x98c], R7 ;  /* 0x00098c0701007387 */ /* 0x0003e20000100800 */
[----:B------:R-:W-:-:S03]  /*577f0*/  IMAD.MOV.U32 R4, RZ, RZ, R32 ;  /* 0x000000ffff047224 */ /* 0x000fc600078e0020 */
[----:B--2---:R-:W2:Y:S04]  /*57800*/  LDL.LU R35, [R1+0xac8] ;  /* 0x000ac80001237983 */ /* 0x004ea80000300800 */
[----:B------:R3:W-:Y:S04]  /*57810*/  STL [R1+0x988], R27 ;  /* 0x0009881b01007387 */ /* 0x0007e80000100800 */
[----:B------:R-:W4:Y:S04]  /*57820*/  LDL.LU R32, [R1+0xb08] ;  /* 0x000b080001207983 */ /* 0x000f280000300800 */
[----:B------:R1:W-:Y:S02]  /*57830*/  LDGSTS.E [R0+0x16a00], [R4.64], P0 ;  /* 0x16a0000004007fae */ /* 0x0003e40008121848 */
[----:B-1----:R-:W-:Y:S01]  /*57840*/  IMAD.MOV.U32 R4, RZ, RZ, R7 ;  /* 0x000000ffff047224 */ /* 0x002fe200078e0007 */
[----:B------:R-:W-:Y:S01]  /*57850*/  IADD3 R30, P1, R30, UR7, RZ ;  /* 0x000000071e1e7c10 */ /* 0x000fe2000ff3e0ff */
[----:B------:R-:W-:Y:S01]  /*57860*/  IMAD.MOV.U32 R5, RZ, RZ, R27 ;  /* 0x000000ffff057224 */ /* 0x000fe200078e001b */
[----:B------:R-:W4:Y:S04]  /*57870*/  LDL.LU R7, [R1+0xb4c] ;  /* 0x000b4c0001077983 */ /* 0x000f280000300800 */
[----:B---3--:R-:W3:Y:S01]  /*57880*/  LDL.LU R27, [R1+0xb8c] ;  /* 0x000b8c00011b7983 */ /* 0x008ee20000300800 */
[----:B------:R-:W-:-:S03]  /*57890*/  IADD3 R2, P2, R2, UR7, RZ ;  /* 0x0000000702027c10 */ /* 0x000fc6000ff5e0ff */
[----:B------:R1:W-:Y:S01]  /*578a0*/  STL [R1+0x9cc], R30 ;  /* 0x0009cc1e01007387 */ /* 0x0003e20000100800 */
[----:B------:R-:W-:-:S03]  /*578b0*/  IADD3.X R31, R31, UR6, RZ, P1, !PT ;  /* 0x000000061f1f7c10 */ /* 0x000fc60008ffe4ff */
[----:B------:R1:W-:Y:S01]  /*578c0*/  LDGSTS.E [R0+0x17a00], [R4.64], P0 ;  /* 0x17a0000004007fae */ /* 0x0003e20008121848 */
[----:B------:R-:W-:-:S03]  /*578d0*/  IADD3.X R28, R28, UR6, RZ, P2, !PT ;  /* 0x000000061c1c7c10 */ /* 0x000fc600097fe4ff */
        /* <DEDUP_REMOVED lines=13> */
[----:B------:R-:W-:-:S04]  /*579b0*/  IADD3 R36, P1, R36, UR7, RZ ;  /* 0x0000000724247c10 */ /* 0x000fc8000ff3e0ff */
[----:B-1----:R-:W-:Y:S02]  /*579c0*/  MOV R4, R36 ;  /* 0x0000002400047202 */ /* 0x002fe40000000f00 */
[----:B------:R-:W-:Y:S02]  /*579d0*/  IADD3 R26, P2, R26, UR7, RZ ;  /* 0x000000071a1a7c10 */ /* 0x000fe4000ff5e0ff */
[----:B------:R-:W-:Y:S01]  /*579e0*/  IADD3.X R37, R37, UR6, RZ, P1, !PT ;  /* 0x0000000625257c10 */ /* 0x000fe20008ffe4ff */
[----:B------:R-:W-:Y:S01]  /*579f0*/  STL [R1+0xa4c], R36 ;  /* 0x000a4c2401007387 */ /* 0x000fe20000100800 */
[----:B------:R-:W-:-:S03]  /*57a00*/  IADD3.X R34, R34, UR6, RZ, P2, !PT ;  /* 0x0000000622227c10 */ /* 0x000fc600097fe4ff */
[----:B------:R-:W-:Y:S01]  /*57a10*/  IMAD.MOV.U32 R5, RZ, RZ, R37 ;  /* 0x000000ffff057224 */ /* 0x000fe200078e0025 */
[----:B------:R-:W-:Y:S04]  /*57a20*/  STL [R1+0xa48], R37 ;  /* 0x000a482501007387 */ /* 0x000fe80000100800 */
[----:B------:R-:W-:Y:S04]  /*57a30*/  STL [R1+0xa8c], R26 ;  /* 0x000a8c1a01007387 */ /* 0x000fe80000100800 */
[----:B------:R1:W-:Y:S04]  /*57a40*/  LDGSTS.E [R0+0x1aa00], [R4.64], P0 ;  /* 0x1aa0000004007fae */ /* 0x0003e80008121848 */
[----:B------:R1:W-:Y:S02]  /*57a50*/  STL [R1+0xa88], R34 ;  /* 0x000a882201007387 */ /* 0x0003e40000100800 */
[----:B-1----:R-:W-:-:S02]  /*57a60*/  IMAD.MOV.U32 R5, RZ, RZ, R34 ;  /* 0x000000ffff057224 */ /* 0x002fc400078e0022 */
        /* <DEDUP_REMOVED lines=16> */
[----:B--2---:R-:W-:Y:S01]  /*57b70*/  IMAD.MOV.U32 R4, RZ, RZ, R25 ;  /* 0x000000ffff047224 */ /* 0x004fe200078e0019 */
[----:B------:R-:W-:-:S02]  /*57b80*/  IADD3 R7, P1, R7, UR7, RZ ;  /* 0x0000000707077c10 */ /* 0x000fc4000ff3e0ff */
[----:B-1----:R-:W2:Y:S01]  /*57b90*/  LDL.LU R25, [R1+0x454] ;  /* 0x0004540001197983 */ /* 0x002ea20000300800 */
[----:B------:R-:W-:-:S03]  /*57ba0*/  IMAD.MOV.U32 R5, RZ, RZ, R32 ;  /* 0x000000ffff057224 */ /* 0x000fc600078e0020 */
[----:B------:R-:W4:Y:S01]  /*57bb0*/  LDL.LU R36, [R1+0x490] ;  /* 0x0004900001247983 */ /* 0x000f220000300800 */
[----:B---3--:R-:W-:-:S03]  /*57bc0*/  IADD3 R27, P2, R27, UR7, RZ ;  /* 0x000000071b1b7c10 */ /* 0x008fc6000ff5e0ff */
[----:B------:R-:W3:Y:S04]  /*57bd0*/  LDL.LU R35, [R1+0x494] ;  /* 0x0004940001237983 */ /* 0x000ee80000300800 */
[----:B------:R1:W-:Y:S04]  /*57be0*/  LDGSTS.E [R0+0x1da00], [R4.64], P0 ;  /* 0x1da0000004007fae */ /* 0x0003e80008121848 */
[----:B------:R1:W-:Y:S01]  /*57bf0*/  STL [R1+0xb4c], R7 ;  /* 0x000b4c0701007387 */ /* 0x0003e20000100800 */
[----:B------:R-:W-:Y:S01]  /*57c00*/  IADD3.X R30, R30, UR6, RZ, P1, !PT ;  /* 0x000000061e1e7c10 */ /* 0x000fe20008ffe4ff */
[----:B-1----:R-:W-:-:S04]  /*57c10*/  IMAD.MOV.U32 R4, RZ, RZ, R7 ;  /* 0x000000ffff047224 */ /* 0x002fc800078e0007 */
[----:B------:R-:W-:Y:S01]  /*57c20*/  IMAD.MOV.U32 R5, RZ, RZ, R30 ;  /* 0x000000ffff057224 */ /* 0x000fe200078e001e */
[----:B------:R1:W-:Y:S01]  /*57c30*/  STL [R1+0xb48], R30 ;  /* 0x000b481e01007387 */ /* 0x0003e20000100800 */
[----:B------:R-:W-:-:S03]  /*57c40*/  IADD3.X R31, R31, UR6, RZ, P2, !PT ;  /* 0x000000061f1f7c10 */ /* 0x000fc600097fe4ff */
[----:B------:R1:W-:Y:S04]  /*57c50*/  STL [R1+0xb8c], R27 ;  /* 0x000b8c1b01007387 */ /* 0x0003e80000100800 */
[----:B------:R-:W3:Y:S04]  /*57c60*/  LDL.LU R7, [R1+0x4d4] ;  /* 0x0004d40001077983 */ /* 0x000ee80000300800 */
[----:B------:R1:W-:Y:S04]  /*57c70*/  STL [R1+0xb88], R31 ;  /* 0x000b881f01007387 */ /* 0x0003e80000100800 */
[----:B------:R1:W-:Y:S04]  /*57c80*/  LDGSTS.E [R0+0x1ea00], [R4.64], P0 ;  /* 0x1ea0000004007fae */ /* 0x0003e80008121848 */
[----:B-1----:R-:W3:Y:S01]  /*57c90*/  LDL.LU R30, [R1+0x514] ;  /* 0x00051400011e7983 */ /* 0x002ee20000300800 */
[----:B------:R-:W-:-:S03]  /*57ca0*/  IMAD.MOV.U32 R4, RZ, RZ, R27 ;  /* 0x000000ffff047224 */ /* 0x000fc600078e001b */
[----:B------:R-:W3:Y:S01]  /*57cb0*/  LDL.LU R27, [R1+0x4d0] ;  /* 0x0004d000011b7983 */ /* 0x000ee20000300800 */
[----:B------:R-:W-:-:S03]  /*57cc0*/  IMAD.MOV.U32 R5, RZ, RZ, R31 ;  /* 0x000000ffff057224 */ /* 0x000fc600078e001f */
[----:B------:R-:W3:Y:S01]  /*57cd0*/  LDL.LU R32, [R1+0x510] ;  /* 0x0005100001207983 */ /* 0x000ee20000300800 */
[----:B------:R-:W-:Y:S02]  /*57ce0*/  IADD3 R28, P1, R28, UR7, RZ ;  /* 0x000000071c1c7c10 */ /* 0x000fe4000ff3e0ff */
[----:B------:R-:W-:Y:S01]  /*57cf0*/  IADD3 R2, P2, R2, UR7, RZ ;  /* 0x0000000702027c10 */ /* 0x000fe2000ff5e0ff */
        /* <DEDUP_REMOVED lines=25> */
[----:B------:R2:W-:Y:S01]  /*57e90*/  STL [R1+0x450], R33 ;  /* 0x0004502101007387 */ /* 0x0005e20000100800 */
[----:B-1----:R-:W-:Y:S01]  /*57ea0*/  IMAD.MOV.U32 R4, RZ, RZ, R25 ;  /* 0x000000ffff047224 */ /* 0x002fe200078e0019 */
[----:B------:R-:W-:Y:S01]  /*57eb0*/  IADD3.X R36, R36, UR6, RZ, P2, !PT ;  /* 0x0000000624247c10 */ /* 0x000fe200097fe4ff */
[----:B------:R-:W-:Y:S01]  /*57ec0*/  IMAD.MOV.U32 R5, RZ, RZ, R33 ;  /* 0x000000ffff057224 */ /* 0x000fe200078e0021 */
[----:B------:R-:W-:Y:S04]  /*57ed0*/  STL [R1+0x494], R35 ;  /* 0x0004942301007387 */ /* 0x000fe80000100800 */
[----:B------:R1:W-:Y:S04]  /*57ee0*/  LDGSTS.E [R0+0x2c00], [R4.64], P0 ;  /* 0x02c0000004007fae */ /* 0x0003e80008121848 */
[----:B--2---:R-:W2:Y:S04]  /*57ef0*/  LDL.LU R33, [R1+0x5d0] ;  /* 0x0005d00001217983 */ /* 0x004ea80000300800 */
[----:B------:R-:W-:Y:S04]  /*57f00*/  STL [R1+0x490], R36 ;  /* 0x0004902401007387 */ /* 0x000fe80000100800 */
[----:B------:R-:W3:Y:S01]  /*57f10*/  LDL.LU R25, [R1+0x610] ;  /* 0x0006100001197983 */ /* 0x000ee20000300800 */
[----:B-1----:R-:W-:-:S02]  /*57f20*/  IMAD.MOV.U32 R4, RZ, RZ, R35 ;  /* 0x000000ffff047224 */ /* 0x002fc400078e0023 */
[----:B------:R-:W-:-:S05]  /*57f30*/  IMAD.MOV.U32 R5, RZ, RZ, R36 ;  /* 0x000000ffff057224 */ /* 0x000fca00078e0024 */
[----:B------:R1:W-:Y:S01]  /*57f40*/  LDGSTS.E [R0+0x3c00], [R4.64], P0 ;  /* 0x03c0000004007fae */ /* 0x0003e20008121848 */
[----:B------:R-:W-:-:S05]  /*57f50*/  IADD3 R7, P1, R7, UR7, RZ ;  /* 0x0000000707077c10 */ /* 0x000fca000ff3e0ff */
[----:B------:R-:W-:Y:S01]  /*57f60*/  STL [R1+0x4d4], R7 ;  /* 0x0004d40701007387 */ /* 0x000fe20000100800 */
[----:B------:R-:W-:Y:S01]  /*57f70*/  IADD3 R30, P2, R30, UR7, RZ ;  /* 0x000000071e1e7c10 */ /* 0x000fe2000ff5e0ff */
[----:B-1----:R-:W-:Y:S01]  /*57f80*/  IMAD.MOV.U32 R4, RZ, RZ, R7 ;  /* 0x000000ffff047224 */ /* 0x002fe200078e0007 */
        /* <DEDUP_REMOVED lines=9> */
[----:B----4-:R-:W-:-:S03]  /*58020*/  IMAD.MOV.U32 R5, RZ, RZ, R32 ;  /* 0x000000ffff057224 */ /* 0x010fc600078e0020 */
[----:B-1----:R-:W4:Y:S01]  /*58030*/  LDL.LU R32, [R1+0x650] ;  /* 0x0006500001207983 */ /* 0x002f220000300800 */
[----:B------:R-:W-:-:S03]  /*58040*/  MOV R4, R30 ;  /* 0x0000001e00047202 */ /* 0x000fc60000000f00 */
        /* <DEDUP_REMOVED lines=24> */
[----:B--2---:R-:W-:-:S05]  /*581d0*/  IADD3.X R33, R33, UR6, RZ, P1, !PT ;  /* 0x0000000621217c10 */ /* 0x004fca0008ffe4ff */
[----:B------:R1:W-:Y:S01]  /*581e0*/  STL [R1+0x5d0], R33 ;  /* 0x0005d02101007387 */ /* 0x0003e20000100800 */
[----:B---3--:R-:W-:-:S03]  /*581f0*/  IADD3.X R25, R25, UR6, RZ, P2, !PT ;  /* 0x0000000619197c10 */ /* 0x008fc600097fe4ff */
        /* <DEDUP_REMOVED lines=10> */
[----:B--2---:R-:W2:Y:S04]  /*582a0*/  LDL.LU R2, [R1+0x7d4] ;  /* 0x0007d40001027983 */ /* 0x004ea80000300800 */
[----:B------:R-:W2:Y:S04]  /*582b0*/  LDL.LU R25, [R1+0x814] ;  /* 0x0008140001197983 */ /* 0x000ea80000300800 */
[----:B------:R1:W-:Y:S01]  /*582c0*/  LDGSTS.E [R0+0x9c00], [R4.64], P0 ;  /* 0x09c0000004007fae */ /* 0x0003e20008121848 */
[----:B------:R-:W-:-:S05]  /*582d0*/  IADD3 R27, P1, R27, UR7, RZ ;  /* 0x000000071b1b7c10 */ /* 0x000fca000ff3e0ff */
[----:B------:R1:W-:Y:S01]  /*582e0*/  STL [R1+0x654], R27 ;  /* 0x0006541b01007387 */ /* 0x0003e20000100800 */
[----:B------:R-:W-:Y:S02]  /*582f0*/  IADD3 R7, P2, R7, UR7, RZ ;  /* 0x0000000707077c10 */ /* 0x000fe4000ff5e0ff */
[----:B----4-:R-:W-:Y:S01]  /*58300*/  IADD3.X R32, R32, UR6, RZ, P1, !PT ;  /* 0x0000000620207c10 */ /* 0x010fe20008ffe4ff */
[----:B-1----:R-:W-:Y:S01]  /*58310*/  IMAD.MOV.U32 R4, RZ, RZ, R27 ;  /* 0x000000ffff047224 */ /* 0x002fe200078e001b */
[----:B------:R-:W-:-:S03]  /*58320*/  IADD3.X R30, R30, UR6, RZ, P2, !PT ;  /* 0x000000061e1e7c10 */ /* 0x000fc600097fe4ff */
[----:B------:R1:W-:Y:S04]  /*58330*/  STL [R1+0x650], R32 ;  /* 0x0006502001007387 */ /* 0x0003e80000100800 */
[----:B------:R4:W-:Y:S04]  /*58340*/  STL [R1+0x694], R7 ;  /* 0x0006940701007387 */ /* 0x0009e80000100800 */
[----:B------:R-:W2:Y:S01]  /*58350*/  LDL.LU R27, [R1+0x7d0] ;  /* 0x0007d000011b7983 */ /* 0x000ea20000300800 */
[----:B------:R-:W-:-:S03]  /*58360*/  IMAD.MOV.U32 R5, RZ, RZ, R32 ;  /* 0x000000ffff057224 */ /* 0x000fc600078e0020 */
[----:B------:R4:W-:Y:S04]  /*58370*/  STL [R1+0x690], R30 ;  /* 0x0006901e01007387 */ /* 0x0009e80000100800 */
[----:B-1----:R-:W2:Y:S04]  /*58380*/  LDL.LU R32, [R1+0x810] ;  /* 0x0008100001207983 */ /* 0x002ea80000300800 */
[----:B------:R1:W-:Y:S02]  /*58390*/  LDGSTS.E [R0+0xac00], [R4.64], P0 ;  /* 0x0ac0000004007fae */ /* 0x0003e40008121848 */
[----:B-1----:R-:W-:Y:S01]  /*583a0*/  MOV R4, R7 ;  /* 0x0000000700047202 */ /* 0x002fe20000000f00 */
[----:B------:R-:W-:Y:S01]  /*583b0*/  IMAD.MOV.U32 R5, RZ, RZ, R30 ;  /* 0x000000ffff057224 */ /* 0x000fe200078e001e */
[----:B----4-:R-:W2:Y:S04]  /*583c0*/  LDL.LU R7, [R1+0x854] ;  /* 0x0008540001077983 */ /* 0x010ea80000300800 */
[----:B------:R-:W2:Y:S04]  /*583d0*/  LDL.LU R30, [R1+0x894] ;  /* 0x00089400011e7983 */ /* 0x000ea80000300800 */
        /* <DEDUP_REMOVED lines=9> */
[----:B------:R-:W2:Y:S01]  /*58470*/  LDL.LU R28, [R1+0x850] ;  /* 0x00085000011c7983 */ /* 0x000ea20000300800 */
[----:B------:R-:W-:-:S03]  /*58480*/  IMAD.MOV.U32 R5, RZ, RZ, R34 ;  /* 0x000000ffff057224 */ /* 0x000fc600078e0022 */
[----:B------:R1:W-:Y:S04]  /*58490*/  STL [R1+0x710], R31 ;  /* 0x0007101f01007387 */ /* 0x0003e80000100800 */
[----:B-1----:R-:W2:Y:S04]  /*584a0*/  LDL.LU R34, [R1+0x890] ;  /* 0x0008900001227983 */ /* 0x002ea80000300800 */
[----:B------:R1:W-:Y:S02]  /*584b0*/  LDGSTS.E [R0+0xcc00], [R4.64], P0 ;  /* 0x0cc0000004007fae */ /* 0x0003e40008121848 */
[----:B-1----:R-:W-:-:S02]  /*584c0*/  IMAD.MOV.U32 R4, RZ, RZ, R24 ;  /* 0x000000ffff047224 */ /* 0x002fc400078e0018 */
[----:B------:R-:W-:Y:S02]  /*584d0*/  IMAD.MOV.U32 R5, RZ, RZ, R31 ;  /* 0x000000ffff057224 */ /* 0x000fe400078e001f */
[----:B------:R-:W2:Y:S04]  /*584e0*/  LDL.LU R31, [R1+0x8d4] ;  /* 0x0008d400011f7983 */ /* 0x000ea80000300800 */
[----:B------:R-:W2:Y:S04]  /*584f0*/  LDL.LU R24, [R1+0x914] ;  /* 0x0009140001187983 */ /* 0x000ea80000300800 */
[----:B------:R1:W-:Y:S01]  /*58500*/  LDGSTS.E [R0+0xdc00], [R4.64], P0 ;  /* 0x0dc0000004007fae */ /* 0x0003e20008121848 */
[----:B---3--:R-:W-:-:S05]  /*58510*/  IADD3 R26, P1, R26, UR7, RZ ;  /* 0x000000071a1a7c10 */ /* 0x008fca000ff3e0ff */
        /* <DEDUP_REMOVED lines=11> */
[----:B--2---:R-:W-:-:S03]  /*585d0*/  IADD3 R2, P1, R2, UR7, RZ ;  /* 0x0000000702027c10 */ /* 0x004fc6000ff3e0ff */
[----:B------:R-:W2:Y:S01]  /*585e0*/  LDL.LU R26, [R1+0x910] ;  /* 0x00091000011a7983 */ /* 0x000ea20000300800 */
[----:B---3--:R-:W-:Y:S02]  /*585f0*/  IMAD.MOV.U32 R4, RZ, RZ, R35 ;  /* 0x000000ffff047224 */ /* 0x008fe400078e0023 */
[----:B------:R-:W-:Y:S01]  /*58600*/  IMAD.MOV.U32 R5, RZ, RZ, R36 ;  /* 0x000000ffff057224 */ /* 0x000fe200078e0024 */
[----:B------:R-:W-:Y:S01]  /*58610*/  IADD3 R25, P2, R25, UR7, RZ ;  /* 0x0000000719197c10 */ /* 0x000fe2000ff5e0ff */
[----:B------:R-:W-:Y:S04]  /*58620*/  STL [R1+0x7d4], R2 ;  /* 0x0007d40201007387 */ /* 0x000fe80000100800 */
        /* <DEDUP_REMOVED lines=11> */
[----:B---3--:R-:W-:-:S03]  /*586e0*/  IMAD.MOV.U32 R5, RZ, RZ, R32 ;  /* 0x000000ffff057224 */ /* 0x008fc600078e0020 */
        /* <DEDUP_REMOVED lines=17> */
[----:B------:R-:W-:-:S03]  /*58800*/  IMAD.MOV.U32 R4, RZ, RZ, R30 ;  /* 0x000000ffff047224 */ /* 0x000fc600078e001e */
[----:B------:R-:W3:Y:S01]  /*58810*/  LDL.LU R30, [R1+0x9d0] ;  /* 0x0009d000011e7983 */ /* 0x000ee20000300800 */
[----:B------:R-:W-:-:S03]  /*58820*/  IMAD.MOV.U32 R5, RZ, RZ, R34 ;  /* 0x000000ffff057224 */ /* 0x000fc600078e0022 */
[----:B-1----:R-:W3:Y:S01]  /*58830*/  LDL.LU R34, [R1+0xa10] ;  /* 0x000a100001227983 */ /* 0x002ee20000300800 */
[----:B------:R-:W-:Y:S02]  /*58840*/  IADD3 R31, P1, R31, UR7, RZ ;  /* 0x000000071f1f7c10 */ /* 0x000fe4000ff3e0ff */
[----:B------:R-:W-:Y:S01]  /*58850*/  IADD3 R24, P2, R24, UR7, RZ ;  /* 0x0000000718187c10 */ /* 0x000fe2000ff5e0ff */
[----:B------:R1:W-:Y:S04]  /*58860*/  LDGSTS.E [R0+0x13c00], [R4.64], P0 ;  /* 0x13c0000004007fae */ /* 0x0003e80008121848 */
[----:B------:R2:W-:Y:S01]  /*58870*/  STL [R1+0x8d4], R31 ;  /* 0x0008d41f01007387 */ /* 0x0005e20000100800 */
[----:B-1----:R-:W-:Y:S01]  /*58880*/  IMAD.MOV.U32 R4, RZ, RZ, R31 ;  /* 0x000000ffff047224 */ /* 0x002fe200078e001f */
[----:B----4-:R-:W-:-:S05]  /*58890*/  IADD3.X R33, R33, UR6, RZ, P1, !PT ;  /* 0x0000000621217c10 */ /* 0x010fca0008ffe4ff */
[----:B------:R1:W-:Y:S01]  /*588a0*/  STL [R1+0x8d0], R33 ;  /* 0x0008d02101007387 */ /* 0x0003e20000100800 */
[----:B--2---:R-:W-:-:S03]  /*588b0*/  IADD3.X R26, R26, UR6, RZ, P2, !PT ;  /* 0x000000061a1a7c10 */ /* 0x004fc600097fe4ff */
[----:B------:R2:W-:Y:S04]  /*588c0*/  STL [R1+0x914], R24 ;  /* 0x0009141801007387 */ /* 0x0005e80000100800 */
[----:B------:R-:W4:Y:S04]  /*588d0*/  LDL.LU R35, [R1+0xa54] ;  /* 0x000a540001237983 */ /* 0x000f280000300800 */
[----:B------:R1:W-:Y:S01]  /*588e0*/  STL [R1+0x910], R26 ;  /* 0x0009101a01007387 */ /* 0x0003e20000100800 */
[----:B------:R-:W-:-:S03]  /*588f0*/  IMAD.MOV.U32 R5, RZ, RZ, R33 ;  /* 0x000000ffff057224 */ /* 0x000fc600078e0021 */
[----:B------:R-:W4:Y:S04]  /*58900*/  LDL.LU R31, [R1+0xa94] ;  /* 0x000a9400011f7983 */ /* 0x000f280000300800 */
[----:B------:R-:W4:Y:S04]  /*58910*/  LDL.LU R36, [R1+0xa50] ;  /* 0x000a500001247983 */ /* 0x000f280000300800 */
[----:B-1----:R-:W4:Y:S04]  /*58920*/  LDL.LU R33, [R1+0xa90] ;  /* 0x000a900001217983 */ /* 0x002f280000300800 */
        /* <DEDUP_REMOVED lines=9> */
[----:B---3--:R-:W-:Y:S01]  /*589c0*/  IADD3.X R32, R32, UR6, RZ, P1, !PT ;  /* 0x0000000620207c10 */ /* 0x008fe20008ffe4ff */
        /* <DEDUP_REMOVED lines=9> */
[----:B-1----:R-:W-:Y:S01]  /*58a60*/  MOV R4, R2 ;  /* 0x0000000200047202 */ /* 0x002fe20000000f00 */
[----:B------:R-:W-:-:S02]  /*58a70*/  IMAD.MOV.U32 R5, RZ, RZ, R25 ;  /* 0x000000ffff057224 */ /* 0x000fc400078e0019 */
[----:B------:R-:W3:Y:S04]  /*58a80*/  LDL.LU R25, [R1+0xb54] ;  /* 0x000b540001197983 */ /* 0x000ee80000300800 */
[----:B------:R-:W3:Y:S04]  /*58a90*/  LDL.LU R2, [R1+0xb94] ;  /* 0x000b940001027983 */ /* 0x000ee80000300800 */
        /* <DEDUP_REMOVED lines=14> */
[----:B-1----:R-:W-:-:S02]  /*58b80*/  IMAD.MOV.U32 R4, RZ, RZ, R7 ;  /* 0x000000ffff047224 */ /* 0x002fc400078e0007 */
[----:B------:R-:W-:Y:S01]  /*58b90*/  IMAD.MOV.U32 R5, RZ, RZ, R34 ;  /* 0x000000ffff057224 */ /* 0x000fe200078e0022 */
[----:B------:R-:W3:Y:S04]  /*58ba0*/  LDL.LU R7, [R1+0x3dc] ;  /* 0x0003dc0001077983 */ /* 0x000ee80000300800 */
[----:B------:R1:W-:Y:S04]  /*58bb0*/  LDGSTS.E [R0+0x19c00], [R4.64], P0 ;  /* 0x19c0000004007fae */ /* 0x0003e80008121848 */
[----:B------:R-:W3:Y:S01]  /*58bc0*/  LDL.LU R34, [R1+0x41c] ;  /* 0x00041c0001227983 */ /* 0x000ee20000300800 */
[----:B----4-:R-:W-:-:S05]  /*58bd0*/  IADD3 R35, P1, R35, UR7, RZ ;  /* 0x0000000723237c10 */ /* 0x010fca000ff3e0ff */
[----:B-1----:R-:W-:Y:S01]  /*58be0*/  IMAD.MOV.U32 R4, RZ, RZ, R35 ;  /* 0x000000ffff047224 */ /* 0x002fe200078e0023 */
[----:B------:R-:W-:Y:S02]  /*58bf0*/  IADD3 R31, P2, R31, UR7, RZ ;  /* 0x000000071f1f7c10 */ /* 0x000fe4000ff5e0ff */
[----:B------:R-:W-:Y:S01]  /*58c00*/  IADD3.X R36, R36, UR6, RZ, P1, !PT ;  /* 0x0000000624247c10 */ /* 0x000fe20008ffe4ff */
[----:B------:R-:W-:Y:S01]  /*58c10*/  STL [R1+0xa54], R35 ;  /* 0x000a542301007387 */ /* 0x000fe20000100800 */
[----:B------:R-:W-:-:S03]  /*58c20*/  IADD3.X R33, R33, UR6, RZ, P2, !PT ;  /* 0x0000000621217c10 */ /* 0x000fc600097fe4ff */
[----:B------:R-:W-:Y:S01]  /*58c30*/  IMAD.MOV.U32 R5, RZ, RZ, R36 ;  /* 0x000000ffff057224 */ /* 0x000fe200078e0024 */
[----:B------:R-:W-:Y:S04]  /*58c40*/  STL [R1+0xa50], R36 ;  /* 0x000a502401007387 */ /* 0x000fe80000100800 */
[----:B------:R1:W-:Y:S04]  /*58c50*/  STL [R1+0xa94], R31 ;  /* 0x000a941f01007387 */ /* 0x0003e80000100800 */
[----:B------:R4:W-:Y:S04]  /*58c60*/  LDGSTS.E [R0+0x1ac00], [R4.64], P0 ;  /* 0x1ac0000004007fae */ /* 0x0009e80008121848 */
[----:B------:R-:W-:Y:S01]  /*58c70*/  STL [R1+0xa90], R33 ;  /* 0x000a902101007387 */ /* 0x000fe20000100800 */
[----:B--2---:R-:W-:Y:S01]  /*58c80*/  IADD3 R24, P1, R24, UR7, RZ ;  /* 0x0000000718187c10 */ /* 0x004fe2000ff3e0ff */
[----:B----4-:R-:W-:-:S02]  /*58c90*/  IMAD.MOV.U32 R4, RZ, RZ, R31 ;  /* 0x000000ffff047224 */ /* 0x010fc400078e001f */
[----:B-1----:R-:W2:Y:S01]  /*58ca0*/  LDL.LU R31, [R1+0x3d8] ;  /* 0x0003d800011f7983 */ /* 0x002ea20000300800 */
[----:B------:R-:W-:Y:S01]  /*58cb0*/  IMAD.MOV.U32 R5, RZ, RZ, R33 ;  /* 0x000000ffff057224 */ /* 0x000fe200078e0021 */
[----:B------:R-:W-:Y:S02]  /*58cc0*/  IADD3 R26, P2, R26, UR7, RZ ;  /* 0x000000071a1a7c10 */ /* 0x000fe4000ff5e0ff */
[----:B------:R-:W4:Y:S04]  /*58cd0*/  LDL.LU R35, [R1+0x418] ;  /* 0x0004180001237983 */ /* 0x000f280000300800 */
[----:B------:R1:W-:Y:S04]  /*58ce0*/  LDGSTS.E [R0+0x1bc00], [R4.64], P0 ;  /* 0x1bc0000004007fae */ /* 0x0003e80008121848 */
[----:B------:R3:W-:Y:S01]  /*58cf0*/  STL [R1+0xad4], R24 ;  /* 0x000ad41801007387 */ /* 0x0007e20000100800 */
[----:B-1----:R-:W-:Y:S01]  /*58d00*/  IMAD.MOV.U32 R4, RZ, RZ, R24 ;  /* 0x000000ffff047224 */ /* 0x002fe200078e0018 */
[----:B---3--:R-:W-:-:S05]  /*58d10*/  IADD3.X R27, R27, UR6, RZ, P1, !PT ;  /* 0x000000061b1b7c10 */ /* 0x008fca0008ffe4ff */
        /* <DEDUP_REMOVED lines=8> */
[----:B------:R-:W-:-:S02]  /*58da0*/  IADD3 R25, P1, R25, UR7, RZ ;  /* 0x0000000719197c10 */ /* 0x000fc4000ff3e0ff */
[----:B---3--:R-:W-:Y:S02]  /*58db0*/  MOV R4, R26 ;  /* 0x0000001a00047202 */ /* 0x008fe40000000f00 */
[----:B------:R-:W3:Y:S01]  /*58dc0*/  LDL.LU R26, [R1+0x458] ;  /* 0x00045800011a7983 */ /* 0x000ee20000300800 */
[----:B------:R-:W-:-:S03]  /*58dd0*/  IMAD.MOV.U32 R5, RZ, RZ, R32 ;  /* 0x000000ffff057224 */ /* 0x000fc600078e0020 */
        /* <DEDUP_REMOVED lines=17> */
[----:B------:R-:W-:Y:S01]  /*58ef0*/  IADD3 R7, P1, R7, UR7, RZ ;  /* 0x0000000707077c10 */ /* 0x000fe2000ff3e0ff */
[----:B------:R-:W-:Y:S01]  /*58f00*/  IMAD.MOV.U32 R4, RZ, RZ, R2 ;  /* 0x000000ffff047224 */ /* 0x000fe200078e0002 */
[----:B------:R-:W-:Y:S02]  /*58f10*/  IADD3 R34, P2, R34, UR7, RZ ;  /* 0x0000000722227c10 */ /* 0x000fe4000ff5e0ff */
[----:B------:R-:W-:Y:S01]  /*58f20*/  LOP3.LUT R2, R29, 0x70, RZ, 0x3c, !PT ;  /* 0x000000701d027812 */ /* 0x000fe200078e3cff */
[----:B------:R-:W-:Y:S04]  /*58f30*/  STL [R1+0x3dc], R7 ;  /* 0x0003dc0701007387 */ /* 0x000fe80000100800 */
[----:B------:R1:W-:Y:S04]  /*58f40*/  LDGSTS.E [R0+0x1fc00], [R4.64], P0 ;  /* 0x1fc0000004007fae */ /* 0x0003e80008121848 */
[----:B------:R-:W-:Y:S01]  /*58f50*/  STL [R1+0x41c], R34 ;  /* 0x00041c2201007387 */ /* 0x000fe20000100800 */
[----:B-1----:R-:W-:-:S02]  /*58f60*/  IMAD.U32 R0, RZ, RZ, UR5 ;  /* 0x00000005ff007e24 */ /* 0x002fc4000f8e00ff */
[----:B------:R-:W-:Y:S02]  /*58f70*/  IMAD.MOV.U32 R4, RZ, RZ, R7 ;  /* 0x000000ffff047224 */ /* 0x000fe400078e0007 */
[----:B------:R-:W-:Y:S01]  /*58f80*/  IMAD R0, R0, 0x20000, R2 ;  /* 0x0002000000007824 */ /* 0x000fe200078e0202 */
[----:B--2---:R-:W-:-:S05]  /*58f90*/  IADD3.X R31, R31, UR6, RZ, P1, !PT ;  /* 0x000000061f1f7c10 */ /* 0x004fca0008ffe4ff */
[----:B------:R1:W-:Y:S01]  /*58fa0*/  STL [R1+0x3d8], R31 ;  /* 0x0003d81f01007387 */ /* 0x0003e20000100800 */
[----:B------:R-:W-:-:S03]  /*58fb0*/  IMAD.MOV.U32 R5, RZ, RZ, R31 ;  /* 0x000000ffff057224 */ /* 0x000fc600078e001f */
[----:B------:R-:W2:Y:S01]  /*58fc0*/  LDL.LU R29, [R1+0x55c] ;  /* 0x00055c00011d7983 */ /* 0x000ea20000300800 */
[----:B----4-:R-:W-:-:S03]  /*58fd0*/  IADD3.X R35, R35, UR6, RZ, P2, !PT ;  /* 0x0000000623237c10 */ /* 0x010fc600097fe4ff */
[----:B------:R-:W4:Y:S04]  /*58fe0*/  LDL.LU R2, [R1+0x59c] ;  /* 0x00059c0001027983 */ /* 0x000f280000300800 */
[----:B-1----:R-:W4:Y:S04]  /*58ff0*/  LDL.LU R31, [R1+0x558] ;  /* 0x00055800011f7983 */ /* 0x002f280000300800 */
[----:B------:R1:W-:Y:S04]  /*59000*/  LDGSTS.E [R0+0xe00], [R4.64], P0 ;  /* 0x00e0000004007fae */ /* 0x0003e80008121848 */
[----:B------:R-:W4:Y:S01]  /*59010*/  LDL.LU R7, [R1+0x598] ;  /* 0x0005980001077983 */ /* 0x000f220000300800 */
[----:B-1----:R-:W-:-:S02]  /*59020*/  IMAD.MOV.U32 R4, RZ, RZ, R34 ;  /* 0x000000ffff047224 */ /* 0x002fc400078e0022 */
[----:B------:R-:W-:Y:S01]  /*59030*/  IMAD.MOV.U32 R5, RZ, RZ, R35 ;  /* 0x000000ffff057224 */ /* 0x000fe200078e0023 */
[----:B------:R-:W-:Y:S04]  /*59040*/  STL [R1+0x418], R35 ;  /* 0x0004182301007387 */ /* 0x000fe80000100800 */
[----:B------:R1:W-:Y:S01]  /*59050*/  LDGSTS.E [R0+0x1e00], [R4.64], P0 ;  /* 0x01e0000004007fae */ /* 0x0003e20008121848 */
[----:B------:R-:W-:-:S04]  /*59060*/  IADD3 R24, P1, R24, UR7, RZ ;  /* 0x0000000718187c10 */ /* 0x000fc8000ff3e0ff */
[----:B-1----:R-:W-:Y:S01]  /*59070*/  MOV R4, R24 ;  /* 0x0000001800047202 */ /* 0x002fe20000000f00 */
[----:B------:R-:W-:Y:S01]  /*59080*/  STL [R1+0x45c], R24 ;  /* 0x00045c1801007387 */ /* 0x000fe20000100800 */
[----:B------:R-:W-:Y:S02]  /*59090*/  IADD3 R27, P2, R27, UR7, RZ ;  /* 0x000000071b1b7c10 */ /* 0x000fe4000ff5e0ff */
[----:B---3--:R-:W-:Y:S02]  /*590a0*/  IADD3.X R26, R26, UR6, RZ, P1, !PT ;  /* 0x000000061a1a7c10 */ /* 0x008fe40008ffe4ff */
[----:B------:R-:W-:-:S03]  /*590b0*/  IADD3.X R32, R32, UR6, RZ, P2, !PT ;  /* 0x0000000620207c10 */ /* 0x000fc600097fe4ff */
[----:B------:R-:W-:Y:S01]  /*590c0*/  IMAD.MOV.U32 R5, RZ, RZ, R26 ;  /* 0x000000ffff057224 */ /* 0x000fe200078e001a */
[----:B------:R1:W-:Y:S04]  /*590d0*/  STL [R1+0x458], R26 ;  /* 0x0004581a01007387 */ /* 0x0003e80000100800 */
[----:B------:R3:W-:Y:S04]  /*590e0*/  STL [R1+0x49c], R27 ;  /* 0x00049c1b01007387 */ /* 0x0007e80000100800 */
[----:B------:R3:W-:Y:S04]  /*590f0*/  LDGSTS.E [R0+0x2e00], [R4.64], P0 ;  /* 0x02e0000004007fae */ /* 0x0007e80008121848 */
[----:B-1----:R-:W4:Y:S04]  /*59100*/  LDL.LU R26, [R1+0x5dc] ;  /* 0x0005dc00011a7983 */ /* 0x002f280000300800 */
[----:B------:R1:W-:Y:S04]  /*59110*/  STL [R1+0x498], R32 ;  /* 0x0004982001007387 */ /* 0x0003e80000100800 */
[----:B------:R-:W4:Y:S01]  /*59120*/  LDL.LU R24, [R1+0x61c] ;  /* 0x00061c0001187983 */ /* 0x000f220000300800 */
[----:B---3--:R-:W-:-:S03]  /*59130*/  IMAD.MOV.U32 R4, RZ, RZ, R27 ;  /* 0x000000ffff047224 */ /* 0x008fc600078e001b */
[----:B------:R-:W3:Y:S01]  /*59140*/  LDL.LU R27, [R1+0x5d8] ;  /* 0x0005d800011b7983 */ /* 0x000ee20000300800 */
[----:B------:R-:W-:-:S03]  /*59150*/  IMAD.MOV.U32 R5, RZ, RZ, R32 ;  /* 0x000000ffff057224 */ /* 0x000fc600078e0020 */
[----:B-1----:R-:W3:Y:S04]  /*59160*/  LDL.LU R32, [R1+0x618] ;  /* 0x0006180001207983 */ /* 0x002ee80000300800 */
[----:B------:R1:W-:Y:S01]  /*59170*/  LDGSTS.E [R0+0x3e00], [R4.64], P0 ;  /* 0x03e0000004007fae */ /* 0x0003e20008121848 */
[----:B------:R-:W-:-:S05]  /*59180*/  IADD3 R25, P1, R25, UR7, RZ ;  /* 0x0000000719197c10 */ /* 0x000fca000ff3e0ff */
[----:B------:R1:W-:Y:S02]  /*59190*/  STL [R1+0x4dc], R25 ;  /* 0x0004dc1901007387 */ /* 0x0003e40000100800 */
[----:B-1----:R-:W-:Y:S01]  /*591a0*/  IMAD.MOV.U32 R4, RZ, RZ, R25 ;  /* 0x000000ffff047224 */ /* 0x002fe200078e0019 */
[----:B------:R-:W-:Y:S02]  /*591b0*/  IADD3 R30, P2, R30, UR7, RZ ;  /* 0x000000071e1e7c10 */ /* 0x000fe4000ff5e0ff */
[----:B------:R-:W-:Y:S02]  /*591c0*/  IADD3.X R28, R28, UR6, RZ, P1, !PT ;  /* 0x000000061c1c7c10 */ /* 0x000fe40008ffe4ff */
[----:B------:R-:W-:-:S03]  /*591d0*/  IADD3.X R33, R33, UR6, RZ, P2, !PT ;  /* 0x0000000621217c10 */ /* 0x000fc600097fe4ff */
[----:B------:R-:W-:Y:S01]  /*591e0*/  IMAD.MOV.U32 R5, RZ, RZ, R28 ;  /* 0x000000ffff057224 */ /* 0x000fe200078e001c */
[----:B------:R1:W-:Y:S04]  /*591f0*/  STL [R1+0x4d8], R28 ;  /* 0x0004d81c01007387 */ /* 0x0003e80000100800 */
[----:B------:R-:W-:Y:S04]  /*59200*/  STL [R1+0x51c], R30 ;  /* 0x00051c1e01007387 */ /* 0x000fe80000100800 */
[----:B------:R-:W3:Y:S04]  /*59210*/  LDL.LU R25, [R1+0x65c] ;  /* 0x00065c0001197983 */ /* 0x000ee80000300800 */
[----:B------:R1:W-:Y:S04]  /*59220*/  STL [R1+0x518], R33 ;  /* 0x0005182101007387 */ /* 0x0003e80000100800 */
[----:B------:R1:W-:Y:S04]  /*59230*/  LDGSTS.E [R0+0x4e00], [R4.64], P0 ;  /* 0x04e0000004007fae */ /* 0x0003e80008121848 */
[----:B-1----:R-:W3:Y:S01]  /*59240*/  LDL.LU R28, [R1+0x69c] ;  /* 0x00069c00011c7983 */ /* 0x002ee20000300800 */
[----:B------:R-:W-:-:S03]  /*59250*/  IMAD.MOV.U32 R5, RZ, RZ, R33 ;  /* 0x000000ffff057224 */ /* 0x000fc600078e0021 */
[----:B------:R-:W3:Y:S01]  /*59260*/  LDL.LU R33, [R1+0x658] ;  /* 0x0006580001217983 */ /* 0x000ee20000300800 */
[----:B------:R-:W-:-:S03]  /*59270*/  IMAD.MOV.U32 R4, RZ, RZ, R30 ;  /* 0x000000ffff047224 */ /* 0x000fc600078e001e */
[----:B------:R-:W3:Y:S04]  /*59280*/  LDL.LU R30, [R1+0x698] ;  /* 0x00069800011e7983 */ /* 0x000ee80000300800 */
[----:B------:R1:W-:Y:S01]  /*59290*/  LDGSTS.E [R0+0x5e00], [R4.64], P0 ;  /* 0x05e0000004007fae */ /* 0x0003e20008121848 */
[----:B--2---:R-:W-:Y:S02]  /*592a0*/  IADD3 R29, P1, R29, UR7, RZ ;  /* 0x000000071d1d7c10 */ /* 0x004fe4000ff3e0ff */
[----:B----4-:R-:W-:Y:S02]  /*592b0*/  IADD3 R2, P2, R2, UR7, RZ ;  /* 0x0000000702027c10 */ /* 0x010fe4000ff5e0ff */
[----:B------:R-:W-:Y:S01]  /*592c0*/  IADD3.X R31, R31, UR6, RZ, P1, !PT ;  /* 0x000000061f1f7c10 */ /* 0x000fe20008ffe4ff */
[----:B------:R2:W-:Y:S01]  /*592d0*/  STL [R1+0x55c], R29 ;  /* 0x00055c1d01007387 */ /* 0x0005e20000100800 */
[----:B-1----:R-:W-:-:S03]  /*592e0*/  IMAD.MOV.U32 R4, RZ, RZ, R29 ;  /* 0x000000ffff047224 */ /* 0x002fc600078e001d */
[----:B------:R1:W-:Y:S01]  /*592f0*/  STL [R1+0x558], R31 ;  /* 0x0005581f01007387 */ /* 0x0003e20000100800 */
[----:B------:R-:W-:-:S03]  /*59300*/  IADD3.X R7, R7, UR6, RZ, P2, !PT ;  /* 0x0000000607077c10 */ /* 0x000fc600097fe4ff */
[----:B------:R4:W-:Y:S01]  /*59310*/  STL [R1+0x59c], R2 ;  /* 0x00059c0201007387 */ /* 0x0009e20000100800 */
[----:B------:R-:W-:-:S03]  /*59320*/  IMAD.MOV.U32 R5, RZ, RZ, R31 ;  /* 0x000000ffff057224 */ /* 0x000fc600078e001f */
[----:B--2---:R-:W2:Y:S04]  /*59330*/  LDL.LU R29, [R1+0x6dc] ;  /* 0x0006dc00011d7983 */ /* 0x004ea80000300800 */
[----:B------:R4:W-:Y:S04]  /*59340*/  STL [R1+0x598], R7 ;  /* 0x0005980701007387 */ /* 0x0009e80000100800 */
[----:B------:R-:W2:Y:S04]  /*59350*/  LDL.LU R34, [R1+0x71c] ;  /* 0x00071c0001227983 */ /* 0x000ea80000300800 */
[----:B-1----:R-:W2:Y:S04]  /*59360*/  LDL.LU R31, [R1+0x6d8] ;  /* 0x0006d800011f7983 */ /* 0x002ea80000300800 */
[----:B------:R-:W2:Y:S04]  /*59370*/  LDL.LU R35, [R1+0x718] ;  /* 0x0007180001237983 */ /* 0x000ea80000300800 */
[----:B------:R1:W-:Y:S02]  /*59380*/  LDGSTS.E [R0+0x6e00], [R4.64], P0 ;  /* 0x06e0000004007fae */ /* 0x0003e40008121848 */
[----:B-1----:R-:W-:-:S02]  /*59390*/  IMAD.MOV.U32 R4, RZ, RZ, R2 ;  /* 0x000000ffff047224 */ /* 0x002fc400078e0002 */
[----:B------:R-:W-:Y:S01]  /*593a0*/  IMAD.MOV.U32 R5, RZ, RZ, R7 ;  /* 0x000000ffff057224 */ /* 0x000fe200078e0007 */
[----:B----4-:R-:W4:Y:S04]  /*593b0*/  LDL.LU R2, [R1+0x75c] ;  /* 0x00075c0001027983 */ /* 0x010f280000300800 */
[----:B------:R-:W4:Y:S04]  /*593c0*/  LDL.LU R7, [R1+0x79c] ;  /* 0x00079c0001077983 */ /* 0x000f280000300800 */
[----:B------:R1:W-:Y:S01]  /*593d0*/  LDGSTS.E [R0+0x7e00], [R4.64], P0 ;  /* 0x07e0000004007fae */ /* 0x0003e20008121848 */
[----:B------:R-:W-:-:S05]  /*593e0*/  IADD3 R26, P1, R26, UR7, RZ ;  /* 0x000000071a1a7c10 */ /* 0x000fca000ff3e0ff */
[----:B------:R3:W-:Y:S01]  /*593f0*/  STL [R1+0x5dc], R26 ;  /* 0x0005dc1a01007387 */ /* 0x0007e20000100800 */
[----:B------:R-:W-:Y:S02]  /*59400*/  IADD3 R24, P2, R24, UR7, RZ ;  /* 0x0000000718187c10 */ /* 0x000fe4000ff5e0ff */
[----:B---3--:R-:W-:Y:S02]  /*59410*/  IADD3.X R27, R27, UR6, RZ, P1, !PT ;  /* 0x000000061b1b7c10 */ /* 0x008fe40008ffe4ff */
[----:B-1----:R-:W-:Y:S02]  /*59420*/  MOV R4, R26 ;  /* 0x0000001a00047202 */ /* 0x002fe40000000f00 */
[----:B------:R-:W-:Y:S01]  /*59430*/  IADD3.X R32, R32, UR6, RZ, P2, !PT ;  /* 0x0000000620207c10 */ /* 0x000fe200097fe4ff */
        /* <DEDUP_REMOVED lines=10> */
[----:B------:R-:W3:Y:S04]  /*594e0*/  LDL.LU R24, [R1+0x81c] ;  /* 0x00081c0001187983 */ /* 0x000ee80000300800 */
[----:B------:R1:W-:Y:S01]  /*594f0*/  LDGSTS.E [R0+0x9e00], [R4.64], P0 ;  /* 0x09e0000004007fae */ /* 0x0003e20008121848 */
[----:B------:R-:W-:-:S05]  /*59500*/  IADD3 R25, P1, R25, UR7, RZ ;  /* 0x0000000719197c10 */ /* 0x000fca000ff3e0ff */
[----:B------:R-:W-:Y:S01]  /*59510*/  STL [R1+0x65c], R25 ;  /* 0x00065c1901007387 */ /* 0x000fe20000100800 */
[----:B------:R-:W-:Y:S02]  /*59520*/  IADD3 R28, P2, R28, UR7, RZ ;  /* 0x000000071c1c7c10 */ /* 0x000fe4000ff5e0ff */
[----:B------:R-:W-:-:S05]  /*59530*/  IADD3.X R33, R33, UR6, RZ, P1, !PT ;  /* 0x0000000621217c10 */ /* 0x000fca0008ffe4ff */
[----:B------:R1:W-:Y:S02]  /*59540*/  STL [R1+0x658], R33 ;  /* 0x0006582101007387 */ /* 0x0003e40000100800 */
[----:B-1----:R-:W-:Y:S01]  /*59550*/  IMAD.MOV.U32 R5, RZ, RZ, R33 ;  /* 0x000000ffff057224 */ /* 0x002fe200078e0021 */
[----:B------:R-:W-:Y:S01]  /*59560*/  IADD3.X R30, R30, UR6, RZ, P2, !PT ;  /* 0x000000061e1e7c10 */ /* 0x000fe200097fe4ff */
[----:B------:R-:W-:Y:S01]  /*59570*/  STL [R1+0x69c], R28 ;  /* 0x00069c1c01007387 */ /* 0x000fe20000100800 */
[----:B------:R-:W-:-:S03]  /*59580*/  IMAD.MOV.U32 R4, RZ, RZ, R25 ;  /* 0x000000ffff047224 */ /* 0x000fc600078e0019 */
[----:B------:R-:W3:Y:S04]  /*59590*/  LDL.LU R33, [R1+0x7d8] ;  /* 0x0007d80001217983 */ /* 0x000ee80000300800 */
[----:B------:R1:W-:Y:S04]  /*595a0*/  STL [R1+0x698], R30 ;  /* 0x0006981e01007387 */ /* 0x0003e80000100800 */
[----:B------:R-:W3:Y:S04]  /*595b0*/  LDL.LU R25, [R1+0x818] ;  /* 0x0008180001197983 */ /* 0x000ee80000300800 */
[----:B------:R1:W-:Y:S02]  /*595c0*/  LDGSTS.E [R0+0xae00], [R4.64], P0 ;  /* 0x0ae0000004007fae */ /* 0x0003e40008121848 */
[----:B-1----:R-:W-:-:S02]  /*595d0*/  IMAD.MOV.U32 R4, RZ, RZ, R28 ;  /* 0x000000ffff047224 */ /* 0x002fc400078e001c */
[----:B------:R-:W-:Y:S02]  /*595e0*/  IMAD.MOV.U32 R5, RZ, RZ, R30 ;  /* 0x000000ffff057224 */ /* 0x000fe400078e001e */
[----:B------:R-:W3:Y:S04]  /*595f0*/  LDL.LU R30, [R1+0x85c] ;  /* 0x00085c00011e7983 */ /* 0x000ee80000300800 */
[----:B------:R-:W3:Y:S04]  /*59600*/  LDL.LU R28, [R1+0x89c] ;  /* 0x00089c00011c7983 */ /* 0x000ee80000300800 */
[----:B------:R1:W-:Y:S01]  /*59610*/  LDGSTS.E [R0+0xbe00], [R4.64], P0 ;  /* 0x0be0000004007fae */ /* 0x0003e20008121848 */
[----:B--2---:R-:W-:-:S02]  /*59620*/  IADD3 R29, P1, R29, UR7, RZ ;  /* 0x000000071d1d7c10 */ /* 0x004fc4000ff3e0ff */
[----:B------:R-:W-:Y:S02]  /*59630*/  IADD3 R34, P2, R34, UR7, RZ ;  /* 0x0000000722227c10 */ /* 0x000fe4000ff5e0ff */
[----:B------:R-:W-:Y:S01]  /*59640*/  IADD3.X R31, R31, UR6, RZ, P1, !PT ;  /* 0x000000061f1f7c10 */ /* 0x000fe20008ffe4ff */
[----:B------:R-:W-:Y:S01]  /*59650*/  STL [R1+0x6dc], R29 ;  /* 0x0006dc1d01007387 */ /* 0x000fe20000100800 */
[----:B------:R-:W-:-:S03]  /*59660*/  IADD3.X R35, R35, UR6, RZ, P2, !PT ;  /* 0x0000000623237c10 */ /* 0x000fc600097fe4ff */
[----:B------:R2:W-:Y:S01]  /*59670*/  STL [R1+0x6d8], R31 ;  /* 0x0006d81f01007387 */ /* 0x0005e20000100800 */
[----:B-1----:R-:W-:Y:S02]  /*59680*/  IMAD.MOV.U32 R4, RZ, RZ, R29 ;  /* 0x000000ffff047224 */ /* 0x002fe400078e001d */
[----:B------:R-:W-:Y:S01]  /*59690*/  IMAD.MOV.U32 R5, RZ, RZ, R31 ;  /* 0x000000ffff057224 */ /* 0x000fe200078e001f */
[----:B------:R-:W-:Y:S04]  /*596a0*/  STL [R1+0x71c], R34 ;  /* 0x00071c2201007387 */ /* 0x000fe80000100800 */
[----:B------:R1:W-:Y:S04]  /*596b0*/  LDGSTS.E [R0+0xce00], [R4.64], P0 ;  /* 0x0ce0000004007fae */ /* 0x0003e80008121848 */
[----:B--2---:R-:W2:Y:S04]  /*596c0*/  LDL.LU R31, [R1+0x858] ;  /* 0x00085800011f7983 */ /* 0x004ea80000300800 */
[----:B------:R-:W-:Y:S01]  /*596d0*/  STL [R1+0x718], R35 ;  /* 0x0007182301007387 */ /* 0x000fe20000100800 */
[----:B----4-:R-:W-:-:S03]  /*596e0*/  IADD3 R2, P1, R2, UR7, RZ ;  /* 0x0000000702027c10 */ /* 0x010fc6000ff3e0ff */
[----:B------:R-:W4:Y:S01]  /*596f0*/  LDL.LU R29, [R1+0x898] ;  /* 0x00089800011d7983 */ /* 0x000f220000300800 */
[----:B-1----:R-:W-:Y:S02]  /*59700*/  IMAD.MOV.U32 R4, RZ, RZ, R34 ;  /* 0x000000ffff047224 */ /* 0x002fe400078e0022 */
[----:B------:R-:W-:Y:S01]  /*59710*/  IMAD.MOV.U32 R5, RZ, RZ, R35 ;  /* 0x000000ffff057224 */ /* 0x000fe200078e0023 */
[----:B------:R-:W-:Y:S01]  /*59720*/  IADD3 R7, P2, R7, UR7, RZ ;  /* 0x0000000707077c10 */ /* 0x000fe2000ff5e0ff */
[----:B------:R-:W-:Y:S04]  /*59730*/  STL [R1+0x75c], R2 ;  /* 0x00075c0201007387 */ /* 0x000fe80000100800 */
[----:B------:R1:W-:Y:S02]  /*59740*/  LDGSTS.E [R0+0xde00], [R4.64], P0 ;  /* 0x0de0000004007fae */ /* 0x0003e40008121848 */
[----:B-1----:R-:W-:-:S02]  /*59750*/  MOV R4, R2 ;  /* 0x0000000200047202 */ /* 0x002fc40000000f00 */
[----:B---3--:R-:W-:-:S05]  /*59760*/  IADD3.X R26, R26, UR6, RZ, P1, !PT ;  /* 0x000000061a1a7c10 */ /* 0x008fca0008ffe4ff */
        /* <DEDUP_REMOVED lines=10> */
[----:B------:R-:W-:Y:S01]  /*59810*/  IMAD.MOV.U32 R4, RZ, RZ, R7 ;  /* 0x000000ffff047224 */ /* 0x000fe200078e0007 */
[----:B------:R-:W-:Y:S02]  /*59820*/  IADD3 R32, P1, R32, UR7, RZ ;  /* 0x0000000720207c10 */ /* 0x000fe4000ff3e0ff */
[----:B------:R-:W4:Y:S01]  /*59830*/  LDL.LU R7, [R1+0x918] ;  /* 0x0009180001077983 */ /* 0x000f220000300800 */
[----:B------:R-:W-:-:S03]  /*59840*/  IADD3 R24, P2, R24, UR7, RZ ;  /* 0x0000000718187c10 */ /* 0x000fc6000ff5e0ff */
[----:B------:R1:W-:Y:S04]  /*59850*/  LDGSTS.E [R0+0xfe00], [R4.64], P0 ;  /* 0x0fe0000004007fae */ /* 0x0003e80008121848 */
[----:B------:R-:W-:Y:S01]  /*59860*/  STL [R1+0x7dc], R32 ;  /* 0x0007dc2001007387 */ /* 0x000fe20000100800 */
[----:B-1----:R-:W-:Y:S01]  /*59870*/  IMAD.MOV.U32 R4, RZ, RZ, R32 ;  /* 0x000000ffff047224 */ /* 0x002fe200078e0020 */
[----:B------:R-:W-:-:S05]  /*59880*/  IADD3.X R33, R33, UR6, RZ, P1, !PT ;  /* 0x0000000621217c10 */ /* 0x000fca0008ffe4ff */
[----:B------:R-:W-:Y:S01]  /*59890*/  IMAD.MOV.U32 R5, RZ, RZ, R33 ;  /* 0x000000ffff057224 */ /* 0x000fe200078e0021 */
[----:B------:R-:W-:Y:S01]  /*598a0*/  IADD3.X R25, R25, UR6, RZ, P2, !PT ;  /* 0x0000000619197c10 */ /* 0x000fe200097fe4ff */
[----:B------:R-:W-:Y:S04]  /*598b0*/  STL [R1+0x7d8], R33 ;  /* 0x0007d82101007387 */ /* 0x000fe80000100800 */
[----:B------:R-:W-:Y:S04]  /*598c0*/  STL [R1+0x81c], R24 ;  /* 0x00081c1801007387 */ /* 0x000fe80000100800 */
[----:B------:R1:W-:Y:S04]  /*598d0*/  LDGSTS.E [R0+0x10e00], [R4.64], P0 ;  /* 0x10e0000004007fae */ /* 0x0003e80008121848 */
[----:B------:R1:W-:Y:S02]  /*598e0*/  STL [R1+0x818], R25 ;  /* 0x0008181901007387 */ /* 0x0003e40000100800 */
[----:B-1----:R-:W-:-:S02]  /*598f0*/  IMAD.MOV.U32 R5, RZ, RZ, R25 ;  /* 0x000000ffff057224 */ /* 0x002fc400078e0019 */
[----:B------:R-:W-:Y:S01]  /*59900*/  IMAD.MOV.U32 R4, RZ, RZ, R24 ;  /* 0x000000ffff047224 */ /* 0x000fe200078e0018 */
[----:B------:R-:W3:Y:S04]  /*59910*/  LDL.LU R25, [R1+0x958] ;  /* 0x0009580001197983 */ /* 0x000ee80000300800 */
        /* <DEDUP_REMOVED lines=9> */
[----:B------:R1:W-:Y:S01]  /*599b0*/  STL [R1+0x858], R31 ;  /* 0x0008581f01007387 */ /* 0x0003e20000100800 */
[----:B----4-:R-:W-:-:S03]  /*599c0*/  IADD3.X R29, R29, UR6, RZ, P2, !PT ;  /* 0x000000061d1d7c10 */ /* 0x010fc600097fe4ff */
[----:B------:R-:W-:Y:S04]  /*599d0*/  STL [R1+0x89c], R28 ;  /* 0x00089c1c01007387 */ /* 0x000fe80000100800 */
[----:B------:R2:W-:Y:S04]  /*599e0*/  STL [R1+0x898], R29 ;  /* 0x0008981d01007387 */ /* 0x0005e80000100800 */
[----:B------:R-:W4:Y:S04]  /*599f0*/  LDL.LU R37, [R1+0x9d8] ;  /* 0x0009d80001257983 */ /* 0x000f280000300800 */
[----:B------:R-:W4:Y:S04]  /*59a00*/  LDL.LU R36, [R1+0x9dc] ;  /* 0x0009dc0001247983 */ /* 0x000f280000300800 */
[----:B------:R-:W4:Y:S04]  /*59a10*/  LDL.LU R35, [R1+0xa18] ;  /* 0x000a180001237983 */ /* 0x000f280000300800 */
[----:B------:R-:W4:Y:S04]  /*59a20*/  LDL.LU R34, [R1+0xa1c] ;  /* 0x000a1c0001227983 */ /* 0x000f280000300800 */
[----:B------:R-:W4:Y:S04]  /*59a30*/  LDL.LU R32, [R1+0xa5c] ;  /* 0x000a5c0001207983 */ /* 0x000f280000300800 */
[----:B------:R-:W4:Y:S01]  /*59a40*/  LDL.LU R30, [R1+0xa9c] ;  /* 0x000a9c00011e7983 */ /* 0x000f220000300800 */
[----:B------:R-:W-:-:S05]  /*59a50*/  IMAD.MOV.U32 R5, RZ, RZ, R31 ;  /* 0x000000ffff057224 */ /* 0x000fca00078e001f */
[----:B------:R1:W-:Y:S02]  /*59a60*/  LDGSTS.E [R0+0x12e00], [R4.64], P0 ;  /* 0x12e0000004007fae */ /* 0x0003e40008121848 */
[----:B-1----:R-:W-:Y:S01]  /*59a70*/  IMAD.MOV.U32 R4, RZ, RZ, R28 ;  /* 0x000000ffff047224 */ /* 0x002fe200078e001c */
[----:B------:R-:W-:-:S05]  /*59a80*/  IADD3 R26, P1, R26, UR7, RZ ;  /* 0x000000071a1a7c10 */ /* 0x000fca000ff3e0ff */
[----:B------:R-:W-:Y:S01]  /*59a90*/  STL [R1+0x8dc], R26 ;  /* 0x0008dc1a01007387 */ /* 0x000fe20000100800 */
[----:B------:R-:W-:Y:S02]  /*59aa0*/  IADD3 R2, P2, R2, UR7, RZ ;  /* 0x0000000702027c10 */ /* 0x000fe4000ff5e0ff */
[----:B------:R-:W-:-:S05]  /*59ab0*/  IADD3.X R27, R27, UR6, RZ, P1, !PT ;  /* 0x000000061b1b7c10 */ /* 0x000fca0008ffe4ff */
[----:B------:R1:W-:Y:S01]  /*59ac0*/  STL [R1+0x8d8], R27 ;  /* 0x0008d81b01007387 */ /* 0x0003e20000100800 */
[----:B------:R-:W-:-:S03]  /*59ad0*/  IADD3.X R7, R7, UR6, RZ, P2, !PT ;  /* 0x0000000607077c10 */ /* 0x000fc600097fe4ff */
[----:B------:R-:W-:Y:S04]  /*59ae0*/  STL [R1+0x91c], R2 ;  /* 0x00091c0201007387 */ /* 0x000fe80000100800 */
[----:B------:R-:W4:Y:S01]  /*59af0*/  LDL.LU R33, [R1+0xa58] ;  /* 0x000a580001217983 */ /* 0x000f220000300800 */
[----:B------:R-:W-:-:S03]  /*59b00*/  IMAD.MOV.U32 R5, RZ, RZ, R29 ;  /* 0x000000ffff057224 */ /* 0x000fc600078e001d */
[----:B------:R1:W-:Y:S04]  /*59b10*/  STL [R1+0x918], R7 ;  /* 0x0009180701007387 */ /* 0x0003e80000100800 */
[----:B------:R-:W4:Y:S04]  /*59b20*/  LDL.LU R31, [R1+0xa98] ;  /* 0x000a9800011f7983 */ /* 0x000f280000300800 */
[----:B--2---:R-:W2:Y:S04]  /*59b30*/  LDL.LU R29, [R1+0xad8] ;  /* 0x000ad800011d7983 */ /* 0x004ea80000300800 */
[----:B------:R-:W2:Y:S04]  /*59b40*/  LDL.LU R28, [R1+0xadc] ;  /* 0x000adc00011c7983 */ /* 0x000ea80000300800 */
[----:B------:R1:W-:Y:S02]  /*59b50*/  LDGSTS.E [R0+0x13e00], [R4.64], P0 ;  /* 0x13e0000004007fae */ /* 0x0003e40008121848 */
[----:B-1----:R-:W-:Y:S01]  /*59b60*/  IMAD.MOV.U32 R5, RZ, RZ, R27 ;  /* 0x000000ffff057224 */ /* 0x002fe200078e001b */
[----:B------:R-:W-:Y:S01]  /*59b70*/  MOV R4, R26 ;  /* 0x0000001a00047202 */ /* 0x000fe20000000f00 */
[----:B------:R-:W2:Y:S04]  /*59b80*/  LDL.LU R27, [R1+0xb18] ;  /* 0x000b1800011b7983 */ /* 0x000ea80000300800 */
[----:B------:R-:W2:Y:S04]  /*59b90*/  LDL.LU R26, [R1+0xb1c] ;  /* 0x000b1c00011a7983 */ /* 0x000ea80000300800 */
[----:B------:R1:W-:Y:S02]  /*59ba0*/  LDGSTS.E [R0+0x14e00], [R4.64], P0 ;  /* 0x14e0000004007fae */ /* 0x0003e40008121848 */
[----:B-1----:R-:W-:-:S02]  /*59bb0*/  IMAD.MOV.U32 R4, RZ, RZ, R2 ;  /* 0x000000ffff047224 */ /* 0x002fc400078e0002 */
[----:B------:R-:W-:Y:S02]  /*59bc0*/  IMAD.MOV.U32 R5, RZ, RZ, R7 ;  /* 0x000000ffff057224 */ /* 0x000fe400078e0007 */
[----:B------:R-:W2:Y:S04]  /*59bd0*/  LDL.LU R7, [R1+0xb5c] ;  /* 0x000b5c0001077983 */ /* 0x000ea80000300800 */
[----:B------:R-:W2:Y:S04]  /*59be0*/  LDL.LU R2, [R1+0xb9c] ;  /* 0x000b9c0001027983 */ /* 0x000ea80000300800 */
[----:B------:R1:W-:Y:S01]  /*59bf0*/  LDGSTS.E [R0+0x15e00], [R4.64], P0 ;  /* 0x15e0000004007fae */ /* 0x0003e20008121848 */
[----:B---3--:R-:W-:-:S04]  /*59c00*/  IADD3 R24, P1, R24, UR7, RZ ;  /* 0x0000000718187c10 */ /* 0x008fc8000ff3e0ff */
[----:B------:R-:W-:Y:S01]  /*59c10*/  IADD3.X R25, R25, UR6, RZ, P1, !PT ;  /* 0x0000000619197c10 */ /* 0x000fe20008ffe4ff */
[----:B------:R-:W-:Y:S01]  /*59c20*/  STL [R1+0x95c], R24 ;  /* 0x00095c1801007387 */ /* 0x000fe20000100800 */
[----:B------:R-:W-:-:S03]  /*59c30*/  IADD3 R38, P2, R38, UR7, RZ ;  /* 0x0000000726267c10 */ /* 0x000fc6000ff5e0ff */
[----:B------:R3:W-:Y:S01]  /*59c40*/  STL [R1+0x958], R25 ;  /* 0x0009581901007387 */ /* 0x0007e20000100800 */
[----:B-1----:R-:W-:-:S03]  /*59c50*/  IMAD.MOV.U32 R5, RZ, RZ, R25 ;  /* 0x000000ffff057224 */ /* 0x002fc600078e0019 */
[----:B------:R-:W-:Y:S04]  /*59c60*/  STL [R1+0x99c], R38 ;  /* 0x00099c2601007387 */ /* 0x000fe80000100800 */
[----:B---3--:R-:W3:Y:S01]  /*59c70*/  LDL.LU R25, [R1+0xb58] ;  /* 0x000b580001197983 */ /* 0x008ee20000300800 */
[----:B------:R-:W-:Y:S01]  /*59c80*/  IADD3.X R39, R39, UR6, RZ, P2, !PT ;  /* 0x0000000627277c10 */ /* 0x000fe200097fe4ff */
[----:B------:R-:W-:-:S04]  /*59c90*/  IMAD.MOV.U32 R4, RZ, RZ, R24 ;  /* 0x000000ffff047224 */ /* 0x000fc800078e0018 */
[----:B------:R-:W-:Y:S04]  /*59ca0*/  STL [R1+0x998], R39 ;  /* 0x0009982701007387 */ /* 0x000fe80000100800 */
[----:B------:R-:W3:Y:S04]  /*59cb0*/  LDL.LU R24, [R1+0xb98] ;  /* 0x000b980001187983 */ /* 0x000ee80000300800 */
[----:B------:R1:W-:Y:S02]  /*59cc0*/  LDGSTS.E [R0+0x16e00], [R4.64], P0 ;  /* 0x16e0000004007fae */ /* 0x0003e40008121848 */
[----:B-1----:R-:W-:-:S02]  /*59cd0*/  IMAD.MOV.U32 R4, RZ, RZ, R38 ;  /* 0x000000ffff047224 */ /* 0x002fc400078e0026 */
[----:B------:R-:W-:-:S05]  /*59ce0*/  IMAD.MOV.U32 R5, RZ, RZ, R39 ;  /* 0x000000ffff057224 */ /* 0x000fca00078e0027 */
[----:B------:R1:W-:Y:S01]  /*59cf0*/  LDGSTS.E [R0+0x17e00], [R4.64], P0 ;  /* 0x17e0000004007fae */ /* 0x0003e20008121848 */
[----:B------:R-:W-:Y:S02]  /*59d00*/  IADD3 R6, R6, 0x1, RZ ;  /* 0x0000000106067810 */ /* 0x000fe40007ffe0ff */
[----:B----4-:R-:W-:-:S04]  /*59d10*/  IADD3 R36, P1, R36, UR7, RZ ;  /* 0x0000000724247c10 */ /* 0x010fc8000ff3e0ff */
[----:B------:R-:W-:Y:S01]  /*59d20*/  IADD3.X R37, R37, UR6, RZ, P1, !PT ;  /* 0x0000000625257c10 */ /* 0x000fe20008ffe4ff */
[----:B-1----:R-:W-:Y:S01]  /*59d30*/  IMAD.MOV.U32 R4, RZ, RZ, R36 ;  /* 0x000000ffff047224 */ /* 0x002fe200078e0024 */
[----:B------:R-:W-:-:S03]  /*59d40*/  IADD3 R34, P2, R34, UR7, RZ ;  /* 0x0000000722227c10 */ /* 0x000fc6000ff5e0ff */
[----:B------:R-:W-:Y:S01]  /*59d50*/  IMAD.MOV.U32 R5, RZ, RZ, R37 ;  /* 0x000000ffff057224 */ /* 0x000fe200078e0025 */
[----:B------:R-:W-:Y:S02]  /*59d60*/  IADD3.X R35, R35, UR6, RZ, P2, !PT ;  /* 0x0000000623237c10 */ /* 0x000fe400097fe4ff */
[----:B------:R-:W-:Y:S02]  /*59d70*/  IADD3 R32, P1, R32, UR7, RZ ;  /* 0x0000000720207c10 */ /* 0x000fe4000ff3e0ff */
[----:B------:R1:W-:Y:S01]  /*59d80*/  LDGSTS.E [R0+0x18e00], [R4.64], P0 ;  /* 0x18e0000004007fae */ /* 0x0003e20008121848 */
[----:B------:R-:W-:Y:S01]  /*59d90*/  IADD3 R30, P2, R30, UR7, RZ ;  /* 0x000000071e1e7c10 */ /* 0x000fe2000ff5e0ff */
[----:B-1----:R-:W-:Y:S02]  /*59da0*/  IMAD.MOV.U32 R4, RZ, RZ, R34 ;  /* 0x000000ffff047224 */ /* 0x002fe400078e0022 */
[----:B------:R-:W-:-:S05]  /*59db0*/  IMAD.MOV.U32 R5, RZ, RZ, R35 ;  /* 0x000000ffff057224 */ /* 0x000fca00078e0023 */
[----:B------:R1:W-:Y:S02]  /*59dc0*/  LDGSTS.E [R0+0x19e00], [R4.64], P0 ;  /* 0x19e0000004007fae */ /* 0x0003e40008121848 */
[----:B-1----:R-:W-:Y:S02]  /*59dd0*/  MOV R4, R32 ;  /* 0x0000002000047202 */ /* 0x002fe40000000f00 */
[----:B------:R-:W-:Y:S04]  /*59de0*/  STL [R1+0x9dc], R36 ;  /* 0x0009dc2401007387 */ /* 0x000fe80000100800 */
[----:B------:R-:W-:Y:S04]  /*59df0*/  STL [R1+0x9d8], R37 ;  /* 0x0009d82501007387 */ /* 0x000fe80000100800 */
[----:B------:R-:W-:Y:S04]  /*59e00*/  STL [R1+0xa1c], R34 ;  /* 0x000a1c2201007387 */ /* 0x000fe80000100800 */
[----:B------:R-:W-:Y:S01]  /*59e10*/  STL [R1+0xa18], R35 ;  /* 0x000a182301007387 */ /* 0x000fe20000100800 */
[----:B------:R-:W-:-:S05]  /*59e20*/  IADD3.X R33, R33, UR6, RZ, P1, !PT ;  /* 0x0000000621217c10 */ /* 0x000fca0008ffe4ff */
[----:B------:R-:W-:Y:S01]  /*59e30*/  IMAD.MOV.U32 R5, RZ, RZ, R33 ;  /* 0x000000ffff057224 */ /* 0x000fe200078e0021 */
[----:B------:R-:W-:-:S04]  /*59e40*/  IADD3.X R31, R31, UR6, RZ, P2, !PT ;  /* 0x000000061f1f7c10 */ /* 0x000fc800097fe4ff */
[----:B------:R1:W-:Y:S01]  /*59e50*/  LDGSTS.E [R0+0x1ae00], [R4.64], P0 ;  /* 0x1ae0000004007fae */ /* 0x0003e20008121848 */
[----:B--2---:R-:W-:-:S04]  /*59e60*/  IADD3 R28, P1, R28, UR7, RZ ;  /* 0x000000071c1c7c10 */ /* 0x004fc8000ff3e0ff */
[----:B------:R-:W-:Y:S01]  /*59e70*/  IADD3.X R29, R29, UR6, RZ, P1, !PT ;  /* 0x000000061d1d7c10 */ /* 0x000fe20008ffe4ff */
[----:B-1----:R-:W-:Y:S02]  /*59e80*/  IMAD.MOV.U32 R4, RZ, RZ, R30 ;  /* 0x000000ffff047224 */ /* 0x002fe400078e001e */
[----:B------:R-:W-:-:S05]  /*59e90*/  IMAD.MOV.U32 R5, RZ, RZ, R31 ;  /* 0x000000ffff057224 */ /* 0x000fca00078e001f */
[----:B------:R1:W-:Y:S01]  /*59ea0*/  LDGSTS.E [R0+0x1be00], [R4.64], P0 ;  /* 0x1be0000004007fae */ /* 0x0003e20008121848 */
[----:B------:R-:W-:Y:S01]  /*59eb0*/  IADD3 R26, P2, R26, UR7, RZ ;  /* 0x000000071a1a7c10 */ /* 0x000fe2000ff5e0ff */
[----:B-1----:R-:W-:-:S03]  /*59ec0*/  IMAD.MOV.U32 R4, RZ, RZ, R28 ;  /* 0x000000ffff047224 */ /* 0x002fc600078e001c */
[----:B------:R-:W-:Y:S01]  /*59ed0*/  IADD3.X R27, R27, UR6, RZ, P2, !PT ;  /* 0x000000061b1b7c10 */ /* 0x000fe200097fe4ff */
[----:B------:R-:W-:Y:S01]  /*59ee0*/  IMAD.MOV.U32 R5, RZ, RZ, R29 ;  /* 0x000000ffff057224 */ /* 0x000fe200078e001d */
[----:B------:R-:W-:Y:S04]  /*59ef0*/  STL [R1+0xa5c], R32 ;  /* 0x000a5c2001007387 */ /* 0x000fe80000100800 */
[----:B------:R-:W-:Y:S04]  /*59f00*/  STL [R1+0xa58], R33 ;  /* 0x000a582101007387 */ /* 0x000fe80000100800 */
[----:B------:R1:W-:Y:S04]  /*59f10*/  LDGSTS.E [R0+0x1ce00], [R4.64], P0 ;  /* 0x1ce0000004007fae */ /* 0x0003e80008121848 */
[----:B------:R-:W-:Y:S01]  /*59f20*/  STL [R1+0xa9c], R30 ;  /* 0x000a9c1e01007387 */ /* 0x000fe20000100800 */
[----:B------:R-:W-:-:S03]  /*59f30*/  IADD3 R7, P1, R7, UR7, RZ ;  /* 0x0000000707077c10 */ /* 0x000fc6000ff3e0ff */
[----:B------:R-:W-:Y:S01]  /*59f40*/  STL [R1+0xa98], R31 ;  /* 0x000a981f01007387 */ /* 0x000fe20000100800 */
[----:B-1----:R-:W-:Y:S02]  /*59f50*/  IMAD.MOV.U32 R4, RZ, RZ, R26 ;  /* 0x000000ffff047224 */ /* 0x002fe400078e001a */
[----:B------:R-:W-:Y:S01]  /*59f60*/  IMAD.MOV.U32 R5, RZ, RZ, R27 ;  /* 0x000000ffff057224 */ /* 0x000fe200078e001b */
[----:B------:R-:W-:Y:S04]  /*59f70*/  STL [R1+0xadc], R28 ;  /* 0x000adc1c01007387 */ /* 0x000fe80000100800 */
[----:B------:R-:W-:Y:S04]  /*59f80*/  STL [R1+0xad8], R29 ;  /* 0x000ad81d01007387 */ /* 0x000fe80000100800 */
[----:B------:R-:W-:Y:S04]  /*59f90*/  STL [R1+0xb1c], R26 ;  /* 0x000b1c1a01007387 */ /* 0x000fe80000100800 */
[----:B------:R-:W-:Y:S04]  /*59fa0*/  STL [R1+0xb18], R27 ;  /* 0x000b181b01007387 */ /* 0x000fe80000100800 */
[----:B------:R1:W-:Y:S04]  /*59fb0*/  LDGSTS.E [R0+0x1de00], [R4.64], P0 ;  /* 0x1de0000004007fae */ /* 0x0003e80008121848 */
[----:B------:R2:W-:Y:S01]  /*59fc0*/  STL [R1+0xb5c], R7 ;  /* 0x000b5c0701007387 */ /* 0x0005e20000100800 */
[----:B------:R-:W-:Y:S01]  /*59fd0*/  IADD3 R2, P2, R2, UR7, RZ ;  /* 0x0000000702027c10 */ /* 0x000fe2000ff5e0ff */
[----:B-1----:R-:W-:-:S02]  /*59fe0*/  IMAD.MOV.U32 R4, RZ, RZ, R7 ;  /* 0x000000ffff047224 */ /* 0x002fc400078e0007 */
[----:B--2---:R-:W-:-:S05]  /*59ff0*/  IMAD.MOV.U32 R7, RZ, RZ, 0x7f ;  /* 0x0000007fff077424 */ /* 0x004fca00078e00ff */
[----:B------:R-:W-:Y:S02]  /*5a000*/  IADD3 R7, R7, c[0x0][0x180], RZ ;  /* 0x0000600007077a10 */ /* 0x000fe40007ffe0ff */
[----:B---3--:R-:W-:-:S05]  /*5a010*/  IADD3.X R25, R25, UR6, RZ, P1, !PT ;  /* 0x0000000619197c10 */ /* 0x008fca0008ffe4ff */
[----:B------:R-:W-:Y:S01]  /*5a020*/  IMAD.MOV.U32 R5, RZ, RZ, R25 ;  /* 0x000000ffff057224 */ /* 0x000fe200078e0019 */
[----:B------:R-:W-:Y:S04]  /*5a030*/  STL [R1+0xb58], R25 ;  /* 0x000b581901007387 */ /* 0x000fe80000100800 */
[----:B------:R1:W-:Y:S01]  /*5a040*/  LDGSTS.E [R0+0x1ee00], [R4.64], P0 ;  /* 0x1ee0000004007fae */ /* 0x0003e20008121848 */
[----:B------:R-:W-:-:S03]  /*5a050*/  IADD3.X R24, R24, UR6, RZ, P2, !PT ;  /* 0x0000000618187c10 */ /* 0x000fc600097fe4ff */
[----:B------:R2:W-:Y:S01]  /*5a060*/  STL [R1+0xb9c], R2 ;  /* 0x000b9c0201007387 */ /* 0x0005e20000100800 */
[----:B-1----:R-:W-:Y:S01]  /*5a070*/  IMAD.MOV.U32 R4, RZ, RZ, R2 ;  /* 0x000000ffff047224 */ /* 0x002fe200078e0002 */
[----:B--2---:R-:W-:Y:S02]  /*5a080*/  SHF.R.S32.HI R2, RZ, 0x1f, R7 ;  /* 0x0000001fff027819 */ /* 0x004fe40000011407 */
[----:B------:R1:W-:Y:S01]  /*5a090*/  STL [R1+0xb98], R24 ;  /* 0x000b981801007387 */ /* 0x0003e20000100800 */
[----:B------:R-:W-:Y:S02]  /*5a0a0*/  MOV R5, R24 ;  /* 0x0000001800057202 */ /* 0x000fe40000000f00 */
[----:B------:R-:W-:Y:S01]  /*5a0b0*/  LEA.HI R2, R2, R7, RZ, 0x7 ;  /* 0x0000000702027211 */ /* 0x000fe200078f38ff */
[----:B------:R1:W-:Y:S03]  /*5a0c0*/  STL [R1+0x398], R6 ;  /* 0x0003980601007387 */ /* 0x0003e60000100800 */
[----:B------:R-:W-:Y:S01]  /*5a0d0*/  SHF.R.S32.HI R2, RZ, 0x7, R2 ;  /* 0x00000007ff027819 */ /* 0x000fe20000011402 */
[----:B------:R1:W-:Y:S03]  /*5a0e0*/  LDGSTS.E [R0+0x1fe00], [R4.64], P0 ;  /* 0x1fe0000004007fae */ /* 0x0003e60008121848 */
[----:B------:R-:W-:Y:S01]  /*5a0f0*/  ISETP.NE.U32.AND P0, PT, R6, R2, PT ;  /* 0x000000020600720c */ /* 0x000fe20003f05070 */
[----:B------:R-:W0:Y:S11]  /*5a100*/  LDGDEPBAR ;  /* 0x00000000000079af */ /* 0x000e360000000000 */
[----:B------:R-:W-:Y:S01]  /*5a110*/  @!UPT UIADD3 URZ, URZ, URZ, URZ ;  /* 0x0000003f3f3ff290 */ /* 0x000fe2000fffe03f */
[----:B-1----:R-:W-:Y:S01]  /*5a120*/  @!P0 CALL.REL.NOINC `(.L_x_0) ;  /* 0x0000001000008944 */ /* 0x002fe20003c00000 */
[----:B------:R-:W-:Y:S05]  /*5a130*/  BRA `(.L_x_1) ;  /* 0xfffd77a000007947 */ /* 0x000fea000383ffff */
.L_x_0:
[----:B-----5:R-:W2:Y:S01]  /*5a140*/  LDL.LU R24, [R1+0x105c] ;  /* 0x00105c0001187983 */ /* 0x020ea20000300800 */
[----:B------:R-:W-:-:S04]  /*5a150*/  DEPBAR.LE SB0, 0x0 ;  /* 0x000080000000791a */ /* 0x000fc80000000000 */
[----:B------:R-:W3:Y:S04]  /*5a160*/  LDL.LU R7, [R1+0x1058] ;  /* 0x0010580001077983 */ /* 0x000ee80000300800 */
[----:B------:R-:W4:Y:S04]  /*5a170*/  LDL.LU R6, [R1+0x1054] ;  /* 0x0010540001067983 */ /* 0x000f280000300800 */
[----:B------:R1:W-:Y:S04]  /*5a180*/  STL [R1+0x1450], R239 ;  /* 0x001450ef01007387 */ /* 0x0003e80000100800 */
[----:B------:R-:W1:Y:S04]  /*5a190*/  S2R R25, SR_TID.X ;  /* 0x0000000000197919 */ /* 0x000e680000002100 */
[----:B-1----:R-:W2:Y:S01]  /*5a1a0*/  LDL.LU R239, [R1+0x1050] ;  /* 0x0010500001ef7983 */ /* 0x002ea20000300800 */
[----:B------:R-:W-:-:S02]  /*5a1b0*/  IMAD.SHL.U32 R2, R25, 0x20, RZ ;  /* 0x0000002019027824 */ /* 0x000fc400078e00ff */
[C---:B------:R-:W-:Y:S02]  /*5a1c0*/  IMAD.SHL.U32 R0, R25.reuse, 0x4, RZ ;  /* 0x0000000419007824 */ /* 0x040fe400078e00ff */
[C---:B------:R-:W-:Y:S01]  /*5a1d0*/  IMAD.SHL.U32 R4, R25.reuse, 0x400, RZ ;  /* 0x0000040019047824 */ /* 0x040fe200078e00ff */
[----:B------:R-:W-:Y:S01]  /*5a1e0*/  LOP3.LUT R2, R2, 0x60, RZ, 0xc0, !PT ;  /* 0x0000006002027812 */ /* 0x000fe200078ec0ff */
[C---:B------:R-:W-:Y:S02]  /*5a1f0*/  IMAD.SHL.U32 R3, R25.reuse, 0x1000, RZ ;  /* 0x0000100019037824 */ /* 0x040fe400078e00ff */
[----:B------:R-:W-:Y:S01]  /*5a200*/  IMAD.SHL.U32 R5, R25, 0x40, RZ ;  /* 0x0000004019057824 */ /* 0x000fe200078e00ff */
[----:B------:R-:W-:Y:S02]  /*5a210*/  LOP3.LUT R2, R2, 0x70, R0, 0x78, !PT ;  /* 0x0000007002027812 */ /* 0x000fe400078e7800 */
[----:B------:R-:W-:Y:S02]  /*5a220*/  LOP3.LUT R4, R4, 0x6000, RZ, 0xc0, !PT ;  /* 0x0000600004047812 */ /* 0x000fe400078ec0ff */
[----:B------:R-:W-:-:S02]  /*5a230*/  LOP3.LUT R0, R3, 0x6000, RZ, 0xc0, !PT ;  /* 0x0000600003007812 */ /* 0x000fc400078ec0ff */
[----:B------:R-:W-:-:S04]  /*5a240*/  LOP3.LUT R3, R5, 0x1800, RZ, 0xc0, !PT ;  /* 0x0000180005037812 */ /* 0x000fc800078ec0ff */
[----:B------:R-:W-:Y:S02]  /*5a250*/  IADD3 R2, R2, R4, R3 ;  /* 0x0000000402027210 */ /* 0x000fe40007ffe003 */
[----:B------:R-:W3:Y:S04]  /*5a260*/  LDL.LU R4, [R1+0x220] ;  /* 0x0002200001047983 */ /* 0x000ee80000300800 */
[----:B------:R-:W3:Y:S01]  /*5a270*/  LDL.LU R5, [R1+0x224] ;  /* 0x0002240001057983 */ /* 0x000ee20000300800 */
[----:B------:R-:W-:Y:S02]  /*5a280*/  IMAD.MOV.U32 R26, RZ, RZ, R148 ;  /* 0x000000ffff1a7224 */ /* 0x000fe400078e0094 */
[----:B------:R-:W-:Y:S02]  /*5a290*/  IMAD.MOV.U32 R27, RZ, RZ, R149 ;  /* 0x000000ffff1b7224 */ /* 0x000fe400078e0095 */
[----:B------:R-:W-:-:S02]  /*5a2a0*/  IMAD.MOV.U32 R34, RZ, RZ, R16 ;  /* 0x000000ffff227224 */ /* 0x000fc400078e0010 */
[----:B------:R-:W-:Y:S01]  /*5a2b0*/  IMAD.MOV.U32 R35, RZ, RZ, R17 ;  /* 0x000000ffff237224 */ /* 0x000fe200078e0011 */
[----:B------:R-:W-:Y:S01]  /*5a2c0*/  BAR.SYNC.DEFER_BLOCKING 0x0 ;  /* 0x0000000000007b1d */ /* 0x000fe20000010000 */
[----:B--2---:R-:W-:-:S04]  /*5a2d0*/  ISETP.GE.AND P0, PT, R239, c[0x0][0x178], PT ;  /* 0x00005e00ef007a0c */ /* 0x004fc80003f06270 */
[----:B----4-:R-:W-:Y:S02]  /*5a2e0*/  ISETP.LT.AND P2, PT, R6, c[0x0][0x17c], !P0 ;  /* 0x00005f0006007a0c */ /* 0x010fe40004741270 */
[----:B---3--:R-:W-:Y:S01]  /*5a2f0*/  ISETP.LT.AND P4, PT, R7, c[0x0][0x17c], !P0 ;  /* 0x00005f0007007a0c */ /* 0x008fe20004781270 */
[----:B------:R-:W2:Y:S04]  /*5a300*/  LDL.LU R6, [R1+0x210] ;  /* 0x0002100001067983 */ /* 0x000ea80000300800 */
[----:B------:R-:W2:Y:S04]  /*5a310*/  LDL.LU R7, [R1+0x214] ;  /* 0x0002140001077983 */ /* 0x000ea80000300800 */
[----:B------:R-:W3:Y:S04]  /*5a320*/  LDL.LU R28, [R1+0x228] ;  /* 0x00022800011c7983 */ /* 0x000ee80000300800 */
[----:B------:R-:W3:Y:S04]  /*5a330*/  LDL.LU R29, [R1+0x22c] ;  /* 0x00022c00011d7983 */ /* 0x000ee80000300800 */
[----:B------:R-:W3:Y:S04]  /*5a340*/  LDL.LU R30, [R1+0x218] ;  /* 0x00021800011e7983 */ /* 0x000ee80000300800 */
[----:B------:R-:W3:Y:S01]  /*5a350*/  LDL.LU R31, [R1+0x21c] ;  /* 0x00021c00011f7983 */ /* 0x000ee20000300800 */
[----:B------:R-:W-:-:S02]  /*5a360*/  LOP3.LUT R25, R25, 0x7f, RZ, 0xc0, !PT ;  /* 0x0000007f19197812 */ /* 0x000fc400078ec0ff */
[----:B------:R-:W-:Y:S01]  /*5a370*/  ISETP.LT.AND P3, PT, R24, c[0x0][0x17c], !P0 ;  /* 0x00005f0018007a0c */ /* 0x000fe20004761270 */
[----:B------:R-:W-:Y:S02]  /*5a380*/  IMAD.MOV.U32 R24, RZ, RZ, R144 ;  /* 0x000000ffff187224 */ /* 0x000fe400078e0090 */
[----:B------:R-:W-:Y:S02]  /*5a390*/  IMAD R0, R25, 0x10, R0 ;  /* 0x0000001019007824 */ /* 0x000fe400078e0200 */
[----:B------:R-:W-:Y:S01]  /*5a3a0*/  IMAD.MOV.U32 R25, RZ, RZ, R145 ;  /* 0x000000ffff197224 */ /* 0x000fe200078e0091 */
[----:B------:R-:W-:Y:S01]  /*5a3b0*/  MOV R17, R211 ;  /* 0x000000d300117202 */ /* 0x000fe20000000f00 */
[----:B------:R-:W-:-:S03]  /*5a3c0*/  IMAD.MOV.U32 R16, RZ, RZ, R210 ;  /* 0x000000ffff107224 */ /* 0x000fc600078e00d2 */
[----:B------:R1:W-:Y:S04]  /*5a3d0*/  STS.128 [R2+0x100], R24 ;  /* 0x0001001802007388 */ /* 0x0003e80000000c00 */
[----:B------:R-:W-:Y:S01]  /*5a3e0*/  STS.128 [R2+0x380], R16 ;  /* 0x0003801002007388 */ /* 0x000fe20000000c00 */
[----:B-1----:R-:W-:Y:S02]  /*5a3f0*/  IMAD.MOV.U32 R24, RZ, RZ, R68 ;  /* 0x000000ffff187224 */ /* 0x002fe400078e0044 */
[----:B------:R-:W-:Y:S02]  /*5a400*/  IMAD.MOV.U32 R25, RZ, RZ, R69 ;  /* 0x000000ffff197224 */ /* 0x000fe400078e0045 */
[----:B------:R-:W-:Y:S02]  /*5a410*/  IMAD.MOV.U32 R26, RZ, RZ, R124 ;  /* 0x000000ffff1a7224 */ /* 0x000fe400078e007c */
[----:B------:R-:W-:-:S05]  /*5a420*/  IMAD.MOV.U32 R27, RZ, RZ, R125 ;  /* 0x000000ffff1b7224 */ /* 0x000fca00078e007d */
[----:B------:R-:W-:Y:S04]  /*5a430*/  STS.128 [R2+0x500], R24 ;  /* 0x0005001802007388 */ /* 0x000fe80000000c00 */
[----:B--2---:R1:W-:Y:S02]  /*5a440*/  STS.128 [R2], R4 ;  /* 0x0000000402007388 */ /* 0x0043e40000000c00 */
[----:B-1----:R-:W-:Y:S02]  /*5a450*/  IMAD.MOV.U32 R4, RZ, RZ, R176 ;  /* 0x000000ffff047224 */ /* 0x002fe400078e00b0 */
[----:B------:R-:W-:Y:S02]  /*5a460*/  IMAD.MOV.U32 R5, RZ, RZ, R177 ;  /* 0x000000ffff057224 */ /* 0x000fe400078e00b1 */
[----:B------:R-:W-:-:S02]  /*5a470*/  IMAD.MOV.U32 R6, RZ, RZ, R180 ;  /* 0x000000ffff067224 */ /* 0x000fc400078e00b4 */
[----:B------:R-:W-:-:S05]  /*5a480*/  IMAD.MOV.U32 R7, RZ, RZ, R181 ;  /* 0x000000ffff077224 */ /* 0x000fca00078e00b5 */
[----:B------:R1:W-:Y:S02]  /*5a490*/  STS.128 [R2+0x200], R4 ;  /* 0x0002000402007388 */ /* 0x0003e40000000c00 */
[----:B-1----:R-:W-:Y:S02]  /*5a4a0*/  IMAD.MOV.U32 R4, RZ, RZ, R228 ;  /* 0x000000ffff047224 */ /* 0x002fe400078e00e4 */
[----:B------:R-:W-:Y:S02]  /*5a4b0*/  IMAD.MOV.U32 R5, RZ, RZ, R229 ;  /* 0x000000ffff057224 */ /* 0x000fe400078e00e5 */
[----:B------:R-:W-:Y:S02]  /*5a4c0*/  IMAD.MOV.U32 R6, RZ, RZ, R224 ;  /* 0x000000ffff067224 */ /* 0x000fe400078e00e0 */
[----:B------:R-:W-:-:S05]  /*5a4d0*/  IMAD.MOV.U32 R7, RZ, RZ, R225 ;  /* 0x000000ffff077224 */ /* 0x000fca00078e00e1 */
[----:B------:R1:W-:Y:S04]  /*5a4e0*/  STS.128 [R2+0x400], R4 ;  /* 0x0004000402007388 */ /* 0x0003e80000000c00 */
[----:B---3--:R2:W-:Y:S04]  /*5a4f0*/  STS.128 [R2+0x80], R28 ;  /* 0x0000801c02007388 */ /* 0x0085e80000000c00 */
[----:B-1----:R-:W3:Y:S04]  /*5a500*/  LDL.LU R4, [R1+0x20] ;  /* 0x0000200001047983 */ /* 0x002ee80000300800 */
        /* <DEDUP_REMOVED lines=11> */
[----:B--2---:R-:W2:Y:S04]  /*5a5c0*/  LDL.LU R28, [R1+0xc8] ;  /* 0x0000c800011c7983 */ /* 0x004ea80000300800 */
        /* <DEDUP_REMOVED lines=8> */
[----:B------:R-:W-:Y:S01]  /*5a650*/  MOV R149, R147 ;  /* 0x0000009300957202 */ /* 0x000fe20000000f00 */
[----:B------:R-:W-:Y:S01]  /*5a660*/  IMAD.MOV.U32 R180, RZ, RZ, R178 ;  /* 0x000000ffffb47224 */ /* 0x000fe200078e00b2 */
[----:B------:R-:W-:Y:S01]  /*5a670*/  MOV R125, R71 ;  /* 0x00000047007d7202 */ /* 0x000fe20000000f00 */
[----:B------:R-:W-:-:S02]  /*5a680*/  IMAD.MOV.U32 R181, RZ, RZ, R179 ;  /* 0x000000ffffb57224 */ /* 0x000fc400078e00b3 */
[----:B------:R-:W-:Y:S02]  /*5a690*/  IMAD.MOV.U32 R32, RZ, RZ, R208 ;  /* 0x000000ffff207224 */ /* 0x000fe400078e00d0 */
[----:B------:R-:W-:Y:S02]  /*5a6a0*/  IMAD.MOV.U32 R33, RZ, RZ, R209 ;  /* 0x000000ffff217224 */ /* 0x000fe400078e00d1 */
[----:B------:R-:W-:Y:S02]  /*5a6b0*/  IMAD.MOV.U32 R224, RZ, RZ, R230 ;  /* 0x000000ffffe07224 */ /* 0x000fe400078e00e6 */
[----:B------:R-:W-:Y:S02]  /*5a6c0*/  IMAD.MOV.U32 R225, RZ, RZ, R231 ;  /* 0x000000ffffe17224 */ /* 0x000fe400078e00e7 */
[----:B------:R-:W-:Y:S01]  /*5a6d0*/  IMAD.MOV.U32 R124, RZ, RZ, R70 ;  /* 0x000000ffff7c7224 */ /* 0x000fe200078e0046 */
[----:B------:R-:W-:Y:S04]  /*5a6e0*/  STS.128 [R2+0x180], R148 ;  /* 0x0001809402007388 */ /* 0x000fe80000000c00 */
[----:B------:R-:W-:Y:S04]  /*5a6f0*/  STS.128 [R2+0x280], R180 ;  /* 0x000280b402007388 */ /* 0x000fe80000000c00 */
[----:B------:R-:W-:Y:S04]  /*5a700*/  STS.128 [R2+0x300], R32 ;  /* 0x0003002002007388 */ /* 0x000fe80000000c00 */
[----:B------:R-:W-:Y:S04]  /*5a710*/  STS.128 [R2+0x480], R224 ;  /* 0x000480e002007388 */ /* 0x000fe80000000c00 */
[----:B------:R-:W-:Y:S01]  /*5a720*/  STS.128 [R2+0x580], R124 ;  /* 0x0005807c02007388 */ /* 0x000fe20000000c00 */
[----:B------:R-:W-:-:S02]  /*5a730*/  LOP3.LUT R209, R0, 0x20, RZ, 0x3c, !PT ;  /* 0x0000002000d17812 */ /* 0x000fc400078e3cff */
[C---:B------:R-:W-:Y:S02]  /*5a740*/  LOP3.LUT R208, R0.reuse, 0x40, RZ, 0x3c, !PT ;  /* 0x0000004000d07812 */ /* 0x040fe400078e3cff */
[----:B------:R-:W-:Y:S01]  /*5a750*/  LOP3.LUT R3, R0, 0x60, RZ, 0x3c, !PT ;  /* 0x0000006000037812 */ /* 0x000fe200078e3cff */
        /* <DEDUP_REMOVED lines=14> */
[----:B------:R-:W-:Y:S02]  /*5a840*/  IMAD.MOV.U32 R58, RZ, RZ, R204 ;  /* 0x000000ffff3a7224 */ /* 0x000fe400078e00cc */
[----:B------:R-:W-:Y:S02]  /*5a850*/  IMAD.MOV.U32 R59, RZ, RZ, R205 ;  /* 0x000000ffff3b7224 */ /* 0x000fe400078e00cd */
[----:B------:R-:W-:Y:S02]  /*5a860*/  IMAD.MOV.U32 R204, RZ, RZ, R74 ;  /* 0x000000ffffcc7224 */ /* 0x000fe400078e004a */
[----:B------:R-:W-:Y:S01]  /*5a870*/  IMAD.MOV.U32 R205, RZ, RZ, R75 ;  /* 0x000000ffffcd7224 */ /* 0x000fe200078e004b */
[----:B---3--:R-:W-:Y:S04]  /*5a880*/  STS.128 [R2+0x600], R4 ;  /* 0x0006000402007388 */ /* 0x008fe80000000c00 */
[----:B----4-:R-:W-:Y:S04]  /*5a890*/  STS.128 [R2+0x680], R16 ;  /* 0x0006801002007388 */ /* 0x010fe80000000c00 */
[----:B------:R-:W-:Y:S04]  /*5a8a0*/  STS.128 [R2+0x700], R24 ;  /* 0x0007001802007388 */ /* 0x000fe80000000c00 */
[----:B--2---:R-:W-:Y:S04]  /*5a8b0*/  STS.128 [R2+0x780], R28 ;  /* 0x0007801c02007388 */ /* 0x004fe80000000c00 */
[----:B------:R-:W-:Y:S06]  /*5a8c0*/  BAR.SYNC.DEFER_BLOCKING 0x0 ;  /* 0x0000000000007b1d */ /* 0x000fec0000010000 */
[----:B------:R-:W1:Y:S04]  /*5a8d0*/  LDS.128 R248, [R0] ;  /* 0x0000000000f87984 */ /* 0x000e680000000c00 */
[----:B------:R-:W-:Y:S04]  /*5a8e0*/  LDS.128 R244, [R0+0x800] ;  /* 0x0008000000f47984 */ /* 0x000fe80000000c00 */
[----:B------:R-:W-:Y:S04]  /*5a8f0*/  LDS.128 R240, [R0+0x1000] ;  /* 0x0010000000f07984 */ /* 0x000fe80000000c00 */
[----:B------:R-:W-:Y:S04]  /*5a900*/  LDS.128 R232, [R0+0x1800] ;  /* 0x0018000000e87984 */ /* 0x000fe80000000c00 */
[----:B------:R-:W2:Y:S04]  /*5a910*/  LDS.128 R228, [R209] ;  /* 0x00000000d1e47984 */ /* 0x000ea80000000c00 */
[----:B------:R-:W-:Y:S04]  /*5a920*/  LDS.128 R224, [R209+0x800] ;  /* 0x00080000d1e07984 */ /* 0x000fe80000000c00 */
[----:B------:R-:W-:Y:S04]  /*5a930*/  LDS.128 R36, [R209+0x1000] ;  /* 0x00100000d1247984 */ /* 0x000fe80000000c00 */
[----:B------:R-:W-:Y:S04]  /*5a940*/  LDS.128 R24, [R209+0x1800] ;  /* 0x00180000d1187984 */ /* 0x000fe80000000c00 */
[----:B------:R-:W3:Y:S04]  /*5a950*/  LDS.128 R88, [R208] ;  /* 0x00000000d0587984 */ /* 0x000ee80000000c00 */
[----:B------:R-:W-:Y:S04]  /*5a960*/  LDS.128 R80, [R208+0x800] ;  /* 0x00080000d0507984 */ /* 0x000fe80000000c00 */
[----:B------:R-:W-:Y:S04]  /*5a970*/  LDS.128 R32, [R208+0x1000] ;  /* 0x00100000d0207984 */ /* 0x000fe80000000c00 */
[----:B------:R-:W-:Y:S04]  /*5a980*/  LDS.128 R16, [R208+0x1800] ;  /* 0x00180000d0107984 */ /* 0x000fe80000000c00 */
[----:B------:R-:W4:Y:S04]  /*5a990*/  LDS.128 R84, [R3] ;  /* 0x0000000003547984 */ /* 0x000f280000000c00 */
[----:B------:R-:W1:Y:S04]  /*5a9a0*/  LDS.128 R68, [R3+0x800] ;  /* 0x0008000003447984 */ /* 0x000e680000000c00 */
[----:B------:R-:W1:Y:S04]  /*5a9b0*/  LDS.128 R28, [R3+0x1000] ;  /* 0x00100000031c7984 */ /* 0x000e680000000c00 */
[----:B------:R-:W1:Y:S04]  /*5a9c0*/  LDS.128 R4, [R3+0x1800] ;  /* 0x0018000003047984 */ /* 0x000e680000000c00 */
[----:B------:R-:W-:Y:S06]  /*5a9d0*/  BAR.SYNC.DEFER_BLOCKING 0x0 ;  /* 0x0000000000007b1d */ /* 0x000fec0000010000 */
[----:B------:R1:W-:Y:S04]  /*5a9e0*/  STS.128 [R2], R92 ;  /* 0x0000005c02007388 */ /* 0x0003e80000000c00 */
[----:B------:R2:W-:Y:S04]  /*5a9f0*/  STS.128 [R2+0x400], R20 ;  /* 0x0004001402007388 */ /* 0x0005e80000000c00 */
[----:B------:R2:W-:Y:S04]  /*5aa00*/  STS.128 [R2+0x380], R40 ;  /* 0x0003802802007388 */ /* 0x0005e80000000c00 */
[----:B-1----:R-:W3:Y:S04]  /*5aa10*/  LDL.LU R92, [R1+0x208] ;  /* 0x00020800015c7983 */ /* 0x002ee80000300800 */
[----:B------:R-:W3:Y:S04]  /*5aa20*/  LDL.LU R93, [R1+0x20c] ;  /* 0x00020c00015d7983 */ /* 0x000ee80000300800 */
[----:B------:R-:W3:Y:S04]  /*5aa30*/  LDL.LU R94, [R1+0x1f8] ;  /* 0x0001f800015e7983 */ /* 0x000ee80000300800 */
[----:B------:R-:W3:Y:S04]  /*5aa40*/  LDL.LU R95, [R1+0x1fc] ;  /* 0x0001fc00015f7983 */ /* 0x000ee80000300800 */
[----:B--2---:R-:W2:Y:S04]  /*5aa50*/  LDL.LU R20, [R1+0x130] ;  /* 0x0001300001147983 */ /* 0x004ea80000300800 */
[----:B------:R-:W2:Y:S04]  /*5aa60*/  LDL.LU R21, [R1+0x134] ;  /* 0x0001340001157983 */ /* 0x000ea80000300800 */
[----:B------:R-:W2:Y:S04]  /*5aa70*/  LDL.LU R22, [R1+0x120] ;  /* 0x0001200001167983 */ /* 0x000ea80000300800 */
[----:B------:R-:W2:Y:S04]  /*5aa80*/  LDL.LU R23, [R1+0x124] ;  /* 0x0001240001177983 */ /* 0x000ea80000300800 */
[----:B------:R-:W4:Y:S04]  /*5aa90*/  LDL.LU R40, [R1+0x138] ;  /* 0x0001380001287983 */ /* 0x000f280000300800 */
[----:B------:R-:W4:Y:S04]  /*5aaa0*/  LDL.LU R41, [R1+0x13c] ;  /* 0x00013c0001297983 */ /* 0x000f280000300800 */
[----:B------:R-:W4:Y:S04]  /*5aab0*/  LDL.LU R42, [R1+0x128] ;  /* 0x00012800012a7983 */ /* 0x000f280000300800 */
[----:B------:R1:W-:Y:S04]  /*5aac0*/  STS.128 [R2+0x500], R56 ;  /* 0x0005003802007388 */ /* 0x0003e80000000c00 */
[----:B------:R-:W4:Y:S04]  /*5aad0*/  LDL.LU R43, [R1+0x12c] ;  /* 0x00012c00012b7983 */ /* 0x000f280000300800 */
        /* <DEDUP_REMOVED lines=24> */
[----:B------:R-:W-:Y:S04]  /*5ac60*/  STS.128 [R2+0x300], R104 ;  /* 0x0003006802007388 */ /* 0x000fe80000000c00 */
[----:B------:R-:W-:Y:S04]  /*5ac70*/  STS.128 [R2+0x480], R220 ;  /* 0x000480dc02007388 */ /* 0x000fe80000000c00 */
[----:B------:R-:W-:Y:S01]  /*5ac80*/  STS.128 [R2+0x580], R204 ;  /* 0x000580cc02007388 */ /* 0x000fe20000000c00 */
[----:B------:R-:W-:-:S02]  /*5ac90*/  IMAD.MOV.U32 R184, RZ, RZ, R128 ;  /* 0x000000ffffb87224 */ /* 0x000fc400078e0080 */
[----:B------:R-:W-:Y:S02]  /*5aca0*/  IMAD.MOV.U32 R185, RZ, RZ, R129 ;  /* 0x000000ffffb97224 */ /* 0x000fe400078e0081 */
[----:B------:R-:W-:Y:S02]  /*5acb0*/  IMAD.MOV.U32 R186, RZ, RZ, R132 ;  /* 0x000000ffffba7224 */ /* 0x000fe400078e0084 */
[----:B------:R-:W-:Y:S01]  /*5acc0*/  IMAD.MOV.U32 R187, RZ, RZ, R133 ;  /* 0x000000ffffbb7224 */ /* 0x000fe200078e0085 */
[----:B---3--:R-:W-:Y:S04]  /*5acd0*/  STS.128 [R2+0x80], R92 ;  /* 0x0000805c02007388 */ /* 0x008fe80000000c00 */
[----:B--2---:R-:W-:Y:S04]  /*5ace0*/  STS.128 [R2+0x600], R20 ;  /* 0x0006001402007388 */ /* 0x004fe80000000c00 */
[----:B----4-:R-:W-:Y:S04]  /*5acf0*/  STS.128 [R2+0x680], R40 ;  /* 0x0006802802007388 */ /* 0x010fe80000000c00 */
[----:B------:R-:W-:Y:S04]  /*5ad00*/  STS.128 [R2+0x700], R56 ;  /* 0x0007003802007388 */ /* 0x000fe80000000c00 */
[----:B------:R-:W-:Y:S04]  /*5ad10*/  STS.128 [R2+0x780], R72 ;  /* 0x0007804802007388 */ /* 0x000fe80000000c00 */
        /* <DEDUP_REMOVED lines=18> */
[----:B------:R1:W-:Y:S02]  /*5ae40*/  STS.128 [R2], R184 ;  /* 0x000000b802007388 */ /* 0x0003e40000000c00 */
[----:B-1----:R-:W-:-:S02]  /*5ae50*/  IMAD.MOV.U32 R186, RZ, RZ, R48 ;  /* 0x000000ffffba7224 */ /* 0x002fc400078e0030 */
        /* <DEDUP_REMOVED lines=13> */
[----:B------:R-:W2:Y:S01]  /*5af30*/  LDL.LU R76, [R1+0x110] ;  /* 0x00011000014c7983 */ /* 0x000ea20000300800 */
[----:B------:R-:W-:-:S02]  /*5af40*/  IMAD.MOV.U32 R62, RZ, RZ, R212 ;  /* 0x000000ffff3e7224 */ /* 0x000fc400078e00d4 */
[----:B------:R-:W-:Y:S01]  /*5af50*/  IMAD.MOV.U32 R63, RZ, RZ, R213 ;  /* 0x000000ffff3f7224 */ /* 0x000fe200078e00d5 */
[----:B------:R-:W2:Y:S01]  /*5af60*/  LDL.LU R77, [R1+0x114] ;  /* 0x00011400014d7983 */ /* 0x000ea20000300800 */
[----:B------:R-:W-:Y:S02]  /*5af70*/  IMAD.MOV.U32 R212, RZ, RZ, R78 ;  /* 0x000000ffffd47224 */ /* 0x000fe400078e004e */
[----:B------:R-:W-:Y:S01]  /*5af80*/  IMAD.MOV.U32 R213, RZ, RZ, R79 ;  /* 0x000000ffffd57224 */ /* 0x000fe200078e004f */
[----:B------:R-:W2:Y:S04]  /*5af90*/  LDL.LU R78, [R1+0x100] ;  /* 0x00010000014e7983 */ /* 0x000ea80000300800 */
[----:B------:R1:W-:Y:S04]  /*5afa0*/  STS.128 [R2+0x400], R44 ;  /* 0x0004002c02007388 */ /* 0x0003e80000000c00 */
[----:B------:R-:W2:Y:S04]  /*5afb0*/  LDL.LU R79, [R1+0x104] ;  /* 0x00010400014f7983 */ /* 0x000ea80000300800 */
[----:B------:R3:W-:Y:S04]  /*5afc0*/  STS.128 [R2+0x380], R48 ;  /* 0x0003803002007388 */ /* 0x0007e80000000c00 */
[----:B-1----:R-:W4:Y:S04]  /*5afd0*/  LDL.LU R44, [R1+0x118] ;  /* 0x00011800012c7983 */ /* 0x002f280000300800 */
[----:B------:R-:W4:Y:S04]  /*5afe0*/  LDL.LU R45, [R1+0x11c] ;  /* 0x00011c00012d7983 */ /* 0x000f280000300800 */
[----:B------:R-:W4:Y:S04]  /*5aff0*/  LDL.LU R46, [R1+0x108] ;  /* 0x00010800012e7983 */ /* 0x000f280000300800 */
[----:B------:R-:W4:Y:S04]  /*5b000*/  LDL.LU R47, [R1+0x10c] ;  /* 0x00010c00012f7983 */ /* 0x000f280000300800 */
[----:B---3--:R-:W3:Y:S04]  /*5b010*/  LDL.LU R48, [R1+0x40] ;  /* 0x0000400001307983 */ /* 0x008ee80000300800 */
[----:B------:R-:W3:Y:S04]  /*5b020*/  LDL.LU R49, [R1+0x44] ;  /* 0x0000440001317983 */ /* 0x000ee80000300800 */
[----:B------:R-:W3:Y:S04]  /*5b030*/  LDL.LU R50, [R1+0x30] ;  /* 0x0000300001327983 */ /* 0x000ee80000300800 */
[----:B------:R1:W-:Y:S04]  /*5b040*/  STS.128 [R2+0x500], R60 ;  /* 0x0005003c02007388 */ /* 0x0003e80000000c00 */
[----:B------:R-:W3:Y:S04]  /*5b050*/  LDL.LU R51, [R1+0x34] ;  /* 0x0000340001337983 */ /* 0x000ee80000300800 */
[----:B-1----:R-:W3:Y:S04]  /*5b060*/  LDL.LU R60, [R1+0x48] ;  /* 0x00004800013c7983 */ /* 0x002ee80000300800 */
[----:B------:R-:W3:Y:S04]  /*5b070*/  LDL.LU R61, [R1+0x4c] ;  /* 0x00004c00013d7983 */ /* 0x000ee80000300800 */
[----:B------:R-:W3:Y:S04]  /*5b080*/  LDL.LU R62, [R1+0x38] ;  /* 0x00003800013e7983 */ /* 0x000ee80000300800 */
[----:B------:R-:W3:Y:S01]  /*5b090*/  LDL.LU R63, [R1+0x3c] ;  /* 0x00003c00013f7983 */ /* 0x000ee20000300800 */
        /* <DEDUP_REMOVED lines=20> */
[----:B------:R-:W-:Y:S04]  /*5b1e0*/  STS.128 [R2+0x480], R116 ;  /* 0x0004807402007388 */ /* 0x000fe80000000c00 */
[----:B------:R-:W-:Y:S04]  /*5b1f0*/  STS.128 [R2+0x580], R212 ;  /* 0x000580d402007388 */ /* 0x000fe80000000c00 */
[----:B--2---:R-:W-:Y:S04]  /*5b200*/  STS.128 [R2+0x600], R76 ;  /* 0x0006004c02007388 */ /* 0x004fe80000000c00 */
[----:B----4-:R1:W-:Y:S04]  /*5b210*/  STS.128 [R2+0x680], R44 ;  /* 0x0006802c02007388 */ /* 0x0103e80000000c00 */
[----:B---3--:R2:W-:Y:S01]  /*5b220*/  STS.128 [R2+0x700], R48 ;  /* 0x0007003002007388 */ /* 0x0085e20000000c00 */
[----:B-1----:R-:W-:-:S03]  /*5b230*/  IMAD.MOV.U32 R46, RZ, RZ, R140 ;  /* 0x000000ffff2e7224 */ /* 0x002fc600078e008c */
[----:B------:R1:W-:Y:S04]  /*5b240*/  STS.128 [R2+0x780], R60 ;  /* 0x0007803c02007388 */ /* 0x0003e80000000c00 */
[----:B------:R-:W-:Y:S01]  /*5b250*/  BAR.SYNC.DEFER_BLOCKING 0x0 ;  /* 0x0000000000007b1d */ /* 0x000fe20000010000 */
[----:B------:R-:W-:Y:S01]  /*5b260*/  IMAD.MOV.U32 R47, RZ, RZ, R141 ;  /* 0x000000ffff2f7224 */ /* 0x000fe200078e008d */
[----:B------:R-:W-:Y:S01]  /*5b270*/  MOV R141, R139 ;  /* 0x0000008b008d7202 */ /* 0x000fe20000000f00 */
[----:B--2---:R-:W-:Y:S02]  /*5b280*/  IMAD.MOV.U32 R50, RZ, RZ, R172 ;  /* 0x000000ffff327224 */ /* 0x004fe400078e00ac */
        /* <DEDUP_REMOVED lines=8> */
[----:B------:R-:W-:Y:S04]  /*5b310*/  LDS.128 R136, [R209] ;  /* 0x00000000d1887984 */ /* 0x000fe80000000c00 */
[----:B------:R-:W-:Y:S04]  /*5b320*/  LDS.128 R160, [R209+0x800] ;  /* 0x00080000d1a07984 */ /* 0x000fe80000000c00 */
[----:B------:R-:W-:Y:S04]  /*5b330*/  LDS.128 R164, [R209+0x1000] ;  /* 0x00100000d1a47984 */ /* 0x000fe80000000c00 */
[----:B------:R-:W-:Y:S04]  /*5b340*/  LDS.128 R168, [R209+0x1800] ;  /* 0x00180000d1a87984 */ /* 0x000fe80000000c00 */
[----:B------:R-:W-:Y:S04]  /*5b350*/  LDS.128 R184, [R208] ;  /* 0x00000000d0b87984 */ /* 0x000fe80000000c00 */
        /* <DEDUP_REMOVED lines=8> */
[----:B------:R-:W4:Y:S04]  /*5b3e0*/  LDS.128 R208, [R3+0x800] ;  /* 0x0008000003d07984 */ /* 0x000f280000000c00 */
[----:B------:R-:W2:Y:S04]  /*5b3f0*/  LDS.128 R212, [R3+0x1000] ;  /* 0x0010000003d47984 */ /* 0x000ea80000000c00 */
[----:B------:R-:W2:Y:S04]  /*5b400*/  LDS.128 R220, [R3+0x1800] ;  /* 0x0018000003dc7984 */ /* 0x000ea80000000c00 */
[----:B------:R-:W-:Y:S01]  /*5b410*/  BAR.SYNC.DEFER_BLOCKING 0x0 ;  /* 0x0000000000007b1d */ /* 0x000fe20000010000 */
[----:B-1----:R-:W-:-:S02]  /*5b420*/  IMAD.MOV.U32 R60, RZ, RZ, R200 ;  /* 0x000000ffff3c7224 */ /* 0x002fc400078e00c8 */
[----:B------:R-:W-:Y:S01]  /*5b430*/  IMAD.MOV.U32 R61, RZ, RZ, R201 ;  /* 0x000000ffff3d7224 */ /* 0x000fe200078e00c9 */
[----:B------:R-:W-:Y:S01]  /*5b440*/  MOV R201, R203 ;  /* 0x000000cb00c97202 */ /* 0x000fe20000000f00 */
        /* <DEDUP_REMOVED lines=10> */
[----:B------:R1:W-:Y:S01]  /*5b4f0*/  STS.128 [R2+0x380], R12 ;  /* 0x0003800c02007388 */ /* 0x0003e20000000c00 */
[----:B------:R-:W-:-:S05]  /*5b500*/  IMAD.MOV.U32 R9, RZ, RZ, R53 ;  /* 0x000000ffff097224 */ /* 0x000fca00078e0035 */
[----:B------:R2:W-:Y:S01]  /*5b510*/  STS.128 [R2+0x300], R8 ;  /* 0x0003000802007388 */ /* 0x0005e20000000c00 */
[----:B-1----:R-:W-:-:S03]  /*5b520*/  IMAD R12, R239, c[0x0][0x194], RZ ;  /* 0x00006500ef0c7a24 */ /* 0x002fc600078e02ff */
[----:B------:R-:W3:Y:S04]  /*5b530*/  LDL.LU R239, [R1+0x1450] ;  /* 0x0014500001ef7983 */ /* 0x000ee80000300800 */
[----:B------:R-:W3:Y:S04]  /*5b540*/  LDL.LU R53, [R1+0x10bc] ;  /* 0x0010bc0001357983 */ /* 0x000ee80000300800 */
[----:B------:R-:W3:Y:S04]  /*5b550*/  LDL.LU R52, [R1+0x10b8] ;  /* 0x0010b80001347983 */ /* 0x000ee80000300800 */
[----:B--2---:R-:W2:Y:S04]  /*5b560*/  LDL.LU R8, [R1+0xf0] ;  /* 0x0000f00001087983 */ /* 0x004ea80000300800 */
[----:B------:R-:W2:Y:S04]  /*5b570*/  LDL.LU R9, [R1+0xf4] ;  /* 0x0000f40001097983 */ /* 0x000ea80000300800 */
[----:B------:R-:W2:Y:S04]  /*5b580*/  LDL.LU R10, [R1+0xe0] ;  /* 0x0000e000010a7983 */ /* 0x000ea80000300800 */
[----:B------:R-:W2:Y:S04]  /*5b590*/  LDL.LU R11, [R1+0xe4] ;  /* 0x0000e400010b7983 */ /* 0x000ea80000300800 */
[----:B------:R1:W-:Y:S04]  /*5b5a0*/  STS.128 [R2], R44 ;  /* 0x0000002c02007388 */ /* 0x0003e80000000c00 */
[----:B------:R4:W-:Y:S01]  /*5b5b0*/  STS.128 [R2+0x100], R48 ;  /* 0x0001003002007388 */ /* 0x0009e20000000c00 */
[----:B-1----:R-:W-:Y:S01]  /*5b5c0*/  IMAD.MOV.U32 R44, RZ, RZ, R64 ;  /* 0x000000ffff2c7224 */ /* 0x002fe200078e0040 */
[----:B------:R-:W-:Y:S01]  /*5b5d0*/  MOV R47, R121 ;  /* 0x00000079002f7202 */ /* 0x000fe20000000f00 */
[----:B------:R-:W-:-:S02]  /*5b5e0*/  IMAD.MOV.U32 R45, RZ, RZ, R65 ;  /* 0x000000ffff2d7224 */ /* 0x000fc400078e0041 */
[----:B------:R-:W-:Y:S02]  /*5b5f0*/  IMAD.MOV.U32 R46, RZ, RZ, R120 ;  /* 0x000000ffff2e7224 */ /* 0x000fe400078e0078 */
[----:B----4-:R-:W-:Y:S02]  /*5b600*/  IMAD.MOV.U32 R48, RZ, RZ, R112 ;  /* 0x000000ffff307224 */ /* 0x010fe400078e0070 */
[----:B------:R-:W-:Y:S02]  /*5b610*/  IMAD.MOV.U32 R49, RZ, RZ, R113 ;  /* 0x000000ffff317224 */ /* 0x000fe400078e0071 */
[----:B------:R-:W-:Y:S02]  /*5b620*/  IMAD.MOV.U32 R50, RZ, RZ, R216 ;  /* 0x000000ffff327224 */ /* 0x000fe400078e00d8 */
[----:B------:R-:W-:Y:S01]  /*5b630*/  IMAD.MOV.U32 R51, RZ, RZ, R217 ;  /* 0x000000ffff337224 */ /* 0x000fe200078e00d9 */
[----:B------:R1:W-:Y:S04]  /*5b640*/  STS.128 [R2+0x400], R44 ;  /* 0x0004002c02007388 */ /* 0x0003e80000000c00 */
[----:B------:R-:W-:Y:S01]  /*5b650*/  STS.128 [R2+0x500], R48 ;  /* 0x0005003002007388 */ /* 0x000fe20000000c00 */
[----:B------:R-:W-:-:S02]  /*5b660*/  IMAD.MOV.U32 R14, RZ, RZ, R236 ;  /* 0x000000ffff0e7224 */ /* 0x000fc400078e00ec */
[----:B------:R-:W-:Y:S01]  /*5b670*/  IMAD.MOV.U32 R15, RZ, RZ, R237 ;  /* 0x000000ffff0f7224 */ /* 0x000fe200078e00ed */
[----:B-1----:R-:W-:-:S04]  /*5b680*/  LEA R46, P5, R12, c[0x0][0x170], 0x2 ;  /* 0x00005c000c2e7a11 */ /* 0x002fc800078a10ff */
[----:B------:R-:W-:Y:S01]  /*5b690*/  LEA.HI.X.SX32 R47, R12, c[0x0][0x174], 0x2, P5 ;  /* 0x00005d000c2f7a11 */ /* 0x000fe200028f16ff */
[----:B--2---:R1:W-:Y:S04]  /*5b6a0*/  STS.128 [R2+0x600], R8 ;  /* 0x0006000802007388 */ /* 0x0043e80000000c00 */
[----:B-1----:R-:W2:Y:S04]  /*5b6b0*/  LDL.LU R8, [R1+0xf8] ;  /* 0x0000f80001087983 */ /* 0x002ea80000300800 */
[----:B------:R-:W2:Y:S04]  /*5b6c0*/  LDL.LU R9, [R1+0xfc] ;  /* 0x0000fc0001097983 */ /* 0x000ea80000300800 */
[----:B------:R-:W2:Y:S04]  /*5b6d0*/  LDL.LU R10, [R1+0xe8] ;  /* 0x0000e800010a7983 */ /* 0x000ea80000300800 */
[----:B------:R-:W2:Y:S04]  /*5b6e0*/  LDL.LU R11, [R1+0xec] ;  /* 0x0000ec00010b7983 */ /* 0x000ea80000300800 */
[----:B------:R-:W4:Y:S04]  /*5b6f0*/  LDL.LU R48, [R1+0x10c8] ;  /* 0x0010c80001307983 */ /* 0x000f280000300800 */
[----:B------:R-:W3:Y:S04]  /*5b700*/  LDL.LU R51, [R1+0x10c4] ;  /* 0x0010c40001337983 */ /* 0x000ee80000300800 */
[----:B------:R-:W3:Y:S04]  /*5b710*/  LDL.LU R12, [R1+0x10] ;  /* 0x00001000010c7983 */ /* 0x000ee80000300800 */
[----:B------:R-:W3:Y:S04]  /*5b720*/  LDL.LU R13, [R1+0x14] ;  /* 0x00001400010d7983 */ /* 0x000ee80000300800 */
[----:B------:R-:W4:Y:S04]  /*5b730*/  LDL.LU R236, [R1+0x18] ;  /* 0x0000180001ec7983 */ /* 0x000f280000300800 */
[----:B------:R-:W4:Y:S01]  /*5b740*/  LDL.LU R237, [R1+0x1c] ;  /* 0x00001c0001ed7983 */ /* 0x000f220000300800 */
[----:B------:R-:W-:-:S02]  /*5b750*/  IMAD.MOV.U32 R120, RZ, RZ, R66 ;  /* 0x000000ffff787224 */ /* 0x000fc400078e0042 */
[----:B------:R-:W-:Y:S01]  /*5b760*/  IMAD.MOV.U32 R121, RZ, RZ, R67 ;  /* 0x000000ffff797224 */ /* 0x000fe200078e0043 */
[----:B------:R-:W-:Y:S01]  /*5b770*/  STS.128 [R2+0x80], R140 ;  /* 0x0000808c02007388 */ /* 0x000fe20000000c00 */
[----:B------:R-:W-:Y:S02]  /*5b780*/  IMAD.MOV.U32 R216, RZ, RZ, R114 ;  /* 0x000000ffffd87224 */ /* 0x000fe400078e0072 */
[----:B------:R-:W-:Y:S01]  /*5b790*/  IMAD.MOV.U32 R217, RZ, RZ, R115 ;  /* 0x000000ffffd97224 */ /* 0x000fe200078e0073 */
[----:B------:R-:W-:Y:S04]  /*5b7a0*/  STS.128 [R2+0x180], R172 ;  /* 0x000180ac02007388 */ /* 0x000fe80000000c00 */
[----:B------:R-:W-:Y:S04]  /*5b7b0*/  STS.128 [R2+0x200], R60 ;  /* 0x0002003c02007388 */ /* 0x000fe80000000c00 */
[----:B------:R-:W-:Y:S04]  /*5b7c0*/  STS.128 [R2+0x280], R200 ;  /* 0x000280c802007388 */ /* 0x000fe80000000c00 */
[----:B------:R-:W-:Y:S04]  /*5b7d0*/  STS.128 [R2+0x480], R120 ;  /* 0x0004807802007388 */ /* 0x000fe80000000c00 */
[----:B------:R-:W-:Y:S01]  /*5b7e0*/  STS.128 [R2+0x580], R216 ;  /* 0x000580d802007388 */ /* 0x000fe20000000c00 */
[C---:B------:R-:W-:Y:S01]  /*5b7f0*/  ISETP.LT.AND P1, PT, R252.reuse, c[0x0][0x17c], !P0 ;  /* 0x00005f00fc007a0c */ /* 0x040fe20004721270 */
[----:B------:R-:W-:-:S02]  /*5b800*/  IMAD R252, R252, c[0x0][0x198], RZ ;  /* 0x00006600fcfc7a24 */ /* 0x000fc400078e02ff */
[----:B------:R-:W4:Y:S04]  /*5b810*/  LDL.LU R50, [R1+0x10cc] ;  /* 0x0010cc0001327983 */ /* 0x000f280000300800 */
[----:B------:R-:W4:Y:S01]  /*5b820*/  LDL.LU R49, [R1+0x10d4] ;  /* 0x0010d40001317983 */ /* 0x000f220000300800 */
[----:B------:R-:W-:-:S04]  /*5b830*/  LEA R44, P5, R252, R46, 0x2 ;  /* 0x0000002efc2c7211 */ /* 0x000fc800078a10ff */
[C---:B------:R-:W-:Y:S01]  /*5b840*/  LEA.HI.X.SX32 R45, R252.reuse, R47, 0x2, P5 ;  /* 0x0000002ffc2d7211 */ /* 0x040fe200028f16ff */
[----:B--2---:R1:W-:Y:S04]  /*5b850*/  STS.128 [R2+0x680], R8 ;  /* 0x0006800802007388 */ /* 0x0043e80000000c00 */
[----:B---3--:R2:W-:Y:S04]  /*5b860*/  STS.128 [R2+0x700], R12 ;  /* 0x0007000c02007388 */ /* 0x0085e80000000c00 */
[----:B----4-:R3:W-:Y:S04]  /*5b870*/  STS.128 [R2+0x780], R236 ;  /* 0x000780ec02007388 */ /* 0x0107e80000000c00 */
[----:B------:R-:W-:Y:S01]  /*5b880*/  BAR.SYNC.DEFER_BLOCKING 0x0 ;  /* 0x0000000000007b1d */ /* 0x000fe20000010000 */
[----:B-1----:R-:W-:-:S05]  /*5b890*/  IADD3 R9, R252, c[0x0][0x198], RZ ;  /* 0x00006600fc097a10 */ /* 0x002fca0007ffe0ff */
[----:B--2---:R-:W2:Y:S04]  /*5b8a0*/  LDL.LU R14, [R1+0x10d8] ;  /* 0x0010d800010e7983 */ /* 0x004ea80000300800 */
[----:B------:R-:W4:Y:S01]  /*5b8b0*/  LDL.LU R13, [R1+0x10e0] ;  /* 0x0010e000010d7983 */ /* 0x000f220000300800 */
[C---:B---3--:R-:W-:Y:S02]  /*5b8c0*/  IADD3 R2, R9.reuse, c[0x0][0x198], RZ ;  /* 0x0000660009027a10 */ /* 0x048fe40007ffe0ff */
[CC--:B------:R-:W-:Y:S02]  /*5b8d0*/  LEA R8, P5, R9.reuse, R46.reuse, 0x2 ;  /* 0x0000002e09087211 */ /* 0x0c0fe400078a10ff */
[----:B------:R-:W-:Y:S02]  /*5b8e0*/  LEA R10, P6, R2, R46, 0x2 ;  /* 0x0000002e020a7211 */ /* 0x000fe400078c10ff */
[----:B------:R-:W-:-:S02]  /*5b8f0*/  LEA.HI.X.SX32 R9, R9, R47, 0x2, P5 ;  /* 0x0000002f09097211 */ /* 0x000fc400028f16ff */
[----:B------:R-:W-:Y:S01]  /*5b900*/  LEA.HI.X.SX32 R11, R2, R47, 0x2, P6 ;  /* 0x0000002f020b7211 */ /* 0x000fe200030f16ff */
[----:B------:R1:W-:Y:S04]  /*5b910*/  @P1 STG.E [R44.64], R248 ;  /* 0x000000f82c001986 */ /* 0x0003e8000c101908 */
[----:B------:R3:W-:Y:S04]  /*5b920*/  @P3 STG.E [R8.64], R249 ;  /* 0x000000f908003986 */ /* 0x0007e8000c101908 */
[----:B------:R1:W-:Y:S01]  /*5b930*/  @P4 STG.E [R10.64], R228 ;  /* 0x000000e40a004986 */ /* 0x0003e2000c101908 */
[----:B------:R-:W-:-:S03]  /*5b940*/  ISETP.LT.AND P4, PT, R48, c[0x0][0x17c], !P0 ;  /* 0x00005f0030007a0c */ /* 0x000fc60004781270 */
[----:B------:R-:W4:Y:S04]  /*5b950*/  LDL.LU R48, [R1+0x10e4] ;  /* 0x0010e40001307983 */ /* 0x000f280000300800 */
[----:B------:R-:W4:Y:S01]  /*5b960*/  LDL.LU R15, [R1+0x10ec] ;  /* 0x0010ec00010f7983 */ /* 0x000f220000300800 */
[----:B------:R-:W-:Y:S02]  /*5b970*/  IADD3 R12, R2, c[0x0][0x198], RZ ;  /* 0x00006600020c7a10 */ /* 0x000fe40007ffe0ff */
[----:B------:R-:W-:Y:S01]  /*5b980*/  ISETP.LT.AND P1, PT, R53, c[0x0][0x17c], !P0 ;  /* 0x00005f0035007a0c */ /* 0x000fe20004721270 */
[----:B-1----:R-:W4:Y:S01]  /*5b990*/  LDL.LU R45, [R1+0x10f4] ;  /* 0x0010f400012d7983 */ /* 0x002f220000300800 */
[C---:B---3--:R-:W-:Y:S02]  /*5b9a0*/  LEA R8, P3, R12.reuse, R46, 0x2 ;  /* 0x0000002e0c087211 */ /* 0x048fe400078610ff */
[C---:B------:R-:W-:Y:S01]  /*5b9b0*/  IADD3 R2, R12.reuse, c[0x0][0x198], RZ ;  /* 0x000066000c027a10 */ /* 0x040fe20007ffe0ff */
[----:B------:R-:W3:Y:S01]  /*5b9c0*/  LDL.LU R44, [R1+0x10f8] ;  /* 0x0010f800012c7983 */ /* 0x000ee20000300800 */
[----:B------:R-:W-:-:S02]  /*5b9d0*/  LEA.HI.X.SX32 R9, R12, R47, 0x2, P3 ;  /* 0x0000002f0c097211 */ /* 0x000fc400018f16ff */
[CC--:B------:R-:W-:Y:S02]  /*5b9e0*/  LEA R10, P6, R2.reuse, R46.reuse, 0x2 ;  /* 0x0000002e020a7211 */ /* 0x0c0fe400078c10ff */
[C---:B------:R-:W-:Y:S01]  /*5b9f0*/  IADD3 R12, R2.reuse, c[0x0][0x198], RZ ;  /* 0x00006600020c7a10 */ /* 0x040fe20007ffe0ff */
[----:B------:R1:W-:Y:S01]  /*5ba00*/  @P2 STG.E [R8.64], R229 ;  /* 0x000000e508002986 */ /* 0x0003e2000c101908 */
[----:B------:R-:W-:Y:S02]  /*5ba10*/  LEA.HI.X.SX32 R11, R2, R47, 0x2, P6 ;  /* 0x0000002f020b7211 */ /* 0x000fe400030f16ff */
[----:B------:R-:W-:Y:S02]  /*5ba20*/  ISETP.LT.AND P5, PT, R52, c[0x0][0x17c], !P0 ;  /* 0x00005f0034007a0c */ /* 0x000fe400047a1270 */
[C---:B------:R-:W-:Y:S01]  /*5ba30*/  IADD3 R2, R12.reuse, c[0x0][0x198], RZ ;  /* 0x000066000c027a10 */ /* 0x040fe20007ffe0ff */
[----:B------:R1:W-:Y:S02]  /*5ba40*/  @P1 STG.E [R10.64], R88 ;  /* 0x000000580a001986 */ /* 0x0003e4000c101908 */
[----:B-1----:R-:W-:-:S04]  /*5ba50*/  LEA R8, P6, R12, R46, 0x2 ;  /* 0x0000002e0c087211 */ /* 0x002fc800078c10ff */
[----:B------:R-:W-:Y:S02]  /*5ba60*/  LEA.HI.X.SX32 R9, R12, R47, 0x2, P6 ;  /* 0x0000002f0c097211 */ /* 0x000fe400030f16ff */
[----:B------:R-:W-:-:S04]  /*5ba70*/  LEA R10, P6, R2, R46, 0x2 ;  /* 0x0000002e020a7211 */ /* 0x000fc800078c10ff */
[C---:B------:R-:W-:Y:S01]  /*5ba80*/  LEA.HI.X.SX32 R11, R2.reuse, R47, 0x2, P6 ;  /* 0x0000002f020b7211 */ /* 0x040fe200030f16ff */
[----:B------:R1:W-:Y:S01]  /*5ba90*/  @P5 STG.E [R8.64], R89 ;  /* 0x0000005908005986 */ /* 0x0003e2000c101908 */
[----:B------:R-:W-:-:S03]  /*5baa0*/  IADD3 R12, R2, c[0x0][0x198], RZ ;  /* 0x00006600020c7a10 */ /* 0x000fc60007ffe0ff */
[----:B------:R1:W-:Y:S01]  /*5bab0*/  @P4 STG.E [R10.64], R84 ;  /* 0x000000540a004986 */ /* 0x0003e2000c101908 */
[----:B------:R-:W-:Y:S02]  /*5bac0*/  ISETP.LT.AND P3, PT, R51, c[0x0][0x17c], !P0 ;  /* 0x00005f0033007a0c */ /* 0x000fe40004761270 */
[----:B------:R-:W-:Y:S02]  /*5bad0*/  ISETP.LT.AND P2, PT, R50, c[0x0][0x17c], !P0 ;  /* 0x00005f0032007a0c */ /* 0x000fe40004741270 */
[C---:B------:R-:W-:Y:S02]  /*5bae0*/  IADD3 R2, R12.reuse, c[0x0][0x198], RZ ;  /* 0x000066000c027a10 */ /* 0x040fe40007ffe0ff */
[----:B-1----:R-:W-:-:S04]  /*5baf0*/  LEA R8, P6, R12, R46, 0x2 ;  /* 0x0000002e0c087211 */ /* 0x002fc800078c10ff */
[----:B------:R-:W-:Y:S02]  /*5bb00*/  LEA.HI.X.SX32 R9, R12, R47, 0x2, P6 ;  /* 0x0000002f0c097211 */ /* 0x000fe400030f16ff */
[----:B------:R-:W-:-:S04]  /*5bb10*/  LEA R10, P6, R2, R46, 0x2 ;  /* 0x0000002e020a7211 */ /* 0x000fc800078c10ff */
[----:B------:R-:W-:Y:S01]  /*5bb20*/  LEA.HI.X.SX32 R11, R2, R47, 0x2, P6 ;  /* 0x0000002f020b7211 */ /* 0x000fe200030f16ff */
[----:B------:R1:W-:Y:S04]  /*5bb30*/  @P3 STG.E [R8.64], R85 ;  /* 0x0000005508003986 */ /* 0x0003e8000c101908 */
[----:B------:R1:W-:Y:S01]  /*5bb40*/  @P2 STG.E [R10.64], R244 ;  /* 0x000000f40a002986 */ /* 0x0003e2000c101908 */
[----:B--2---:R-:W-:-:S03]  /*5bb50*/  ISETP.LT.AND P5, PT, R14, c[0x0][0x17c], !P0 ;  /* 0x00005f000e007a0c */ /* 0x004fc600047a1270 */
[----:B------:R-:W2:Y:S01]  /*5bb60*/  LDL.LU R14, [R1+0x10fc] ;  /* 0x0010fc00010e7983 */ /* 0x000ea20000300800 */
[----:B----4-:R-:W-:-:S03]  /*5bb70*/  ISETP.LT.AND P4, PT, R13, c[0x0][0x17c], !P0 ;  /* 0x00005f000d007a0c */ /* 0x010fc60004781270 */
[----:B------:R-:W4:Y:S01]  /*5bb80*/  LDL.LU R13, [R1+0x1104] ;  /* 0x00110400010d7983 */ /* 0x000f220000300800 */
[----:B------:R-:W-:-:S03]  /*5bb90*/  ISETP.LT.AND P3, PT, R48, c[0x0][0x17c], !P0 ;  /* 0x00005f0030007a0c */ /* 0x000fc60004761270 */
[----:B------:R-:W4:Y:S01]  /*5bba0*/  LDL.LU R48, [R1+0x1108] ;  /* 0x0011080001307983 */ /* 0x000f220000300800 */
[----:B------:R-:W-:-:S03]  /*5bbb0*/  ISETP.LT.AND P2, PT, R15, c[0x0][0x17c], !P0 ;  /* 0x00005f000f007a0c */ /* 0x000fc60004741270 */
[----:B------:R-:W4:Y:S01]  /*5bbc0*/  LDL.LU R15, [R1+0x1118] ;  /* 0x00111800010f7983 */ /* 0x000f220000300800 */
[----:B------:R-:W-:Y:S02]  /*5bbd0*/  ISETP.LT.AND P1, PT, R49, c[0x0][0x17c], !P0 ;  /* 0x00005f0031007a0c */ /* 0x000fe40004721270 */
[----:B------:R-:W-:-:S04]  /*5bbe0*/  IADD3 R12, R2, c[0x0][0x198], RZ ;  /* 0x00006600020c7a10 */ /* 0x000fc80007ffe0ff */
[CC--:B-1----:R-:W-:Y:S02]  /*5bbf0*/  LEA R8, P6, R12.reuse, R46.reuse, 0x2 ;  /* 0x0000002e0c087211 */ /* 0x0c2fe400078c10ff */
[C---:B------:R-:W-:Y:S02]  /*5bc00*/  IADD3 R2, R12.reuse, c[0x0][0x198], RZ ;  /* 0x000066000c027a10 */ /* 0x040fe40007ffe0ff */
[-C--:B------:R-:W-:Y:S02]  /*5bc10*/  LEA.HI.X.SX32 R9, R12, R47.reuse, 0x2, P6 ;  /* 0x0000002f0c097211 */ /* 0x080fe400030f16ff */
[C---:B------:R-:W-:Y:S02]  /*5bc20*/  LEA R10, P6, R2.reuse, R46, 0x2 ;  /* 0x0000002e020a7211 */ /* 0x040fe400078c10ff */
[C---:B------:R-:W-:Y:S01]  /*5bc30*/  IADD3 R12, R2.reuse, c[0x0][0x198], RZ ;  /* 0x00006600020c7a10 */ /* 0x040fe20007ffe0ff */
[----:B------:R1:W-:Y:S01]  /*5bc40*/  @P1 STG.E [R8.64], R245 ;  /* 0x000000f508001986 */ /* 0x0003e2000c101908 */
[----:B------:R-:W-:-:S02]  /*5bc50*/  LEA.HI.X.SX32 R11, R2, R47, 0x2, P6 ;  /* 0x0000002f020b7211 */ /* 0x000fc400030f16ff */
[----:B------:R-:W-:-:S03]  /*5bc60*/  IADD3 R2, R12, c[0x0][0x198], RZ ;  /* 0x000066000c027a10 */ /* 0x000fc60007ffe0ff */
[----:B------:R3:W-:Y:S01]  /*5bc70*/  @P5 STG.E [R10.64], R224 ;  /* 0x000000e00a005986 */ /* 0x0007e2000c101908 */
[----:B-1----:R-:W-:-:S04]  /*5bc80*/  LEA R8, P6, R12, R46, 0x2 ;  /* 0x0000002e0c087211 */ /* 0x002fc800078c10ff */
[----:B------:R-:W-:Y:S02]  /*5bc90*/  LEA.HI.X.SX32 R9, R12, R47, 0x2, P6 ;  /* 0x0000002f0c097211 */ /* 0x000fe400030f16ff */
[----:B---3--:R-:W-:-:S04]  /*5bca0*/  LEA R10, P6, R2, R46, 0x2 ;  /* 0x0000002e020a7211 */ /* 0x008fc800078c10ff */
[----:B------:R-:W-:Y:S01]  /*5bcb0*/  LEA.HI.X.SX32 R11, R2, R47, 0x2, P6 ;  /* 0x0000002f020b7211 */ /* 0x000fe200030f16ff */
[----:B------:R1:W-:Y:S01]  /*5bcc0*/  @P4 STG.E [R8.64], R225 ;  /* 0x000000e108004986 */ /* 0x0003e2000c101908 */
[----:B------:R-:W-:Y:S02]  /*5bcd0*/  ISETP.LT.AND P1, PT, R45, c[0x0][0x17c], !P0 ;  /* 0x00005f002d007a0c */ /* 0x000fe40004721270 */
[----:B------:R-:W-:Y:S01]  /*5bce0*/  ISETP.LT.AND P5, PT, R44, c[0x0][0x17c], !P0 ;  /* 0x00005f002c007a0c */ /* 0x000fe200047a1270 */
[----:B------:R-:W3:Y:S01]  /*5bcf0*/  LDL.LU R45, [R1+0x111c] ;  /* 0x00111c00012d7983 */ /* 0x000ee20000300800 */
[----:B------:R-:W-:-:S03]  /*5bd00*/  IADD3 R12, R2, c[0x0][0x198], RZ ;  /* 0x00006600020c7a10 */ /* 0x000fc60007ffe0ff */
[----:B------:R-:W3:Y:S04]  /*5bd10*/  LDL.LU R44, [R1+0x1120] ;  /* 0x00112000012c7983 */ /* 0x000ee80000300800 */
[----:B------:R1:W-:Y:S02]  /*5bd20*/  @P3 STG.E [R10.64], R80 ;  /* 0x000000500a003986 */ /* 0x0003e4000c101908 */
[C---:B-1----:R-:W-:Y:S02]  /*5bd30*/  LEA R8, P6, R12.reuse, R46, 0x2 ;  /* 0x0000002e0c087211 */ /* 0x042fe400078c10ff */
[C---:B------:R-:W-:Y:S02]  /*5bd40*/  IADD3 R2, R12.reuse, c[0x0][0x198], RZ ;  /* 0x000066000c027a10 */ /* 0x040fe40007ffe0ff */
[----:B------:R-:W-:-:S02]  /*5bd50*/  LEA.HI.X.SX32 R9, R12, R47, 0x2, P6 ;  /* 0x0000002f0c097211 */ /* 0x000fc400030f16ff */
        /* <DEDUP_REMOVED lines=21> */
[----:B------:R1:W-:Y:S02]  /*5beb0*/  @P4 STG.E [R10.64], R240 ;  /* 0x000000f00a004986 */ /* 0x0003e4000c101908 */
[----:B-1----:R-:W-:-:S04]  /*5bec0*/  LEA R8, P6, R12, R46, 0x2 ;  /* 0x0000002e0c087211 */ /* 0x002fc800078c10ff */
[----:B------:R-:W-:Y:S02]  /*5bed0*/  LEA.HI.X.SX32 R9, R12, R47, 0x2, P6 ;  /* 0x0000002f0c097211 */ /* 0x000fe400030f16ff */
[----:B------:R-:W-:-:S04]  /*5bee0*/  LEA R10, P6, R2, R46, 0x2 ;  /* 0x0000002e020a7211 */ /* 0x000fc800078c10ff */
[C---:B------:R-:W-:Y:S01]  /*5bef0*/  LEA.HI.X.SX32 R11, R2.reuse, R47, 0x2, P6 ;  /* 0x0000002f020b7211 */ /* 0x040fe200030f16ff */
[----:B------:R1:W-:Y:S01]  /*5bf00*/  @P3 STG.E [R8.64], R241 ;  /* 0x000000f108003986 */ /* 0x0003e2000c101908 */
[----:B------:R-:W-:Y:S02]  /*5bf10*/  IADD3 R12, R2, c[0x0][0x198], RZ ;  /* 0x00006600020c7a10 */ /* 0x000fe40007ffe0ff */
[----:B---3--:R-:W-:Y:S01]  /*5bf20*/  ISETP.LT.AND P5, PT, R45, c[0x0][0x17c], !P0 ;  /* 0x00005f002d007a0c */ /* 0x008fe200047a1270 */
[----:B------:R3:W-:Y:S01]  /*5bf30*/  @P2 STG.E [R10.64], R36 ;  /* 0x000000240a002986 */ /* 0x0007e2000c101908 */
[----:B------:R-:W-:-:S03]  /*5bf40*/  ISETP.LT.AND P4, PT, R44, c[0x0][0x17c], !P0 ;  /* 0x00005f002c007a0c */ /* 0x000fc60004781270 */
[----:B------:R-:W4:Y:S04]  /*5bf50*/  LDL.LU R45, [R1+0x1148] ;  /* 0x00114800012d7983 */ /* 0x000f280000300800 */
[----:B------:R-:W4:Y:S01]  /*5bf60*/  LDL.LU R44, [R1+0x114c] ;  /* 0x00114c00012c7983 */ /* 0x000f220000300800 */
[CC--:B-1----:R-:W-:Y:S02]  /*5bf70*/  LEA R8, P6, R12.reuse, R46.reuse, 0x2 ;  /* 0x0000002e0c087211 */ /* 0x0c2fe400078c10ff */
[C---:B------:R-:W-:Y:S02]  /*5bf80*/  IADD3 R2, R12.reuse, c[0x0][0x198], RZ ;  /* 0x000066000c027a10 */ /* 0x040fe40007ffe0ff */
[----:B------:R-:W-:Y:S02]  /*5bf90*/  LEA.HI.X.SX32 R9, R12, R47, 0x2, P6 ;  /* 0x0000002f0c097211 */ /* 0x000fe400030f16ff */
[----:B---3--:R-:W-:-:S04]  /*5bfa0*/  LEA R10, P6, R2, R46, 0x2 ;  /* 0x0000002e020a7211 */ /* 0x008fc800078c10ff */
[----:B------:R-:W-:Y:S01]  /*5bfb0*/  LEA.HI.X.SX32 R11, R2, R47, 0x2, P6 ;  /* 0x0000002f020b7211 */ /* 0x000fe200030f16ff */
[----:B------:R1:W-:Y:S04]  /*5bfc0*/  @P1 STG.E [R8.64], R37 ;  /* 0x0000002508001986 */ /* 0x0003e8000c101908 */
[----:B------:R3:W-:Y:S01]  /*5bfd0*/  @P5 STG.E [R10.64], R32 ;  /* 0x000000200a005986 */ /* 0x0007e2000c101908 */
[----:B--2---:R-:W-:-:S03]  /*5bfe0*/  ISETP.LT.AND P3, PT, R14, c[0x0][0x17c], !P0 ;  /* 0x00005f000e007a0c */ /* 0x004fc60004761270 */
[----:B------:R-:W2:Y:S01]  /*5bff0*/  LDL.LU R14, [R1+0x1154] ;  /* 0x00115400010e7983 */ /* 0x000ea20000300800 */
[----:B----4-:R-:W-:-:S03]  /*5c000*/  ISETP.LT.AND P2, PT, R13, c[0x0][0x17c], !P0 ;  /* 0x00005f000d007a0c */ /* 0x010fc60004741270 */
[----:B------:R-:W4:Y:S04]  /*5c010*/  LDL.LU R13, [R1+0x1158] ;  /* 0x00115800010d7983 */ /* 0x000f280000300800 */
[----:B------:R-:W4:Y:S01]  /*5c020*/  LDL.LU R36, [R1+0x1160] ;  /* 0x0011600001247983 */ /* 0x000f220000300800 */
[----:B------:R-:W-:-:S03]  /*5c030*/  ISETP.LT.AND P5, PT, R15, c[0x0][0x17c], !P0 ;  /* 0x00005f000f007a0c */ /* 0x000fc600047a1270 */
[----:B------:R-:W4:Y:S01]  /*5c040*/  LDL.LU R15, [R1+0x1164] ;  /* 0x00116400010f7983 */ /* 0x000f220000300800 */
[----:B------:R-:W-:-:S04]  /*5c050*/  IADD3 R12, R2, c[0x0][0x198], RZ ;  /* 0x00006600020c7a10 */ /* 0x000fc80007ffe0ff */
[CC--:B-1----:R-:W-:Y:S02]  /*5c060*/  LEA R8, P6, R12.reuse, R46.reuse, 0x2 ;  /* 0x0000002e0c087211 */ /* 0x0c2fe400078c10ff */
[C---:B------:R-:W-:Y:S02]  /*5c070*/  IADD3 R2, R12.reuse, c[0x0][0x198], RZ ;  /* 0x000066000c027a10 */ /* 0x040fe40007ffe0ff */
[-C--:B------:R-:W-:Y:S02]  /*5c080*/  LEA.HI.X.SX32 R9, R12, R47.reuse, 0x2, P6 ;  /* 0x0000002f0c097211 */ /* 0x080fe400030f16ff */
[C---:B---3--:R-:W-:Y:S02]  /*5c090*/  LEA R10, P6, R2.reuse, R46, 0x2 ;  /* 0x0000002e020a7211 */ /* 0x048fe400078c10ff */
[C---:B------:R-:W-:Y:S01]  /*5c0a0*/  IADD3 R12, R2.reuse, c[0x0][0x198], RZ ;  /* 0x00006600020c7a10 */ /* 0x040fe20007ffe0ff */
[----:B------:R1:W-:Y:S01]  /*5c0b0*/  @P4 STG.E [R8.64], R33 ;  /* 0x0000002108004986 */ /* 0x0003e2000c101908 */
[----:B------:R-:W-:-:S02]  /*5c0c0*/  LEA.HI.X.SX32 R11, R2, R47, 0x2, P6 ;  /* 0x0000002f020b7211 */ /* 0x000fc400030f16ff */
[----:B------:R-:W-:Y:S02]  /*5c0d0*/  ISETP.LT.AND P1, PT, R48, c[0x0][0x17c], !P0 ;  /* 0x00005f0030007a0c */ /* 0x000fe40004721270 */
[C---:B------:R-:W-:Y:S01]  /*5c0e0*/  IADD3 R2, R12.reuse, c[0x0][0x198], RZ ;  /* 0x000066000c027a10 */ /* 0x040fe20007ffe0ff */
[----:B------:R3:W-:Y:S01]  /*5c0f0*/  @P3 STG.E [R10.64], R28 ;  /* 0x0000001c0a003986 */ /* 0x0007e2000c101908 */
[----:B-1----:R-:W-:-:S03]  /*5c100*/  LEA R8, P6, R12, R46, 0x2 ;  /* 0x0000002e0c087211 */ /* 0x002fc600078c10ff */
[----:B------:R-:W4:Y:S01]  /*5c110*/  LDL.LU R33, [R1+0x116c] ;  /* 0x00116c0001217983 */ /* 0x000f220000300800 */
[----:B------:R-:W-:-:S03]  /*5c120*/  LEA.HI.X.SX32 R9, R12, R47, 0x2, P6 ;  /* 0x0000002f0c097211 */ /* 0x000fc600030f16ff */
[----:B------:R-:W4:Y:S01]  /*5c130*/  LDL.LU R32, [R1+0x117c] ;  /* 0x00117c0001207983 */ /* 0x000f220000300800 */
[----:B---3--:R-:W-:-:S04]  /*5c140*/  LEA R10, P6, R2, R46, 0x2 ;  /* 0x0000002e020a7211 */ /* 0x008fc800078c10ff */
[C---:B------:R-:W-:Y:S01]  /*5c150*/  LEA.HI.X.SX32 R11, R2.reuse, R47, 0x2, P6 ;  /* 0x0000002f020b7211 */ /* 0x040fe200030f16ff */
[----:B------:R1:W-:Y:S01]  /*5c160*/  @P2 STG.E [R8.64], R29 ;  /* 0x0000001d08002986 */ /* 0x0003e2000c101908 */
[----:B------:R-:W-:-:S03]  /*5c170*/  IADD3 R12, R2, c[0x0][0x198], RZ ;  /* 0x00006600020c7a10 */ /* 0x000fc60007ffe0ff */
[----:B------:R3:W-:Y:S01]  /*5c180*/  @P1 STG.E [R10.64], R232 ;  /* 0x000000e80a001986 */ /* 0x0007e2000c101908 */
[C---:B------:R-:W-:Y:S02]  /*5c190*/  IADD3 R2, R12.reuse, c[0x0][0x198], RZ ;  /* 0x000066000c027a10 */ /* 0x040fe40007ffe0ff */
[----:B------:R-:W-:Y:S02]  /*5c1a0*/  ISETP.LT.AND P4, PT, R45, c[0x0][0x17c], !P0 ;  /* 0x00005f002d007a0c */ /* 0x000fe40004781270 */
[----:B-1----:R-:W-:-:S04]  /*5c1b0*/  LEA R8, P6, R12, R46, 0x2 ;  /* 0x0000002e0c087211 */ /* 0x002fc800078c10ff */
        /* <DEDUP_REMOVED lines=33> */
[----:B------:R-:W-:Y:S02]  /*5c3d0*/  ISETP.LT.AND P3, PT, R33, c[0x0][0x17c], !P0 ;  /* 0x00005f0021007a0c */ /* 0x000fe40004761270 */
[C---:B------:R-:W-:Y:S02]  /*5c3e0*/  IADD3 R2, R12.reuse, c[0x0][0x198], RZ ;  /* 0x000066000c027a10 */ /* 0x040fe40007ffe0ff */
[----:B-1----:R-:W-:-:S04]  /*5c3f0*/  LEA R8, P6, R12, R46, 0x2 ;  /* 0x0000002e0c087211 */ /* 0x002fc800078c10ff */
[-C--:B------:R-:W-:Y:S02]  /*5c400*/  LEA.HI.X.SX32 R9, R12, R47.reuse, 0x2, P6 ;  /* 0x0000002f0c097211 */ /* 0x080fe400030f16ff */
[CC--:B---3--:R-:W-:Y:S02]  /*5c410*/  LEA R10, P6, R2.reuse, R46.reuse, 0x2 ;  /* 0x0000002e020a7211 */ /* 0x0c8fe400078c10ff */
[C---:B------:R-:W-:Y:S02]  /*5c420*/  IADD3 R12, R2.reuse, c[0x0][0x198], RZ ;  /* 0x00006600020c7a10 */ /* 0x040fe40007ffe0ff */
[----:B------:R-:W-:Y:S01]  /*5c430*/  LEA.HI.X.SX32 R11, R2, R47, 0x2, P6 ;  /* 0x0000002f020b7211 */ /* 0x000fe200030f16ff */
[----:B------:R1:W-:Y:S01]  /*5c440*/  @P4 STG.E [R8.64], R5 ;  /* 0x0000000508004986 */ /* 0x0003e2000c101908 */
[----:B------:R-:W-:-:S03]  /*5c450*/  LEA R4, P6, R12, R46, 0x2 ;  /* 0x0000002e0c047211 */ /* 0x000fc600078c10ff */
[----:B------:R3:W-:Y:S01]  /*5c460*/  @P3 STG.E [R10.64], R250 ;  /* 0x000000fa0a003986 */ /* 0x0007e2000c101908 */
[C---:B------:R-:W-:Y:S02]  /*5c470*/  IADD3 R2, R12.reuse, c[0x0][0x198], RZ ;  /* 0x000066000c027a10 */ /* 0x040fe40007ffe0ff */
[----:B-1----:R-:W-:Y:S02]  /*5c480*/  LEA.HI.X.SX32 R5, R12, R47, 0x2, P6 ;  /* 0x0000002f0c057211 */ /* 0x002fe400030f16ff */
[----:B--2---:R-:W-:Y:S02]  /*5c490*/  ISETP.LT.AND P1, PT, R14, c[0x0][0x17c], !P0 ;  /* 0x00005f000e007a0c */ /* 0x004fe40004721270 */
[----:B------:R-:W2:Y:S01]  /*5c4a0*/  LDL.LU R14, [R1+0x11ac] ;  /* 0x0011ac00010e7983 */ /* 0x000ea20000300800 */
[----:B----4-:R-:W-:-:S03]  /*5c4b0*/  ISETP.LT.AND P5, PT, R13, c[0x0][0x17c], !P0 ;  /* 0x00005f000d007a0c */ /* 0x010fc600047a1270 */
[----:B------:R-:W4:Y:S04]  /*5c4c0*/  LDL.LU R13, [R1+0x11b0] ;  /* 0x0011b000010d7983 */ /* 0x000f280000300800 */
[----:B------:R-:W4:Y:S01]  /*5c4d0*/  LDL.LU R17, [R1+0x11b4] ;  /* 0x0011b40001117983 */ /* 0x000f220000300800 */
[----:B------:R-:W-:-:S03]  /*5c4e0*/  ISETP.LT.AND P3, PT, R15, c[0x0][0x17c], !P0 ;  /* 0x00005f000f007a0c */ /* 0x000fc60004761270 */
[----:B------:R-:W4:Y:S04]  /*5c4f0*/  LDL.LU R15, [R1+0x11c0] ;  /* 0x0011c000010f7983 */ /* 0x000f280000300800 */
[----:B------:R-:W4:Y:S04]  /*5c500*/  LDL.LU R16, [R1+0x11c4] ;  /* 0x0011c40001107983 */ /* 0x000f280000300800 */
[----:B------:R-:W4:Y:S01]  /*5c510*/  LDL.LU R12, [R1+0x11c8] ;  /* 0x0011c800010c7983 */ /* 0x000f220000300800 */
[----:B------:R-:W-:Y:S02]  /*5c520*/  ISETP.LT.AND P2, PT, R32, c[0x0][0x17c], !P0 ;  /* 0x00005f0020007a0c */ /* 0x000fe40004741270 */
[----:B------:R-:W-:-:S02]  /*5c530*/  LEA R8, P6, R2, R46, 0x2 ;  /* 0x0000002e02087211 */ /* 0x000fc400078c10ff */
[C---:B---3--:R-:W-:Y:S02]  /*5c540*/  IADD3 R10, R2.reuse, c[0x0][0x198], RZ ;  /* 0x00006600020a7a10 */ /* 0x048fe40007ffe0ff */
[----:B------:R-:W-:Y:S02]  /*5c550*/  LEA.HI.X.SX32 R9, R2, R47, 0x2, P6 ;  /* 0x0000002f02097211 */ /* 0x000fe400030f16ff */
[----:B------:R-:W-:Y:S02]  /*5c560*/  ISETP.LT.AND P4, PT, R28, c[0x0][0x17c], !P0 ;  /* 0x00005f001c007a0c */ /* 0x000fe40004781270 */
[----:B------:R-:W-:-:S03]  /*5c570*/  IADD3 R2, R10, c[0x0][0x198], RZ ;  /* 0x000066000a027a10 */ /* 0x000fc60007ffe0ff */
[----:B------:R1:W-:Y:S04]  /*5c580*/  @P2 STG.E [R4.64], R251 ;  /* 0x000000fb04002986 */ /* 0x0003e8000c101908 */
[----:B------:R3:W-:Y:S01]  /*5c590*/  @P1 STG.E [R8.64], R230 ;  /* 0x000000e608001986 */ /* 0x0007e2000c101908 */
[----:B-1----:R-:W-:-:S04]  /*5c5a0*/  LEA R4, P6, R10, R46, 0x2 ;  /* 0x0000002e0a047211 */ /* 0x002fc800078c10ff */
[-C--:B------:R-:W-:Y:S02]  /*5c5b0*/  LEA.HI.X.SX32 R5, R10, R47.reuse, 0x2, P6 ;  /* 0x0000002f0a057211 */ /* 0x080fe400030f16ff */
[CC--:B---3--:R-:W-:Y:S02]  /*5c5c0*/  LEA R8, P6, R2.reuse, R46.reuse, 0x2 ;  /* 0x0000002e02087211 */ /* 0x0c8fe400078c10ff */
[C---:B------:R-:W-:Y:S01]  /*5c5d0*/  IADD3 R10, R2.reuse, c[0x0][0x198], RZ ;  /* 0x00006600020a7a10 */ /* 0x040fe20007ffe0ff */
[----:B------:R1:W-:Y:S01]  /*5c5e0*/  @P5 STG.E [R4.64], R231 ;  /* 0x000000e704005986 */ /* 0x0003e2000c101908 */
[----:B------:R-:W-:Y:S02]  /*5c5f0*/  LEA.HI.X.SX32 R9, R2, R47, 0x2, P6 ;  /* 0x0000002f02097211 */ /* 0x000fe400030f16ff */
[----:B------:R-:W-:Y:S02]  /*5c600*/  ISETP.LT.AND P2, PT, R25, c[0x0][0x17c], !P0 ;  /* 0x00005f0019007a0c */ /* 0x000fe40004741270 */
[C---:B------:R-:W-:Y:S01]  /*5c610*/  IADD3 R2, R10.reuse, c[0x0][0x198], RZ ;  /* 0x000066000a027a10 */ /* 0x040fe20007ffe0ff */
        /* <DEDUP_REMOVED lines=11> */
[----:B------:R-:W-:Y:S02]  /*5c6d0*/  LEA.HI.X.SX32 R5, R10, R47, 0x2, P6 ;  /* 0x0000002f0a057211 */ /* 0x000fe400030f16ff */
[----:B---3--:R-:W-:-:S04]  /*5c6e0*/  LEA R8, P6, R2, R46, 0x2 ;  /* 0x0000002e02087211 */ /* 0x008fc800078c10ff */
[----:B------:R-:W-:Y:S01]  /*5c6f0*/  LEA.HI.X.SX32 R9, R2, R47, 0x2, P6 ;  /* 0x0000002f02097211 */ /* 0x000fe200030f16ff */
[----:B------:R1:W-:Y:S01]  /*5c700*/  @P1 STG.E [R4.64], R87 ;  /* 0x0000005704001986 */ /* 0x0003e2000c101908 */
[----:B--2---:R-:W-:-:S03]  /*5c710*/  ISETP.LT.AND P5, PT, R14, c[0x0][0x17c], !P0 ;  /* 0x00005f000e007a0c */ /* 0x004fc600047a1270 */
[----:B------:R-:W2:Y:S01]  /*5c720*/  LDL.LU R14, [R1+0x11cc] ;  /* 0x0011cc00010e7983 */ /* 0x000ea20000300800 */
[----:B----4-:R-:W-:-:S03]  /*5c730*/  ISETP.LT.AND P4, PT, R13, c[0x0][0x17c], !P0 ;  /* 0x00005f000d007a0c */ /* 0x010fc60004781270 */
[----:B------:R-:W3:Y:S04]  /*5c740*/  LDL.LU R13, [R1+0x11d0] ;  /* 0x0011d000010d7983 */ /* 0x000ee80000300800 */
[----:B------:R-:W4:Y:S04]  /*5c750*/  LDL.LU R11, [R1+0x11d8] ;  /* 0x0011d800010b7983 */ /* 0x000f280000300800 */
[----:B------:R1:W-:Y:S01]  /*5c760*/  @P5 STG.E [R8.64], R246 ;  /* 0x000000f608005986 */ /* 0x0003e2000c101908 */
[----:B------:R-:W-:-:S03]  /*5c770*/  ISETP.LT.AND P2, PT, R15, c[0x0][0x17c], !P0 ;  /* 0x00005f000f007a0c */ /* 0x000fc60004741270 */
[----:B------:R-:W4:Y:S01]  /*5c780*/  LDL.LU R15, [R1+0x11dc] ;  /* 0x0011dc00010f7983 */ /* 0x000f220000300800 */
[----:B------:R-:W-:-:S03]  /*5c790*/  ISETP.LT.AND P1, PT, R16, c[0x0][0x17c], !P0 ;  /* 0x00005f0010007a0c */ /* 0x000fc60004721270 */
[----:B------:R-:W4:Y:S01]  /*5c7a0*/  LDL.LU R16, [R1+0x11e0] ;  /* 0x0011e00001107983 */ /* 0x000f220000300800 */
[----:B------:R-:W-:-:S03]  /*5c7b0*/  ISETP.LT.AND P5, PT, R12, c[0x0][0x17c], !P0 ;  /* 0x00005f000c007a0c */ /* 0x000fc600047a1270 */
[----:B------:R-:W4:Y:S01]  /*5c7c0*/  LDL.LU R12, [R1+0x11e4] ;  /* 0x0011e400010c7983 */ /* 0x000f220000300800 */
[----:B------:R-:W-:Y:S02]  /*5c7d0*/  IADD3 R10, R2, c[0x0][0x198], RZ ;  /* 0x00006600020a7a10 */ /* 0x000fe40007ffe0ff */
[----:B------:R-:W-:Y:S02]  /*5c7e0*/  ISETP.LT.AND P3, PT, R17, c[0x0][0x17c], !P0 ;  /* 0x00005f0011007a0c */ /* 0x000fe40004761270 */
[CC--:B-1----:R-:W-:Y:S02]  /*5c7f0*/  LEA R4, P6, R10.reuse, R46.reuse, 0x2 ;  /* 0x0000002e0a047211 */ /* 0x0c2fe400078c10ff */
[C---:B------:R-:W-:Y:S02]  /*5c800*/  IADD3 R2, R10.reuse, c[0x0][0x198], RZ ;  /* 0x000066000a027a10 */ /* 0x040fe40007ffe0ff */
[----:B------:R-:W-:Y:S02]  /*5c810*/  LEA.HI.X.SX32 R5, R10, R47, 0x2, P6 ;  /* 0x0000002f0a057211 */ /* 0x000fe400030f16ff */
[----:B------:R-:W-:-:S02]  /*5c820*/  LEA R8, P6, R2, R46, 0x2 ;  /* 0x0000002e02087211 */ /* 0x000fc400078c10ff */
[C---:B------:R-:W-:Y:S01]  /*5c830*/  IADD3 R10, R2.reuse, c[0x0][0x198], RZ ;  /* 0x00006600020a7a10 */ /* 0x040fe20007ffe0ff */
[----:B------:R1:W-:Y:S01]  /*5c840*/  @P4 STG.E [R4.64], R247 ;  /* 0x000000f704004986 */ /* 0x0003e2000c101908 */
[----:B------:R-:W-:Y:S02]  /*5c850*/  LEA.HI.X.SX32 R9, R2, R47, 0x2, P6 ;  /* 0x0000002f02097211 */ /* 0x000fe400030f16ff */
[----:B------:R-:W-:-:S03]  /*5c860*/  IADD3 R2, R10, c[0x0][0x198], RZ ;  /* 0x000066000a027a10 */ /* 0x000fc60007ffe0ff */
[----:B------:R1:W-:Y:S02]  /*5c870*/  @P3 STG.E [R8.64], R226 ;  /* 0x000000e208003986 */ /* 0x0003e4000c101908 */
[----:B-1----:R-:W-:-:S04]  /*5c880*/  LEA R4, P6, R10, R46, 0x2 ;  /* 0x0000002e0a047211 */ /* 0x002fc800078c10ff */
[-C--:B------:R-:W-:Y:S02]  /*5c890*/  LEA.HI.X.SX32 R5, R10, R47.reuse, 0x2, P6 ;  /* 0x0000002f0a057211 */ /* 0x080fe400030f16ff */
[C---:B------:R-:W-:Y:S02]  /*5c8a0*/  LEA R8, P6, R2.reuse, R46, 0x2 ;  /* 0x0000002e02087211 */ /* 0x040fe400078c10ff */
[C---:B------:R-:W-:Y:S01]  /*5c8b0*/  IADD3 R10, R2.reuse, c[0x0][0x198], RZ ;  /* 0x00006600020a7a10 */ /* 0x040fe20007ffe0ff */
[----:B------:R1:W-:Y:S01]  /*5c8c0*/  @P2 STG.E [R4.64], R227 ;  /* 0x000000e304002986 */ /* 0x0003e2000c101908 */
[----:B------:R-:W-:Y:S02]  /*5c8d0*/  LEA.HI.X.SX32 R9, R2, R47, 0x2, P6 ;  /* 0x0000002f02097211 */ /* 0x000fe400030f16ff */
[----:B------:R-:W-:-:S03]  /*5c8e0*/  IADD3 R2, R10, c[0x0][0x198], RZ ;  /* 0x000066000a027a10 */ /* 0x000fc60007ffe0ff */
[----:B------:R1:W-:Y:S02]  /*5c8f0*/  @P1 STG.E [R8.64], R82 ;  /* 0x0000005208001986 */ /* 0x0003e4000c101908 */
[----:B-1----:R-:W-:-:S04]  /*5c900*/  LEA R4, P6, R10, R46, 0x2 ;  /* 0x0000002e0a047211 */ /* 0x002fc800078c10ff */
[----:B------:R-:W-:Y:S02]  /*5c910*/  LEA.HI.X.SX32 R5, R10, R47, 0x2, P6 ;  /* 0x0000002f0a057211 */ /* 0x000fe400030f16ff */
[----:B------:R-:W-:-:S04]  /*5c920*/  LEA R8, P6, R2, R46, 0x2 ;  /* 0x0000002e02087211 */ /* 0x000fc800078c10ff */
[----:B------:R-:W-:Y:S01]  /*5c930*/  LEA.HI.X.SX32 R9, R2, R47, 0x2, P6 ;  /* 0x0000002f02097211 */ /* 0x000fe200030f16ff */
[----:B------:R1:W-:Y:S01]  /*5c940*/  @P5 STG.E [R4.64], R83 ;  /* 0x0000005304005986 */ /* 0x0003e2000c101908 */
[----:B--2---:R-:W-:-:S03]  /*5c950*/  ISETP.LT.AND P4, PT, R14, c[0x0][0x17c], !P0 ;  /* 0x00005f000e007a0c */ /* 0x004fc60004781270 */
[----:B------:R-:W2:Y:S01]  /*5c960*/  LDL.LU R14, [R1+0x11ec] ;  /* 0x0011ec00010e7983 */ /* 0x000ea20000300800 */
[----:B---3--:R-:W-:-:S03]  /*5c970*/  ISETP.LT.AND P3, PT, R13, c[0x0][0x17c], !P0 ;  /* 0x00005f000d007a0c */ /* 0x008fc60004761270 */
[----:B------:R-:W3:Y:S01]  /*5c980*/  LDL.LU R13, [R1+0x11fc] ;  /* 0x0011fc00010d7983 */ /* 0x000ee20000300800 */
[----:B----4-:R-:W-:-:S03]  /*5c990*/  ISETP.LT.AND P2, PT, R11, c[0x0][0x17c], !P0 ;  /* 0x00005f000b007a0c */ /* 0x010fc60004741270 */
        /* <DEDUP_REMOVED lines=16> */
[C---:B------:R-:W-:Y:S01]  /*5caa0*/  IADD3 R2, R10.reuse, c[0x0][0x198], RZ ;  /* 0x000066000a027a10 */ /* 0x040fe20007ffe0ff */
[----:B------:R-:W-:Y:S04]  /*5cab0*/  LDS.128 R68, [R3+0x1800] ;  /* 0x0018000003447984 */ /* 0x000fe80000000c00 */
[----:B------:R1:W-:Y:S02]  /*5cac0*/  @P2 STG.E [R8.64], R242 ;  /* 0x000000f208002986 */ /* 0x0003e4000c101908 */
[----:B-1----:R-:W-:-:S04]  /*5cad0*/  LEA R4, P6, R10, R46, 0x2 ;  /* 0x0000002e0a047211 */ /* 0x002fc800078c10ff */
[-C--:B------:R-:W-:Y:S02]  /*5cae0*/  LEA.HI.X.SX32 R5, R10, R47.reuse, 0x2, P6 ;  /* 0x0000002f0a057211 */ /* 0x080fe400030f16ff */
[C---:B------:R-:W-:Y:S02]  /*5caf0*/  IADD3 R10, R2.reuse, c[0x0][0x198], RZ ;  /* 0x00006600020a7a10 */ /* 0x040fe40007ffe0ff */
[C---:B------:R-:W-:Y:S01]  /*5cb00*/  LEA R8, P6, R2.reuse, R46, 0x2 ;  /* 0x0000002e02087211 */ /* 0x040fe200078c10ff */
[----:B------:R1:W-:Y:S03]  /*5cb10*/  @P1 STG.E [R4.64], R243 ;  /* 0x000000f304001986 */ /* 0x0003e6000c101908 */
        /* <DEDUP_REMOVED lines=100> */
[----:B------:R-:W-:Y:S02]  /*5d160*/  ISETP.LT.AND P2, PT, R16, c[0x0][0x17c], !P0 ;  /* 0x00005f0010007a0c */ /* 0x000fe40004741270 */
[C---:B------:R-:W-:Y:S01]  /*5d170*/  IADD3 R2, R8.reuse, c[0x0][0x198], RZ ;  /* 0x0000660008027a10 */ /* 0x040fe20007ffe0ff */
        /* <DEDUP_REMOVED lines=20> */
[----:B------:R-:W4:Y:S04]  /*5d2c0*/  LDL.LU R9, [R1+0x12c0] ;  /* 0x0012c00001097983 */ /* 0x000f280000300800 */
[----:B------:R1:W-:Y:S01]  /*5d2d0*/  @P5 STG.E [R6.64], R152 ;  /* 0x0000009806005986 */ /* 0x0003e2000c101908 */
        /* <DEDUP_REMOVED lines=18> */
[C---:B------:R-:W-:Y:S02]  /*5d400*/  IADD3 R8, R2.reuse, c[0x0][0x198], RZ ;  /* 0x0000660002087a10 */ /* 0x040fe40007ffe0ff */
[----:B------:R-:W-:Y:S01]  /*5d410*/  LEA.HI.X.SX32 R7, R2, R47, 0x2, P6 ;  /* 0x0000002f02077211 */ /* 0x000fe200030f16ff */
[----:B------:R1:W-:Y:S01]  /*5d420*/  @P2 STG.E [R4.64], R149 ;  /* 0x0000009504002986 */ /* 0x0003e2000c101908 */
        /* <DEDUP_REMOVED lines=12> */
[----:B------:R-:W4:Y:S01]  /*5d4f0*/  LDL.LU R11, [R1+0x12e0] ;  /* 0x0012e000010b7983 */ /* 0x000f220000300800 */
[----:B------:R-:W-:-:S03]  /*5d500*/  ISETP.LT.AND P1, PT, R9, c[0x0][0x17c], !P0 ;  /* 0x00005f0009007a0c */ /* 0x000fc60004721270 */
        /* <DEDUP_REMOVED lines=282> */
[----:B------:R-:W-:Y:S01]  /*5e6b0*/  LDS.128 R56, [R0+0x1800] ;  /* 0x0018000000387984 */ /* 0x000fe20000000c00 */
[----:B---3--:R-:W-:-:S03]  /*5e6c0*/  ISETP.LT.AND P5, PT, R13, c[0x0][0x17c], !P0 ;  /* 0x00005f000d007a0c */ /* 0x008fc600047a1270 */
[----:B------:R-:W2:Y:S04]  /*5e6d0*/  LDL.LU R14, [R1+0x1418] ;  /* 0x00141800010e7983 */ /* 0x000ea80000300800 */
[----:B------:R-:W3:Y:S01]  /*5e6e0*/  LDL.LU R13, [R1+0x141c] ;  /* 0x00141c00010d7983 */ /* 0x000ee20000300800 */
[----:B----4-:R-:W-:Y:S02]  /*5e6f0*/  ISETP.LT.AND P4, PT, R11, c[0x0][0x17c], !P0 ;  /* 0x00005f000b007a0c */ /* 0x010fe40004781270 */
[----:B------:R-:W-:Y:S01]  /*5e700*/  ISETP.LT.AND P3, PT, R9, c[0x0][0x17c], !P0 ;  /* 0x00005f0009007a0c */ /* 0x000fe20004761270 */
        /* <DEDUP_REMOVED lines=150> */
[----:B------:R-:W4:Y:S04]  /*5f070*/  LDL.LU R12, [R1+0x1374] ;  /* 0x00137400010c7983 */ /* 0x000f280000300800 */
[----:B------:R-:W4:Y:S01]  /*5f080*/  LDL.LU R18, [R1+0x1368] ;  /* 0x0013680001127983 */ /* 0x000f220000300800 */
[----:B------:R-:W-:-:S03]  /*5f090*/  IADD3 R8, R2, c[0x0][0x198], RZ ;  /* 0x0000660002087a10 */ /* 0x000fc60007ffe0ff */
[----:B------:R-:W4:Y:S01]  /*5f0a0*/  LDL.LU R17, [R1+0x1360] ;  /* 0x0013600001117983 */ /* 0x000f220000300800 */
[CC--:B-1----:R-:W-:Y:S02]  /*5f0b0*/  LEA R4, P6, R8.reuse, R46.reuse, 0x2 ;  /* 0x0000002e08047211 */ /* 0x0c2fe400078c10ff */
[C---:B------:R-:W-:Y:S01]  /*5f0c0*/  IADD3 R2, R8.reuse, c[0x0][0x198], RZ ;  /* 0x0000660008027a10 */ /* 0x040fe20007ffe0ff */
[----:B------:R-:W4:Y:S01]  /*5f0d0*/  LDL.LU R15, [R1+0x135c] ;  /* 0x00135c00010f7983 */ /* 0x000f220000300800 */
        /* <DEDUP_REMOVED lines=20> */
[----:B---3--:R-:W-:-:S03]  /*5f220*/  ISETP.LT.AND P5, PT, R13, c[0x0][0x17c], !P0 ;  /* 0x00005f000d007a0c */ /* 0x008fc600047a1270 */
[----:B------:R-:W3:Y:S01]  /*5f230*/  LDL.LU R13, [R1+0x1344] ;  /* 0x00134400010d7983 */ /* 0x000ee20000300800 */
[----:B--2---:R-:W-:-:S03]  /*5f240*/  ISETP.LT.AND P1, PT, R14, c[0x0][0x17c], !P0 ;  /* 0x00005f000e007a0c */ /* 0x004fc60004721270 */
[----:B------:R-:W2:Y:S01]  /*5f250*/  LDL.LU R14, [R1+0x1340] ;  /* 0x00134000010e7983 */ /* 0x000ea20000300800 */
[----:B----4-:R-:W-:Y:S02]  /*5f260*/  ISETP.LT.AND P3, PT, R9, c[0x0][0x17c], !P0 ;  /* 0x00005f0009007a0c */ /* 0x010fe40004761270 */
[----:B------:R-:W-:Y:S01]  /*5f270*/  IADD3 R9, R2, c[0x0][0x198], RZ ;  /* 0x0000660002097a10 */ /* 0x000fe20007ffe0ff */
[----:B------:R-:W4:Y:S03]  /*5f280*/  LDL.LU R16, [R1+0x133c] ;  /* 0x00133c0001107983 */ /* 0x000f260000300800 */
[C---:B------:R-:W-:Y:S02]  /*5f290*/  LEA R8, P6, R9.reuse, R46, 0x2 ;  /* 0x0000002e09087211 */ /* 0x040fe400078c10ff */
[C---:B------:R-:W-:Y:S02]  /*5f2a0*/  IADD3 R2, R9.reuse, c[0x0][0x198], RZ ;  /* 0x0000660009027a10 */ /* 0x040fe40007ffe0ff */
[----:B------:R-:W-:Y:S01]  /*5f2b0*/  LEA.HI.X.SX32 R9, R9, R47, 0x2, P6 ;  /* 0x0000002f09097211 */ /* 0x000fe200030f16ff */
[----:B------:R1:W-:Y:S04]  /*5f2c0*/  @P1 STG.E [R6.64], R168 ;  /* 0x000000a806001986 */ /* 0x0003e8000c101908 */
[----:B------:R1:W-:Y:S01]  /*5f2d0*/  @P5 STG.E [R8.64], R169 ;  /* 0x000000a908005986 */ /* 0x0003e2000c101908 */
[----:B------:R-:W-:-:S03]  /*5f2e0*/  ISETP.LT.AND P5, PT, R18, c[0x0][0x17c], !P0 ;  /* 0x00005f0012007a0c */ /* 0x000fc600047a1270 */
[----:B------:R-:W4:Y:S01]  /*5f2f0*/  LDL.LU R18, [R1+0x1338] ;  /* 0x0013380001127983 */ /* 0x000f220000300800 */
[----:B------:R-:W-:Y:S02]  /*5f300*/  ISETP.LT.AND P2, PT, R10, c[0x0][0x17c], !P0 ;  /* 0x00005f000a007a0c */ /* 0x000fe40004741270 */
[----:B------:R-:W-:Y:S02]  /*5f310*/  LEA R10, P6, R2, R46, 0x2 ;  /* 0x0000002e020a7211 */ /* 0x000fe400078c10ff */
[----:B------:R-:W-:Y:S02]  /*5f320*/  ISETP.LT.AND P1, PT, R12, c[0x0][0x17c], !P0 ;  /* 0x00005f000c007a0c */ /* 0x000fe40004721270 */
[C---:B------:R-:W-:Y:S02]  /*5f330*/  IADD3 R12, R2.reuse, c[0x0][0x198], RZ ;  /* 0x00006600020c7a10 */ /* 0x040fe40007ffe0ff */
[----:B------:R-:W-:Y:S02]  /*5f340*/  ISETP.LT.AND P4, PT, R11, c[0x0][0x17c], !P0 ;  /* 0x00005f000b007a0c */ /* 0x000fe40004781270 */
[----:B------:R-:W-:-:S02]  /*5f350*/  LEA.HI.X.SX32 R11, R2, R47, 0x2, P6 ;  /* 0x0000002f020b7211 */ /* 0x000fc400030f16ff */
[CC--:B-1----:R-:W-:Y:S02]  /*5f360*/  LEA R4, P6, R12.reuse, R46.reuse, 0x2 ;  /* 0x0000002e0c047211 */ /* 0x0c2fe400078c10ff */
[C---:B------:R-:W-:Y:S02]  /*5f370*/  IADD3 R2, R12.reuse, c[0x0][0x198], RZ ;  /* 0x000066000c027a10 */ /* 0x040fe40007ffe0ff */
[-C--:B------:R-:W-:Y:S02]  /*5f380*/  LEA.HI.X.SX32 R5, R12, R47.reuse, 0x2, P6 ;  /* 0x0000002f0c057211 */ /* 0x080fe400030f16ff */
[C---:B------:R-:W-:Y:S02]  /*5f390*/  LEA R6, P6, R2.reuse, R46, 0x2 ;  /* 0x0000002e02067211 */ /* 0x040fe400078c10ff */
[C---:B------:R-:W-:Y:S02]  /*5f3a0*/  IADD3 R12, R2.reuse, c[0x0][0x198], RZ ;  /* 0x00006600020c7a10 */ /* 0x040fe40007ffe0ff */
[----:B------:R-:W-:Y:S01]  /*5f3b0*/  LEA.HI.X.SX32 R7, R2, R47, 0x2, P6 ;  /* 0x0000002f02077211 */ /* 0x000fe200030f16ff */
[----:B------:R1:W-:Y:S01]  /*5f3c0*/  @P4 STG.E [R10.64], R196 ;  /* 0x000000c40a004986 */ /* 0x0003e2000c101908 */
[----:B------:R-:W-:-:S02]  /*5f3d0*/  ISETP.LT.AND P4, PT, R17, c[0x0][0x17c], !P0 ;  /* 0x00005f0011007a0c */ /* 0x000fc40004781270 */
[C---:B------:R-:W-:Y:S01]  /*5f3e0*/  LEA R8, P6, R12.reuse, R46, 0x2 ;  /* 0x0000002e0c087211 */ /* 0x040fe200078c10ff */
[----:B------:R1:W-:Y:S01]  /*5f3f0*/  @P3 STG.E [R4.64], R197 ;  /* 0x000000c504003986 */ /* 0x0003e2000c101908 */
[----:B------:R-:W-:Y:S02]  /*5f400*/  ISETP.LT.AND P3, PT, R15, c[0x0][0x17c], !P0 ;  /* 0x00005f000f007a0c */ /* 0x000fe40004761270 */
[C---:B------:R-:W-:Y:S01]  /*5f410*/  IADD3 R2, R12.reuse, c[0x0][0x198], RZ ;  /* 0x000066000c027a10 */ /* 0x040fe20007ffe0ff */
[----:B------:R-:W4:Y:S04]  /*5f420*/  LDL.LU R17, [R1+0x1334] ;  /* 0x0013340001117983 */ /* 0x000f280000300800 */
[----:B------:R2:W-:Y:S01]  /*5f430*/  @P2 STG.E [R6.64], R220 ;  /* 0x000000dc06002986 */ /* 0x0005e2000c101908 */
[----:B------:R-:W-:-:S03]  /*5f440*/  LEA.HI.X.SX32 R9, R12, R47, 0x2, P6 ;  /* 0x0000002f0c097211 */ /* 0x000fc600030f16ff */
[----:B------:R-:W4:Y:S01]  /*5f450*/  LDL.LU R15, [R1+0x131c] ;  /* 0x00131c00010f7983 */ /* 0x000f220000300800 */
[CC--:B-1----:R-:W-:Y:S02]  /*5f460*/  LEA R10, P6, R2.reuse, R46.reuse, 0x2 ;  /* 0x0000002e020a7211 */ /* 0x0c2fe400078c10ff */
[C---:B------:R-:W-:Y:S01]  /*5f470*/  IADD3 R12, R2.reuse, c[0x0][0x198], RZ ;  /* 0x00006600020c7a10 */ /* 0x040fe20007ffe0ff */
[----:B------:R1:W-:Y:S01]  /*5f480*/  @P1 STG.E [R8.64], R221 ;  /* 0x000000dd08001986 */ /* 0x0003e2000c101908 */
[----:B------:R-:W-:Y:S02]  /*5f490*/  LEA.HI.X.SX32 R11, R2, R47, 0x2, P6 ;  /* 0x0000002f020b7211 */ /* 0x000fe400030f16ff */
[----:B------:R-:W-:-:S03]  /*5f4a0*/  LEA R4, P6, R12, R46, 0x2 ;  /* 0x0000002e0c047211 */ /* 0x000fc600078c10ff */
[----:B------:R1:W-:Y:S01]  /*5f4b0*/  @P5 STG.E [R10.64], R78 ;  /* 0x0000004e0a005986 */ /* 0x0003e2000c101908 */
[----:B------:R-:W-:-:S05]  /*5f4c0*/  LEA.HI.X.SX32 R5, R12, R47, 0x2, P6 ;  /* 0x0000002f0c057211 */ /* 0x000fca00030f16ff */
[----:B------:R1:W-:Y:S01]  /*5f4d0*/  @P4 STG.E [R4.64], R79 ;  /* 0x0000004f04004986 */ /* 0x0003e2000c101908 */
[----:B---3--:R-:W-:-:S03]  /*5f4e0*/  ISETP.LT.AND P2, PT, R13, c[0x0][0x17c], !P0 ;  /* 0x00005f000d007a0c */ /* 0x008fc60004741270 */
[----:B------:R-:W3:Y:S01]  /*5f4f0*/  LDL.LU R13, [R1+0x1318] ;  /* 0x00131800010d7983 */ /* 0x000ee20000300800 */
[----:B--2---:R-:W-:-:S03]  /*5f500*/  ISETP.LT.AND P1, PT, R14, c[0x0][0x17c], !P0 ;  /* 0x00005f000e007a0c */ /* 0x004fc60004721270 */
[----:B------:R-:W2:Y:S01]  /*5f510*/  LDL.LU R14, [R1+0x1314] ;  /* 0x00131400010e7983 */ /* 0x000ea20000300800 */
[----:B----4-:R-:W-:-:S03]  /*5f520*/  ISETP.LT.AND P5, PT, R16, c[0x0][0x17c], !P0 ;  /* 0x00005f0010007a0c */ /* 0x010fc600047a1270 */
[----:B------:R-:W4:Y:S01]  /*5f530*/  LDL.LU R16, [R1+0x130c] ;  /* 0x00130c0001107983 */ /* 0x000f220000300800 */
[----:B------:R-:W-:-:S03]  /*5f540*/  ISETP.LT.AND P4, PT, R18, c[0x0][0x17c], !P0 ;  /* 0x00005f0012007a0c */ /* 0x000fc60004781270 */
[----:B------:R-:W4:Y:S01]  /*5f550*/  LDL.LU R18, [R1+0x1300] ;  /* 0x0013000001127983 */ /* 0x000f220000300800 */
[----:B------:R-:W-:-:S04]  /*5f560*/  IADD3 R2, R12, c[0x0][0x198], RZ ;  /* 0x000066000c027a10 */ /* 0x000fc80007ffe0ff */
[CC--:B------:R-:W-:Y:S02]  /*5f570*/  LEA R6, P6, R2.reuse, R46.reuse, 0x2 ;  /* 0x0000002e02067211 */ /* 0x0c0fe400078c10ff */
[C---:B------:R-:W-:Y:S02]  /*5f580*/  IADD3 R12, R2.reuse, c[0x0][0x198], RZ ;  /* 0x00006600020c7a10 */ /* 0x040fe40007ffe0ff */
[-C--:B------:R-:W-:Y:S02]  /*5f590*/  LEA.HI.X.SX32 R7, R2, R47.reuse, 0x2, P6 ;  /* 0x0000002f02077211 */ /* 0x080fe400030f16ff */
[C---:B-1----:R-:W-:Y:S02]  /*5f5a0*/  LEA R8, P6, R12.reuse, R46, 0x2 ;  /* 0x0000002e0c087211 */ /* 0x042fe400078c10ff */
[C---:B------:R-:W-:Y:S02]  /*5f5b0*/  IADD3 R2, R12.reuse, c[0x0][0x198], RZ ;  /* 0x000066000c027a10 */ /* 0x040fe40007ffe0ff */
[----:B------:R-:W-:-:S02]  /*5f5c0*/  LEA.HI.X.SX32 R9, R12, R47, 0x2, P6 ;  /* 0x0000002f0c097211 */ /* 0x000fc400030f16ff */
[CC--:B------:R-:W-:Y:S02]  /*5f5d0*/  LEA R10, P6, R2.reuse, R46.reuse, 0x2 ;  /* 0x0000002e020a7211 */ /* 0x0c0fe400078c10ff */
[C---:B------:R-:W-:Y:S02]  /*5f5e0*/  IADD3 R12, R2.reuse, c[0x0][0x198], RZ ;  /* 0x00006600020c7a10 */ /* 0x040fe40007ffe0ff */
[----:B------:R-:W-:Y:S01]  /*5f5f0*/  LEA.HI.X.SX32 R11, R2, R47, 0x2, P6 ;  /* 0x0000002f020b7211 */ /* 0x000fe200030f16ff */
[----:B------:R1:W-:Y:S01]  /*5f600*/  @P3 STG.E [R6.64], R138 ;  /* 0x0000008a06003986 */ /* 0x0003e2000c101908 */
[----:B------:R-:W-:-:S03]  /*5f610*/  LEA R4, P6, R12, R46, 0x2 ;  /* 0x0000002e0c047211 */ /* 0x000fc600078c10ff */
[----:B------:R1:W-:Y:S01]  /*5f620*/  @P2 STG.E [R8.64], R139 ;  /* 0x0000008b08002986 */ /* 0x0003e2000c101908 */
[----:B------:R-:W-:Y:S02]  /*5f630*/  IADD3 R2, R12, c[0x0][0x198], RZ ;  /* 0x000066000c027a10 */ /* 0x000fe40007ffe0ff */
[----:B------:R-:W-:Y:S01]  /*5f640*/  ISETP.LT.AND P3, PT, R17, c[0x0][0x17c], !P0 ;  /* 0x00005f0011007a0c */ /* 0x000fe20004761270 */
[----:B------:R1:W-:Y:S04]  /*5f650*/  @P1 STG.E [R10.64], R186 ;  /* 0x000000ba0a001986 */ /* 0x0003e8000c101908 */
[----:B------:R-:W4:Y:S01]  /*5f660*/  LDL.LU R17, [R1+0x12f4] ;  /* 0x0012f40001117983 */ /* 0x000f220000300800 */
[----:B------:R-:W-:-:S03]  /*5f670*/  ISETP.LT.AND P2, PT, R15, c[0x0][0x17c], !P0 ;  /* 0x00005f000f007a0c */ /* 0x000fc60004741270 */
[----:B------:R-:W4:Y:S01]  /*5f680*/  LDL.LU R15, [R1+0x12e8] ;  /* 0x0012e800010f7983 */ /* 0x000f220000300800 */
[-C--:B------:R-:W-:Y:S02]  /*5f690*/  LEA.HI.X.SX32 R5, R12, R47.reuse, 0x2, P6 ;  /* 0x0000002f0c057211 */ /* 0x080fe400030f16ff */
        /* <DEDUP_REMOVED lines=29> */
[----:B------:R-:W-:-:S03]  /*5f870*/  IADD3 R2, R12, c[0x0][0x198], RZ ;  /* 0x000066000c027a10 */ /* 0x000fc60007ffe0ff */
[----:B------:R1:W-:Y:S01]  /*5f880*/  @P5 STG.E [R6.64], R162 ;  /* 0x000000a206005986 */ /* 0x0003e2000c101908 */
[----:B------:R-:W-:-:S03]  /*5f890*/  ISETP.LT.AND P2, PT, R17, c[0x0][0x17c], !P0 ;  /* 0x00005f0011007a0c */ /* 0x000fc60004741270 */
        /* <DEDUP_REMOVED lines=70> */
[----:B------:R-:W-:-:S02]  /*5fd00*/  IADD3 R2, R12, c[0x0][0x198], RZ ;  /* 0x000066000c027a10 */ /* 0x000fc40007ffe0ff */
[----:B------:R-:W-:Y:S01]  /*5fd10*/  LOP3.LUT R142, R0, 0x20, RZ, 0x3c, !PT ;  /* 0x00000020008e7812 */ /* 0x000fe200078e3cff */
[----:B------:R-:W4:Y:S01]  /*5fd20*/  LDL.LU R39, [R1+0x11e8] ;  /* 0x0011e80001277983 */ /* 0x000f220000300800 */
[CC--:B------:R-:W-:Y:S02]  /*5fd30*/  LEA R10, P6, R2.reuse, R46.reuse, 0x2 ;  /* 0x0000002e020a7211 */ /* 0x0c0fe400078c10ff */
[C---:B------:R-:W-:Y:S01]  /*5fd40*/  IADD3 R12, R2.reuse, c[0x0][0x198], RZ ;  /* 0x00006600020c7a10 */ /* 0x040fe20007ffe0ff */
[----:B------:R-:W-:Y:S01]  /*5fd50*/  LDS.128 R60, [R142+0x1800] ;  /* 0x001800008e3c7984 */ /* 0x000fe20000000c00 */
[----:B------:R-:W-:Y:S02]  /*5fd60*/  LEA.HI.X.SX32 R11, R2, R47, 0x2, P6 ;  /* 0x0000002f020b7211 */ /* 0x000fe400030f16ff */
[C---:B-1----:R-:W-:Y:S02]  /*5fd70*/  LEA R4, P6, R12.reuse, R46, 0x2 ;  /* 0x0000002e0c047211 */ /* 0x042fe400078c10ff */
[----:B------:R-:W-:-:S02]  /*5fd80*/  IADD3 R2, R12, c[0x0][0x198], RZ ;  /* 0x000066000c027a10 */ /* 0x000fc40007ffe0ff */
[-C--:B------:R-:W-:Y:S02]  /*5fd90*/  LEA.HI.X.SX32 R5, R12, R47.reuse, 0x2, P6 ;  /* 0x0000002f0c057211 */ /* 0x080fe400030f16ff */
[CC--:B------:R-:W-:Y:S02]  /*5fda0*/  LEA R6, P6, R2.reuse, R46.reuse, 0x2 ;  /* 0x0000002e02067211 */ /* 0x0c0fe400078c10ff */
[C---:B------:R-:W-:Y:S02]  /*5fdb0*/  IADD3 R12, R2.reuse, c[0x0][0x198], RZ ;  /* 0x00006600020c7a10 */ /* 0x040fe40007ffe0ff */
[----:B------:R-:W-:Y:S02]  /*5fdc0*/  LEA.HI.X.SX32 R7, R2, R47, 0x2, P6 ;  /* 0x0000002f02077211 */ /* 0x000fe400030f16ff */
[C---:B------:R-:W-:Y:S01]  /*5fdd0*/  LEA R8, P6, R12.reuse, R46, 0x2 ;  /* 0x0000002e0c087211 */ /* 0x040fe200078c10ff */
[----:B------:R1:W-:Y:S01]  /*5fde0*/  @P5 STG.E [R10.64], R194 ;  /* 0x000000c20a005986 */ /* 0x0003e2000c101908 */
[----:B------:R-:W-:-:S02]  /*5fdf0*/  IADD3 R2, R12, c[0x0][0x198], RZ ;  /* 0x000066000c027a10 */ /* 0x000fc40007ffe0ff */
[----:B------:R-:W-:Y:S01]  /*5fe00*/  LEA.HI.X.SX32 R9, R12, R47, 0x2, P6 ;  /* 0x0000002f0c097211 */ /* 0x000fe200030f16ff */
[----:B------:R2:W-:Y:S04]  /*5fe10*/  @P4 STG.E [R4.64], R195 ;  /* 0x000000c304004986 */ /* 0x0005e8000c101908 */
[----:B------:R-:W-:Y:S01]  /*5fe20*/  @P3 STG.E [R6.64], R214 ;  /* 0x000000d606003986 */ /* 0x000fe2000c101908 */
[----:B-1----:R-:W-:-:S04]  /*5fe30*/  LEA R10, P6, R2, R46, 0x2 ;  /* 0x0000002e020a7211 */ /* 0x002fc800078c10ff */
[----:B------:R-:W-:Y:S01]  /*5fe40*/  LEA.HI.X.SX32 R11, R2, R47, 0x2, P6 ;  /* 0x0000002f020b7211 */ /* 0x000fe200030f16ff */
[----:B------:R1:W-:Y:S01]  /*5fe50*/  @P2 STG.E [R8.64], R215 ;  /* 0x000000d708002986 */ /* 0x0003e2000c101908 */
[----:B------:R-:W-:Y:S02]  /*5fe60*/  ISETP.LT.AND P5, PT, R17, c[0x0][0x17c], !P0 ;  /* 0x00005f0011007a0c */ /* 0x000fe400047a1270 */
[----:B------:R-:W-:Y:S01]  /*5fe70*/  ISETP.LT.AND P4, PT, R15, c[0x0][0x17c], !P0 ;  /* 0x00005f000f007a0c */ /* 0x000fe20004781270 */
[----:B------:R-:W-:Y:S01]  /*5fe80*/  @P1 STG.E [R10.64], R134 ;  /* 0x000000860a001986 */ /* 0x000fe2000c101908 */
[----:B------:R-:W-:-:S05]  /*5fe90*/  LOP3.LUT R143, R0, 0x40, RZ, 0x3c, !PT ;  /* 0x00000040008f7812 */ /* 0x000fca00078e3cff */
[----:B------:R-:W-:Y:S01]  /*5fea0*/  LDS.128 R64, [R143+0x1800] ;  /* 0x001800008f407984 */ /* 0x000fe20000000c00 */
[----:B---3--:R-:W-:Y:S02]  /*5feb0*/  ISETP.LT.AND P3, PT, R13, c[0x0][0x17c], !P0 ;  /* 0x00005f000d007a0c */ /* 0x008fe40004761270 */
[----:B------:R-:W-:-:S04]  /*5fec0*/  IADD3 R13, R2, c[0x0][0x198], RZ ;  /* 0x00006600020d7a10 */ /* 0x000fc80007ffe0ff */
[CC--:B------:R-:W-:Y:S02]  /*5fed0*/  LEA R12, P6, R13.reuse, R46.reuse, 0x2 ;  /* 0x0000002e0d0c7211 */ /* 0x0c0fe400078c10ff */
[C---:B------:R-:W-:Y:S02]  /*5fee0*/  IADD3 R2, R13.reuse, c[0x0][0x198], RZ ;  /* 0x000066000d027a10 */ /* 0x040fe40007ffe0ff */
[----:B--2---:R-:W-:Y:S02]  /*5fef0*/  ISETP.LT.AND P2, PT, R14, c[0x0][0x17c], !P0 ;  /* 0x00005f000e007a0c */ /* 0x004fe40004741270 */
[----:B------:R-:W-:Y:S02]  /*5ff00*/  LEA.HI.X.SX32 R13, R13, R47, 0x2, P6 ;  /* 0x0000002f0d0d7211 */ /* 0x000fe400030f16ff */
[C---:B------:R-:W-:Y:S02]  /*5ff10*/  LEA R14, P6, R2.reuse, R46, 0x2 ;  /* 0x0000002e020e7211 */ /* 0x040fe400078c10ff */
[----:B------:R-:W-:-:S02]  /*5ff20*/  IADD3 R4, R2, c[0x0][0x198], RZ ;  /* 0x0000660002047a10 */ /* 0x000fc40007ffe0ff */
[----:B----4-:R-:W-:Y:S02]  /*5ff30*/  ISETP.LT.AND P1, PT, R16, c[0x0][0x17c], !P0 ;  /* 0x00005f0010007a0c */ /* 0x010fe40004721270 */
[-C--:B------:R-:W-:Y:S02]  /*5ff40*/  LEA.HI.X.SX32 R15, R2, R47.reuse, 0x2, P6 ;  /* 0x0000002f020f7211 */ /* 0x080fe400030f16ff */
[C---:B------:R-:W-:Y:S02]  /*5ff50*/  LEA R16, P6, R4.reuse, R46, 0x2 ;  /* 0x0000002e04107211 */ /* 0x040fe400078c10ff */
[C---:B------:R-:W-:Y:S02]  /*5ff60*/  IADD3 R2, R4.reuse, c[0x0][0x198], RZ ;  /* 0x0000660004027a10 */ /* 0x040fe40007ffe0ff */
[----:B------:R-:W-:Y:S01]  /*5ff70*/  LEA.HI.X.SX32 R17, R4, R47, 0x2, P6 ;  /* 0x0000002f04117211 */ /* 0x000fe200030f16ff */
[----:B------:R2:W-:Y:S04]  /*5ff80*/  @P5 STG.E [R12.64], R135 ;  /* 0x000000870c005986 */ /* 0x0005e8000c101908 */
[----:B------:R-:W3:Y:S01]  /*5ff90*/  LDS.128 R4, [R0] ;  /* 0x0000000000047984 */ /* 0x000ee20000000c00 */
[----:B-1----:R-:W-:-:S03]  /*5ffa0*/  IADD3 R8, R2, c[0x0][0x198], RZ ;  /* 0x0000660002087a10 */ /* 0x002fc60007ffe0ff */
[----:B------:R-:W-:Y:S01]  /*5ffb0*/  @P4 STG.E [R14.64], R170 ;  /* 0x000000aa0e004986 */ /* 0x000fe2000c101908 */
[----:B------:R-:W-:Y:S02]  /*5ffc0*/  ISETP.LT.AND P5, PT, R18, c[0x0][0x17c], !P0 ;  /* 0x00005f0012007a0c */ /* 0x000fe400047a1270 */
[-C--:B------:R-:W-:Y:S02]  /*5ffd0*/  LEA R18, P6, R2, R46.reuse, 0x2 ;  /* 0x0000002e02127211 */ /* 0x080fe400078c10ff */
[----:B------:R-:W-:Y:S02]  /*5ffe0*/  ISETP.LT.AND P4, PT, R20, c[0x0][0x17c], !P0 ;  /* 0x00005f0014007a0c */ /* 0x000fe40004781270 */
[----:B------:R-:W-:Y:S02]  /*5fff0*/  LEA.HI.X.SX32 R19, R2, R47, 0x2, P6 ;  /* 0x0000002f02137211 */ /* 0x000fe400030f16ff */
[C---:B------:R-:W-:Y:S02]  /*60000*/  LEA R20, P6, R8.reuse, R46, 0x2 ;  /* 0x0000002e08147211 */ /* 0x040fe400078c10ff */
[----:B------:R-:W-:Y:S01]  /*60010*/  IADD3 R2, R8, c[0x0][0x198], RZ ;  /* 0x0000660008027a10 */ /* 0x000fe20007ffe0ff */
[----:B------:R1:W-:Y:S01]  /*60020*/  @P3 STG.E [R16.64], R171 ;  /* 0x000000ab10003986 */ /* 0x0003e2000c101908 */
[----:B------:R-:W-:-:S02]  /*60030*/  ISETP.LT.AND P3, PT, R22, c[0x0][0x17c], !P0 ;  /* 0x00005f0016007a0c */ /* 0x000fc40004761270 */
[-C--:B------:R-:W-:Y:S02]  /*60040*/  LEA.HI.X.SX32 R21, R8, R47.reuse, 0x2, P6 ;  /* 0x0000002f08157211 */ /* 0x080fe400030f16ff */
[CC--:B------:R-:W-:Y:S02]  /*60050*/  LEA R22, P6, R2.reuse, R46.reuse, 0x2 ;  /* 0x0000002e02167211 */ /* 0x0c0fe400078c10ff */
[----:B--2---:R-:W-:Y:S01]  /*60060*/  IADD3 R12, R2, c[0x0][0x198], RZ ;  /* 0x00006600020c7a10 */ /* 0x004fe20007ffe0ff */
[----:B------:R-:W-:Y:S01]  /*60070*/  @P2 STG.E [R18.64], R198 ;  /* 0x000000c612002986 */ /* 0x000fe2000c101908 */
[----:B------:R-:W-:Y:S02]  /*60080*/  ISETP.LT.AND P2, PT, R24, c[0x0][0x17c], !P0 ;  /* 0x00005f0018007a0c */ /* 0x000fe40004741270 */
[----:B------:R-:W-:Y:S01]  /*60090*/  LEA.HI.X.SX32 R23, R2, R47, 0x2, P6 ;  /* 0x0000002f02177211 */ /* 0x000fe200030f16ff */
[----:B------:R-:W2:Y:S01]  /*600a0*/  LDS.128 R8, [R142] ;  /* 0x000000008e087984 */ /* 0x000ea20000000c00 */
[----:B------:R-:W-:-:S02]  /*600b0*/  LEA R24, P6, R12, R46, 0x2 ;  /* 0x0000002e0c187211 */ /* 0x000fc400078c10ff */
[C---:B------:R-:W-:Y:S02]  /*600c0*/  IADD3 R2, R12.reuse, c[0x0][0x198], RZ ;  /* 0x000066000c027a10 */ /* 0x040fe40007ffe0ff */
[----:B------:R-:W-:Y:S02]  /*600d0*/  LEA.HI.X.SX32 R25, R12, R47, 0x2, P6 ;  /* 0x0000002f0c197211 */ /* 0x000fe400030f16ff */
[----:B------:R-:W4:Y:S01]  /*600e0*/  LDS.128 R12, [R143] ;  /* 0x000000008f0c7984 */ /* 0x000f220000000c00 */
[----:B-1----:R-:W-:-:S03]  /*600f0*/  IADD3 R16, R2, c[0x0][0x198], RZ ;  /* 0x0000660002107a10 */ /* 0x002fc60007ffe0ff */
[----:B------:R1:W-:Y:S01]  /*60100*/  @P1 STG.E [R20.64], R199 ;  /* 0x000000c714001986 */ /* 0x0003e2000c101908 */
[----:B------:R-:W-:Y:S02]  /*60110*/  ISETP.LT.AND P1, PT, R26, c[0x0][0x17c], !P0 ;  /* 0x00005f001a007a0c */ /* 0x000fe40004721270 */
[-C--:B------:R-:W-:Y:S01]  /*60120*/  LEA R26, P6, R2, R46.reuse, 0x2 ;  /* 0x0000002e021a7211 */ /* 0x080fe200078c10ff */
[----:B------:R-:W-:Y:S01]  /*60130*/  @P5 STG.E [R22.64], R222 ;  /* 0x000000de16005986 */ /* 0x000fe2000c101908 */
        /* <DEDUP_REMOVED lines=8> */
[----:B-1----:R-:W-:Y:S01]  /*601c0*/  IADD3 R20, R2, c[0x0][0x198], RZ ;  /* 0x0000660002147a10 */ /* 0x002fe20007ffe0ff */
[----:B---3--:R1:W-:Y:S01]  /*601d0*/  @P3 STG.E [R26.64], R4 ;  /* 0x000000041a003986 */ /* 0x0083e2000c101908 */
[----:B------:R-:W-:Y:S02]  /*601e0*/  ISETP.LT.AND P3, PT, R32, c[0x0][0x17c], !P0 ;  /* 0x00005f0020007a0c */ /* 0x000fe40004761270 */
[----:B------:R-:W-:Y:S01]  /*601f0*/  LEA.HI.X.SX32 R31, R2, R47, 0x2, P6 ;  /* 0x0000002f021f7211 */ /* 0x000fe200030f16ff */
[----:B------:R-:W4:Y:S01]  /*60200*/  LDS.128 R16, [R3] ;  /* 0x0000000003107984 */ /* 0x000f220000000c00 */
[----:B------:R-:W-:-:S02]  /*60210*/  LEA R32, P6, R20, R46, 0x2 ;  /* 0x0000002e14207211 */ /* 0x000fc400078c10ff */
[----:B------:R-:W-:Y:S01]  /*60220*/  IADD3 R2, R20, c[0x0][0x198], RZ ;  /* 0x0000660014027a10 */ /* 0x000fe20007ffe0ff */
[----:B------:R4:W-:Y:S01]  /*60230*/  @P2 STG.E [R28.64], R5 ;  /* 0x000000051c002986 */ /* 0x0009e2000c101908 */
[----:B------:R-:W-:Y:S02]  /*60240*/  ISETP.LT.AND P2, PT, R34, c[0x0][0x17c], !P0 ;  /* 0x00005f0022007a0c */ /* 0x000fe40004741270 */
[-C--:B------:R-:W-:Y:S02]  /*60250*/  LEA.HI.X.SX32 R33, R20, R47.reuse, 0x2, P6 ;  /* 0x0000002f14217211 */ /* 0x080fe400030f16ff */
[C---:B------:R-:W-:Y:S01]  /*60260*/  LEA R34, P6, R2.reuse, R46, 0x2 ;  /* 0x0000002e02227211 */ /* 0x040fe200078c10ff */
[----:B------:R-:W4:Y:S01]  /*60270*/  LDS.128 R20, [R0+0x800] ;  /* 0x0008000000147984 */ /* 0x000f220000000c00 */
[C---:B--2---:R-:W-:Y:S02]  /*60280*/  IADD3 R24, R2.reuse, c[0x0][0x198], RZ ;  /* 0x0000660002187a10 */ /* 0x044fe40007ffe0ff */
[----:B------:R-:W-:-:S02]  /*60290*/  LEA.HI.X.SX32 R35, R2, R47, 0x2, P6 ;  /* 0x0000002f02237211 */ /* 0x000fc400030f16ff */
[C---:B-1----:R-:W-:Y:S02]  /*602a0*/  LEA R4, P6, R24.reuse, R46, 0x2 ;  /* 0x0000002e18047211 */ /* 0x042fe400078c10ff */
[C---:B------:R-:W-:Y:S02]  /*602b0*/  IADD3 R2, R24.reuse, c[0x0][0x198], RZ ;  /* 0x0000660018027a10 */ /* 0x040fe40007ffe0ff */
[----:B----4-:R-:W-:Y:S02]  /*602c0*/  LEA.HI.X.SX32 R5, R24, R47, 0x2, P6 ;  /* 0x0000002f18057211 */ /* 0x010fe400030f16ff */
[----:B------:R-:W1:Y:S04]  /*602d0*/  LDS.128 R24, [R142+0x800] ;  /* 0x000800008e187984 */ /* 0x000e680000000c00 */
[----:B------:R2:W-:Y:S04]  /*602e0*/  @P1 STG.E [R30.64], R8 ;  /* 0x000000081e001986 */ /* 0x0005e8000c101908 */
[----:B------:R4:W-:Y:S04]  /*602f0*/  @P5 STG.E [R32.64], R9 ;  /* 0x0000000920005986 */ /* 0x0009e8000c101908 */
[----:B------:R2:W-:Y:S01]  /*60300*/  @P4 STG.E [R34.64], R12 ;  /* 0x0000000c22004986 */ /* 0x0005e2000c101908 */
[----:B------:R-:W-:-:S03]  /*60310*/  ISETP.LT.AND P4, PT, R38, c[0x0][0x17c], !P0 ;  /* 0x00005f0026007a0c */ /* 0x000fc60004781270 */
[----:B------:R-:W3:Y:S01]  /*60320*/  LDL.LU R38, [R1+0x11b8] ;  /* 0x0011b80001267983 */ /* 0x000ee20000300800 */
[----:B------:R-:W-:Y:S02]  /*60330*/  ISETP.LT.AND P5, PT, R36, c[0x0][0x17c], !P0 ;  /* 0x00005f0024007a0c */ /* 0x000fe400047a1270 */
[CC--:B------:R-:W-:Y:S02]  /*60340*/  LEA R36, P6, R2.reuse, R46.reuse, 0x2 ;  /* 0x0000002e02247211 */ /* 0x0c0fe400078c10ff */
[C---:B------:R-:W-:Y:S02]  /*60350*/  IADD3 R28, R2.reuse, c[0x0][0x198], RZ ;  /* 0x00006600021c7a10 */ /* 0x040fe40007ffe0ff */
[----:B------:R-:W-:Y:S01]  /*60360*/  ISETP.LT.AND P1, PT, R37, c[0x0][0x17c], !P0 ;  /* 0x00005f0025007a0c */ /* 0x000fe20004721270 */
[----:B------:R1:W-:Y:S01]  /*60370*/  @P3 STG.E [R4.64], R13 ;  /* 0x0000000d04003986 */ /* 0x0003e2000c101908 */
[----:B------:R-:W-:Y:S02]  /*60380*/  LEA.HI.X.SX32 R37, R2, R47, 0x2, P6 ;  /* 0x0000002f02257211 */ /* 0x000fe400030f16ff */
[C---:B--2---:R-:W-:Y:S01]  /*60390*/  LEA R8, P6, R28.reuse, R46, 0x2 ;  /* 0x0000002e1c087211 */ /* 0x044fe200078c10ff */
[----:B------:R-:W2:Y:S01]  /*603a0*/  LDL.LU R43, [R1+0x11f0] ;  /* 0x0011f000012b7983 */ /* 0x000ea20000300800 */
[----:B------:R-:W-:-:S02]  /*603b0*/  IADD3 R2, R28, c[0x0][0x198], RZ ;  /* 0x000066001c027a10 */ /* 0x000fc40007ffe0ff */
[----:B------:R-:W-:Y:S01]  /*603c0*/  ISETP.LT.AND P3, PT, R40, c[0x0][0x17c], !P0 ;  /* 0x00005f0028007a0c */ /* 0x000fe20004761270 */
[----:B------:R-:W-:Y:S01]  /*603d0*/  LDS.128 R32, [R3+0x800] ;  /* 0x0008000003207984 */ /* 0x000fe20000000c00 */
[-C--:B----4-:R-:W-:Y:S02]  /*603e0*/  LEA.HI.X.SX32 R9, R28, R47.reuse, 0x2, P6 ;  /* 0x0000002f1c097211 */ /* 0x090fe400030f16ff */
[CC--:B------:R-:W-:Y:S01]  /*603f0*/  LEA R40, P6, R2.reuse, R46.reuse, 0x2 ;  /* 0x0000002e02287211 */ /* 0x0c0fe200078c10ff */
[----:B------:R-:W-:Y:S01]  /*60400*/  @P2 STG.E [R36.64], R16 ;  /* 0x0000001024002986 */ /* 0x000fe2000c101908 */
[C---:B------:R-:W-:Y:S02]  /*60410*/  IADD3 R12, R2.reuse, c[0x0][0x198], RZ ;  /* 0x00006600020c7a10 */ /* 0x040fe40007ffe0ff */
[----:B------:R-:W-:Y:S01]  /*60420*/  LEA.HI.X.SX32 R41, R2, R47, 0x2, P6 ;  /* 0x0000002f02297211 */ /* 0x000fe200030f16ff */
[----:B------:R-:W4:Y:S01]  /*60430*/  LDS.128 R28, [R143+0x800] ;  /* 0x000800008f1c7984 */ /* 0x000f220000000c00 */
[----:B-1----:R-:W-:-:S02]  /*60440*/  LEA R4, P6, R12, R46, 0x2 ;  /* 0x0000002e0c047211 */ /* 0x002fc400078c10ff */
[C---:B------:R-:W-:Y:S02]  /*60450*/  IADD3 R2, R12.reuse, c[0x0][0x198], RZ ;  /* 0x000066000c027a10 */ /* 0x040fe40007ffe0ff */
[-C--:B------:R-:W-:Y:S02]  /*60460*/  LEA.HI.X.SX32 R5, R12, R47.reuse, 0x2, P6 ;  /* 0x0000002f0c057211 */ /* 0x080fe400030f16ff */
[----:B------:R-:W-:Y:S01]  /*60470*/  LEA R12, P6, R2, R46, 0x2 ;  /* 0x0000002e020c7211 */ /* 0x000fe200078c10ff */
[----:B------:R-:W-:Y:S01]  /*60480*/  @P1 STG.E [R8.64], R17 ;  /* 0x0000001108001986 */ /* 0x000fe2000c101908 */
[----:B------:R-:W-:Y:S02]  /*60490*/  ISETP.LT.AND P2, PT, R42, c[0x0][0x17c], !P0 ;  /* 0x00005f002a007a0c */ /* 0x000fe40004741270 */
[----:B------:R-:W-:Y:S01]  /*604a0*/  LEA.HI.X.SX32 R13, R2, R47, 0x2, P6 ;  /* 0x0000002f020d7211 */ /* 0x000fe200030f16ff */
[----:B------:R-:W2:Y:S01]  /*604b0*/  LDL.LU R42, [R1+0x11a0] ;  /* 0x0011a000012a7983 */ /* 0x000ea20000300800 */
[----:B------:R-:W-:-:S03]  /*604c0*/  ISETP.LT.AND P1, PT, R44, c[0x0][0x17c], !P0 ;  /* 0x00005f002c007a0c */ /* 0x000fc60004721270 */
[----:B------:R-:W2:Y:S04]  /*604d0*/  LDL.LU R48, [R1+0x119c] ;  /* 0x00119c0001307983 */ /* 0x000ea80000300800 */
[----:B------:R-:W-:Y:S04]  /*604e0*/  @P5 STG.E [R40.64], R20 ;  /* 0x0000001428005986 */ /* 0x000fe8000c101908 */
[----:B------:R-:W2:Y:S04]  /*604f0*/  LDL.LU R44, [R1+0x1198] ;  /* 0x00119800012c7983 */ /* 0x000ea80000300800 */
[----:B------:R-:W-:Y:S04]  /*60500*/  @P4 STG.E [R4.64], R21 ;  /* 0x0000001504004986 */ /* 0x000fe8000c101908 */
[----:B------:R-:W2:Y:S04]  /*60510*/  LDL.LU R52, [R1+0x1194] ;  /* 0x0011940001347983 */ /* 0x000ea80000300800 */
[----:B------:R1:W-:Y:S04]  /*60520*/  @P3 STG.E [R12.64], R24 ;  /* 0x000000180c003986 */ /* 0x0003e8000c101908 */
[----:B-1----:R-:W2:Y:S04]  /*60530*/  LDL.LU R24, [R1+0x1190] ;  /* 0x0011900001187983 */ /* 0x002ea80000300800 */
[----:B------:R-:W2:Y:S04]  /*60540*/  LDL.LU R45, [R1+0x1178] ;  /* 0x00117800012d7983 */ /* 0x000ea80000300800 */
[----:B------:R-:W2:Y:S01]  /*60550*/  LDL.LU R21, [R1+0x1174] ;  /* 0x0011740001157983 */ /* 0x000ea20000300800 */
[----:B------:R-:W-:-:S02]  /*60560*/  IADD3 R16, R2, c[0x0][0x198], RZ ;  /* 0x0000660002107a10 */ /* 0x000fc40007ffe0ff */
[----:B------:R-:W-:Y:S02]  /*60570*/  ISETP.LT.AND P5, PT, R39, c[0x0][0x17c], !P0 ;  /* 0x00005f0027007a0c */ /* 0x000fe400047a1270 */
[CC--:B------:R-:W-:Y:S02]  /*60580*/  LEA R8, P6, R16.reuse, R46.reuse, 0x2 ;  /* 0x0000002e10087211 */ /* 0x0c0fe400078c10ff */
[C---:B------:R-:W-:Y:S02]  /*60590*/  IADD3 R2, R16.reuse, c[0x0][0x198], RZ ;  /* 0x0000660010027a10 */ /* 0x040fe40007ffe0ff */
[----:B------:R-:W-:Y:S02]  /*605a0*/  LEA.HI.X.SX32 R9, R16, R47, 0x2, P6 ;  /* 0x0000002f10097211 */ /* 0x000fe400030f16ff */
[C---:B------:R-:W-:Y:S02]  /*605b0*/  LEA R16, P6, R2.reuse, R46, 0x2 ;  /* 0x0000002e02107211 */ /* 0x040fe400078c10ff */
[----:B------:R-:W-:-:S02]  /*605c0*/  IADD3 R20, R2, c[0x0][0x198], RZ ;  /* 0x0000660002147a10 */ /* 0x000fc40007ffe0ff */
[-C--:B------:R-:W-:Y:S02]  /*605d0*/  LEA.HI.X.SX32 R17, R2, R47.reuse, 0x2, P6 ;  /* 0x0000002f02117211 */ /* 0x080fe400030f16ff */
[CC--:B------:R-:W-:Y:S02]  /*605e0*/  LEA R4, P6, R20.reuse, R46.reuse, 0x2 ;  /* 0x0000002e14047211 */ /* 0x0c0fe400078c10ff */
[C---:B------:R-:W-:Y:S02]  /*605f0*/  IADD3 R2, R20.reuse, c[0x0][0x198], RZ ;  /* 0x0000660014027a10 */ /* 0x040fe40007ffe0ff */
[-C--:B------:R-:W-:Y:S02]  /*60600*/  LEA.HI.X.SX32 R5, R20, R47.reuse, 0x2, P6 ;  /* 0x0000002f14057211 */ /* 0x080fe400030f16ff */
[C---:B------:R-:W-:Y:S02]  /*60610*/  LEA R12, P6, R2.reuse, R46, 0x2 ;  /* 0x0000002e020c7211 */ /* 0x040fe400078c10ff */
[C---:B------:R-:W-:Y:S01]  /*60620*/  IADD3 R20, R2.reuse, c[0x0][0x198], RZ ;  /* 0x0000660002147a10 */ /* 0x040fe20007ffe0ff */
[----:B------:R1:W-:Y:S01]  /*60630*/  @P2 STG.E [R8.64], R25 ;  /* 0x0000001908002986 */ /* 0x0003e2000c101908 */
[----:B------:R-:W-:-:S02]  /*60640*/  LEA.HI.X.SX32 R13, R2, R47, 0x2, P6 ;  /* 0x0000002f020d7211 */ /* 0x000fc400030f16ff */
[C---:B------:R-:W-:Y:S01]  /*60650*/  IADD3 R2, R20.reuse, c[0x0][0x198], RZ ;  /* 0x0000660014027a10 */ /* 0x040fe20007ffe0ff */
[----:B----4-:R4:W-:Y:S01]  /*60660*/  @P1 STG.E [R16.64], R28 ;  /* 0x0000001c10001986 */ /* 0x0109e2000c101908 */
[----:B-1----:R-:W-:-:S03]  /*60670*/  LEA R8, P6, R20, R46, 0x2 ;  /* 0x0000002e14087211 */ /* 0x002fc600078c10ff */
[----:B------:R1:W-:Y:S01]  /*60680*/  @P5 STG.E [R4.64], R29 ;  /* 0x0000001d04005986 */ /* 0x0003e2000c101908 */
[-C--:B------:R-:W-:Y:S02]  /*60690*/  LEA.HI.X.SX32 R9, R20, R47.reuse, 0x2, P6 ;  /* 0x0000002f14097211 */ /* 0x080fe400030f16ff */
[CC--:B----4-:R-:W-:Y:S02]  /*606a0*/  LEA R16, P6, R2.reuse, R46.reuse, 0x2 ;  /* 0x0000002e02107211 */ /* 0x0d0fe400078c10ff */
[C---:B------:R-:W-:Y:S02]  /*606b0*/  IADD3 R20, R2.reuse, c[0x0][0x198], RZ ;  /* 0x0000660002147a10 */ /* 0x040fe40007ffe0ff */
[----:B------:R-:W-:Y:S02]  /*606c0*/  LEA.HI.X.SX32 R17, R2, R47, 0x2, P6 ;  /* 0x0000002f02117211 */ /* 0x000fe400030f16ff */
[----:B-1----:R-:W-:-:S04]  /*606d0*/  LEA R4, P6, R20, R46, 0x2 ;  /* 0x0000002e14047211 */ /* 0x002fc800078c10ff */
[----:B------:R-:W-:Y:S02]  /*606e0*/  LEA.HI.X.SX32 R5, R20, R47, 0x2, P6 ;  /* 0x0000002f14057211 */ /* 0x000fe400030f16ff */
[----:B---3--:R-:W-:Y:S02]  /*606f0*/  ISETP.LT.AND P4, PT, R38, c[0x0][0x17c], !P0 ;  /* 0x00005f0026007a0c */ /* 0x008fe40004781270 */
[----:B------:R-:W1:Y:S01]  /*60700*/  LDS.128 R36, [R0+0x1000] ;  /* 0x0010000000247984 */ /* 0x000e620000000c00 */
[----:B--2---:R-:W-:-:S10]  /*60710*/  ISETP.LT.AND P3, PT, R43, c[0x0][0x17c], !P0 ;  /* 0x00005f002b007a0c */ /* 0x004fd40004761270 */
[----:B------:R2:W-:Y:S04]  /*60720*/  @P4 STG.E [R12.64], R32 ;  /* 0x000000200c004986 */ /* 0x0005e8000c101908 */
[----:B------:R3:W-:Y:S01]  /*60730*/  @P3 STG.E [R8.64], R33 ;  /* 0x0000002108003986 */ /* 0x0007e2000c101908 */
[----:B------:R-:W-:-:S03]  /*60740*/  ISETP.LT.AND P2, PT, R42, c[0x0][0x17c], !P0 ;  /* 0x00005f002a007a0c */ /* 0x000fc60004741270 */
[----:B------:R-:W2:Y:S01]  /*60750*/  LDS.128 R40, [R142+0x1000] ;  /* 0x001000008e287984 */ /* 0x000ea20000000c00 */
[----:B------:R-:W-:-:S03]  /*60760*/  ISETP.LT.AND P1, PT, R48, c[0x0][0x17c], !P0 ;  /* 0x00005f0030007a0c */ /* 0x000fc60004721270 */
[----:B------:R-:W2:Y:S01]  /*60770*/  LDS.128 R48, [R143+0x1000] ;  /* 0x001000008f307984 */ /* 0x000ea20000000c00 */
[----:B------:R-:W-:-:S03]  /*60780*/  ISETP.LT.AND P5, PT, R44, c[0x0][0x17c], !P0 ;  /* 0x00005f002c007a0c */ /* 0x000fc600047a1270 */
[----:B------:R-:W4:Y:S04]  /*60790*/  LDL.LU R44, [R1+0x1170] ;  /* 0x00117000012c7983 */ /* 0x000f280000300800 */
[----:B------:R-:W4:Y:S04]  /*607a0*/  LDL.LU R28, [R1+0x1168] ;  /* 0x00116800011c7983 */ /* 0x000f280000300800 */
[----:B------:R-:W4:Y:S04]  /*607b0*/  LDL.LU R25, [R1+0x115c] ;  /* 0x00115c0001197983 */ /* 0x000f280000300800 */
[----:B-1----:R1:W-:Y:S01]  /*607c0*/  @P2 STG.E [R16.64], R36 ;  /* 0x0000002410002986 */ /* 0x0023e2000c101908 */
[----:B------:R-:W-:-:S03]  /*607d0*/  ISETP.LT.AND P3, PT, R24, c[0x0][0x17c], !P0 ;  /* 0x00005f0018007a0c */ /* 0x000fc60004761270 */
[----:B------:R-:W4:Y:S04]  /*607e0*/  LDL.LU R24, [R1+0x1150] ;  /* 0x0011500001187983 */ /* 0x000f280000300800 */
[----:B------:R1:W-:Y:S01]  /*607f0*/  @P1 STG.E [R4.64], R37 ;  /* 0x0000002504001986 */ /* 0x0003e2000c101908 */
[----:B------:R-:W-:-:S03]  /*60800*/  ISETP.LT.AND P1, PT, R21, c[0x0][0x17c], !P0 ;  /* 0x00005f0015007a0c */ /* 0x000fc60004721270 */
[----:B------:R-:W4:Y:S01]  /*60810*/  LDL.LU R21, [R1+0x1144] ;  /* 0x0011440001157983 */ /* 0x000f220000300800 */
[----:B------:R-:W-:-:S03]  /*60820*/  ISETP.LT.AND P4, PT, R52, c[0x0][0x17c], !P0 ;  /* 0x00005f0034007a0c */ /* 0x000fc60004781270 */
[----:B------:R-:W1:Y:S01]  /*60830*/  LDS.128 R52, [R3+0x1000] ;  /* 0x0010000003347984 */ /* 0x000e620000000c00 */
[----:B------:R-:W-:Y:S02]  /*60840*/  IADD3 R2, R20, c[0x0][0x198], RZ ;  /* 0x0000660014027a10 */ /* 0x000fe40007ffe0ff */
[----:B------:R-:W-:Y:S01]  /*60850*/  ISETP.LT.AND P2, PT, R45, c[0x0][0x17c], !P0 ;  /* 0x00005f002d007a0c */ /* 0x000fe20004741270 */
[----:B------:R-:W4:Y:S01]  /*60860*/  LDL.LU R29, [R1+0x1138] ;  /* 0x00113800011d7983 */ /* 0x000f220000300800 */
[CC--:B--2---:R-:W-:Y:S02]  /*60870*/  LEA R12, P6, R2.reuse, R46.reuse, 0x2 ;  /* 0x0000002e020c7211 */ /* 0x0c4fe400078c10ff */
[C---:B------:R-:W-:Y:S02]  /*60880*/  IADD3 R20, R2.reuse, c[0x0][0x198], RZ ;  /* 0x0000660002147a10 */ /* 0x040fe40007ffe0ff */
[----:B------:R-:W-:Y:S02]  /*60890*/  LEA.HI.X.SX32 R13, R2, R47, 0x2, P6 ;  /* 0x0000002f020d7211 */ /* 0x000fe400030f16ff */
[----:B---3--:R-:W-:-:S02]  /*608a0*/  LEA R8, P6, R20, R46, 0x2 ;  /* 0x0000002e14087211 */ /* 0x008fc400078c10ff */
[C---:B------:R-:W-:Y:S02]  /*608b0*/  IADD3 R2, R20.reuse, c[0x0][0x198], RZ ;  /* 0x0000660014027a10 */ /* 0x040fe40007ffe0ff */
[-C--:B------:R-:W-:Y:S02]  /*608c0*/  LEA.HI.X.SX32 R9, R20, R47.reuse, 0x2, P6 ;  /* 0x0000002f14097211 */ /* 0x080fe400030f16ff */
[CC--:B-1----:R-:W-:Y:S02]  /*608d0*/  LEA R16, P6, R2.reuse, R46.reuse, 0x2 ;  /* 0x0000002e02107211 */ /* 0x0c2fe400078c10ff */
[C---:B------:R-:W-:Y:S02]  /*608e0*/  IADD3 R20, R2.reuse, c[0x0][0x198], RZ ;  /* 0x0000660002147a10 */ /* 0x040fe40007ffe0ff */
[----:B------:R-:W-:Y:S02]  /*608f0*/  LEA.HI.X.SX32 R17, R2, R47, 0x2, P6 ;  /* 0x0000002f02117211 */ /* 0x000fe400030f16ff */
[C---:B------:R-:W-:Y:S01]  /*60900*/  LEA R4, P6, R20.reuse, R46, 0x2 ;  /* 0x0000002e14047211 */ /* 0x040fe200078c10ff */
[----:B------:R1:W-:Y:S01]  /*60910*/  @P5 STG.E [R12.64], R40 ;  /* 0x000000280c005986 */ /* 0x0003e2000c101908 */
[----:B------:R-:W-:-:S02]  /*60920*/  IADD3 R2, R20, c[0x0][0x198], RZ ;  /* 0x0000660014027a10 */ /* 0x000fc40007ffe0ff */
[----:B------:R-:W-:Y:S01]  /*60930*/  LEA.HI.X.SX32 R5, R20, R47, 0x2, P6 ;  /* 0x0000002f14057211 */ /* 0x000fe200030f16ff */
[----:B------:R2:W-:Y:S04]  /*60940*/  @P4 STG.E [R8.64], R41 ;  /* 0x0000002908004986 */ /* 0x0005e8000c101908 */
[----:B------:R3:W-:Y:S04]  /*60950*/  @P3 STG.E [R16.64], R48 ;  /* 0x0000003010003986 */ /* 0x0007e8000c101908 */
[----:B------:R2:W-:Y:S01]  /*60960*/  @P2 STG.E [R4.64], R49 ;  /* 0x0000003104002986 */ /* 0x0005e2000c101908 */
[----:B-1----:R-:W-:-:S04]  /*60970*/  LEA R12, P6, R2, R46, 0x2 ;  /* 0x0000002e020c7211 */ /* 0x002fc800078c10ff */
[----:B------:R-:W-:-:S05]  /*60980*/  LEA.HI.X.SX32 R13, R2, R47, 0x2, P6 ;  /* 0x0000002f020d7211 */ /* 0x000fca00030f16ff */
[----:B------:R1:W-:Y:S01]  /*60990*/  @P1 STG.E [R12.64], R52 ;  /* 0x000000340c001986 */ /* 0x0003e2000c101908 */
[----:B----4-:R-:W-:-:S03]  /*609a0*/  ISETP.LT.AND P4, PT, R28, c[0x0][0x17c], !P0 ;  /* 0x00005f001c007a0c */ /* 0x010fc60004781270 */
[----:B------:R-:W4:Y:S01]  /*609b0*/  LDL.LU R28, [R1+0x1130] ;  /* 0x00113000011c7983 */ /* 0x000f220000300800 */
[----:B------:R-:W-:-:S03]  /*609c0*/  ISETP.LT.AND P3, PT, R25, c[0x0][0x17c], !P0 ;  /* 0x00005f0019007a0c */ /* 0x000fc60004761270 */
[----:B------:R-:W4:Y:S01]  /*609d0*/  LDL.LU R25, [R1+0x112c] ;  /* 0x00112c0001197983 */ /* 0x000f220000300800 */
[----:B------:R-:W-:-:S03]  /*609e0*/  ISETP.LT.AND P2, PT, R24, c[0x0][0x17c], !P0 ;  /* 0x00005f0018007a0c */ /* 0x000fc60004741270 */
[----:B------:R-:W4:Y:S01]  /*609f0*/  LDL.LU R24, [R1+0x1124] ;  /* 0x0011240001187983 */ /* 0x000f220000300800 */
[----:B------:R-:W-:-:S03]  /*60a00*/  ISETP.LT.AND P1, PT, R21, c[0x0][0x17c], !P0 ;  /* 0x00005f0015007a0c */ /* 0x000fc60004721270 */
[----:B------:R-:W4:Y:S04]  /*60a10*/  LDL.LU R21, [R1+0x1114] ;  /* 0x0011140001157983 */ /* 0x000f280000300800 */
[----:B------:R-:W4:Y:S01]  /*60a20*/  LDL.LU R20, [R1+0x1110] ;  /* 0x0011100001147983 */ /* 0x000f220000300800 */
[----:B------:R-:W-:-:S04]  /*60a30*/  IADD3 R0, R2, c[0x0][0x198], RZ ;  /* 0x0000660002007a10 */ /* 0x000fc80007ffe0ff */
[CC--:B--2---:R-:W-:Y:S02]  /*60a40*/  LEA R8, P6, R0.reuse, R46.reuse, 0x2 ;  /* 0x0000002e00087211 */ /* 0x0c4fe400078c10ff */
[C---:B------:R-:W-:Y:S02]  /*60a50*/  IADD3 R2, R0.reuse, c[0x0][0x198], RZ ;  /* 0x0000660000027a10 */ /* 0x040fe40007ffe0ff */
[----:B------:R-:W-:Y:S02]  /*60a60*/  LEA.HI.X.SX32 R9, R0, R47, 0x2, P6 ;  /* 0x0000002f00097211 */ /* 0x000fe400030f16ff */
[C---:B---3--:R-:W-:Y:S02]  /*60a70*/  LEA R16, P6, R2.reuse, R46, 0x2 ;  /* 0x0000002e02107211 */ /* 0x048fe400078c10ff */
[----:B------:R-:W-:Y:S02]  /*60a80*/  IADD3 R0, R2, c[0x0][0x198], RZ ;  /* 0x0000660002007a10 */ /* 0x000fe40007ffe0ff */
[----:B------:R-:W-:-:S02]  /*60a90*/  ISETP.LT.AND P5, PT, R44, c[0x0][0x17c], !P0 ;  /* 0x00005f002c007a0c */ /* 0x000fc400047a1270 */
[-C--:B------:R-:W-:Y:S02]  /*60aa0*/  LEA.HI.X.SX32 R17, R2, R47.reuse, 0x2, P6 ;  /* 0x0000002f02117211 */ /* 0x080fe400030f16ff */
[CC--:B------:R-:W-:Y:S02]  /*60ab0*/  LEA R4, P6, R0.reuse, R46.reuse, 0x2 ;  /* 0x0000002e00047211 */ /* 0x0c0fe400078c10ff */
[C---:B------:R-:W-:Y:S02]  /*60ac0*/  IADD3 R2, R0.reuse, c[0x0][0x198], RZ ;  /* 0x0000660000027a10 */ /* 0x040fe40007ffe0ff */
[-C--:B------:R-:W-:Y:S02]  /*60ad0*/  LEA.HI.X.SX32 R5, R0, R47.reuse, 0x2, P6 ;  /* 0x0000002f00057211 */ /* 0x080fe400030f16ff */
[C---:B-1----:R-:W-:Y:S02]  /*60ae0*/  LEA R12, P6, R2.reuse, R46, 0x2 ;  /* 0x0000002e020c7211 */ /* 0x042fe400078c10ff */
[C---:B------:R-:W-:Y:S01]  /*60af0*/  IADD3 R0, R2.reuse, c[0x0][0x198], RZ ;  /* 0x0000660002007a10 */ /* 0x040fe20007ffe0ff */
[----:B------:R1:W-:Y:S01]  /*60b00*/  @P5 STG.E [R8.64], R53 ;  /* 0x0000003508005986 */ /* 0x0003e2000c101908 */
[----:B------:R-:W-:-:S02]  /*60b10*/  LEA.HI.X.SX32 R13, R2, R47, 0x2, P6 ;  /* 0x0000002f020d7211 */ /* 0x000fc400030f16ff */
[----:B------:R-:W-:Y:S01]  /*60b20*/  ISETP.LT.AND P5, PT, R29, c[0x0][0x17c], !P0 ;  /* 0x00005f001d007a0c */ /* 0x000fe200047a1270 */
[----:B------:R2:W-:Y:S01]  /*60b30*/  @P4 STG.E [R16.64], R56 ;  /* 0x0000003810004986 */ /* 0x0005e2000c101908 */
[----:B------:R-:W-:-:S03]  /*60b40*/  IADD3 R3, R0, c[0x0][0x198], RZ ;  /* 0x0000660000037a10 */ /* 0x000fc60007ffe0ff */
[----:B------:R-:W3:Y:S01]  /*60b50*/  LDL.LU R29, [R1+0x110c] ;  /* 0x00110c00011d7983 */ /* 0x000ee20000300800 */
[----:B-1----:R-:W-:-:S03]  /*60b60*/  LEA R8, P6, R0, R46, 0x2 ;  /* 0x0000002e00087211 */ /* 0x002fc600078c10ff */
[----:B------:R1:W-:Y:S01]  /*60b70*/  @P3 STG.E [R4.64], R57 ;  /* 0x0000003904003986 */ /* 0x0003e2000c101908 */
[----:B------:R-:W-:-:S03]  /*60b80*/  LEA.HI.X.SX32 R9, R0, R47, 0x2, P6 ;  /* 0x0000002f00097211 */ /* 0x000fc600030f16ff */
[----:B------:R1:W-:Y:S01]  /*60b90*/  @P2 STG.E [R12.64], R60 ;  /* 0x0000003c0c002986 */ /* 0x0003e2000c101908 */
[C---:B------:R-:W-:Y:S02]  /*60ba0*/  LEA R2, P6, R3.reuse, R46, 0x2 ;  /* 0x0000002e03027211 */ /* 0x040fe400078c10ff */
[C---:B------:R-:W-:Y:S02]  /*60bb0*/  IADD3 R0, R3.reuse, c[0x0][0x198], RZ ;  /* 0x0000660003007a10 */ /* 0x040fe40007ffe0ff */
[----:B------:R-:W-:Y:S01]  /*60bc0*/  LEA.HI.X.SX32 R3, R3, R47, 0x2, P6 ;  /* 0x0000002f03037211 */ /* 0x000fe200030f16ff */
[----:B------:R1:W-:Y:S04]  /*60bd0*/  @P1 STG.E [R8.64], R61 ;  /* 0x0000003d08001986 */ /* 0x0003e8000c101908 */
        /* <DEDUP_REMOVED lines=8> */
[----:B------:R-:W4:Y:S01]  /*60c60*/  LDL.LU R21, [R1+0x10dc] ;  /* 0x0010dc0001157983 */ /* 0x000f220000300800 */
[----:B------:R-:W-:-:S03]  /*60c70*/  ISETP.LT.AND P5, PT, R20, c[0x0][0x17c], !P0 ;  /* 0x00005f0014007a0c */ /* 0x000fc600047a1270 */
[----:B------:R-:W4:Y:S04]  /*60c80*/  LDL.LU R20, [R1+0x10d0] ;  /* 0x0010d00001147983 */ /* 0x000f280000300800 */
[----:B--2---:R-:W2:Y:S01]  /*60c90*/  LDL.LU R17, [R1+0x10c0] ;  /* 0x0010c00001117983 */ /* 0x004ea20000300800 */
[CC--:B-1----:R-:W-:Y:S02]  /*60ca0*/  LEA R4, P6, R0.reuse, R46.reuse, 0x2 ;  /* 0x0000002e00047211 */ /* 0x0c2fe400078c10ff */
[C---:B------:R-:W-:Y:S02]  /*60cb0*/  IADD3 R16, R0.reuse, c[0x0][0x198], RZ ;  /* 0x0000660000107a10 */ /* 0x040fe40007ffe0ff */
[----:B------:R-:W-:Y:S02]  /*60cc0*/  LEA.HI.X.SX32 R5, R0, R47, 0x2, P6 ;  /* 0x0000002f00057211 */ /* 0x000fe400030f16ff */
[----:B------:R-:W-:-:S02]  /*60cd0*/  LEA R12, P6, R16, R46, 0x2 ;  /* 0x0000002e100c7211 */ /* 0x000fc400078c10ff */
[C---:B------:R-:W-:Y:S02]  /*60ce0*/  IADD3 R0, R16.reuse, c[0x0][0x198], RZ ;  /* 0x0000660010007a10 */ /* 0x040fe40007ffe0ff */
[-C--:B------:R-:W-:Y:S02]  /*60cf0*/  LEA.HI.X.SX32 R13, R16, R47.reuse, 0x2, P6 ;  /* 0x0000002f100d7211 */ /* 0x080fe400030f16ff */
[CC--:B------:R-:W-:Y:S02]  /*60d00*/  LEA R8, P6, R0.reuse, R46.reuse, 0x2 ;  /* 0x0000002e00087211 */ /* 0x0c0fe400078c10ff */
[C---:B------:R-:W-:Y:S02]  /*60d10*/  IADD3 R16, R0.reuse, c[0x0][0x198], RZ ;  /* 0x0000660000107a10 */ /* 0x040fe40007ffe0ff */
[----:B------:R-:W-:Y:S02]  /*60d20*/  LEA.HI.X.SX32 R9, R0, R47, 0x2, P6 ;  /* 0x0000002f00097211 */ /* 0x000fe400030f16ff */
[----:B------:R-:W-:-:S02]  /*60d30*/  LEA R2, P6, R16, R46, 0x2 ;  /* 0x0000002e10027211 */ /* 0x000fc400078c10ff */
[C---:B------:R-:W-:Y:S01]  /*60d40*/  IADD3 R0, R16.reuse, c[0x0][0x198], RZ ;  /* 0x0000660010007a10 */ /* 0x040fe20007ffe0ff */
[----:B------:R1:W-:Y:S01]  /*60d50*/  @P4 STG.E [R4.64], R65 ;  /* 0x0000004104004986 */ /* 0x0003e2000c101908 */
[----:B------:R-:W-:Y:S02]  /*60d60*/  LEA.HI.X.SX32 R3, R16, R47, 0x2, P6 ;  /* 0x0000002f10037211 */ /* 0x000fe400030f16ff */
[C---:B------:R-:W-:Y:S01]  /*60d70*/  IADD3 R16, R0.reuse, c[0x0][0x198], RZ ;  /* 0x0000660000107a10 */ /* 0x040fe20007ffe0ff */
[----:B------:R3:W-:Y:S01]  /*60d80*/  @P3 STG.E [R12.64], R68 ;  /* 0x000000440c003986 */ /* 0x0007e2000c101908 */
[----:B-1----:R-:W-:-:S03]  /*60d90*/  LEA R4, P6, R0, R46, 0x2 ;  /* 0x0000002e00047211 */ /* 0x002fc600078c10ff */
[----:B------:R1:W-:Y:S01]  /*60da0*/  @P2 STG.E [R8.64], R69 ;  /* 0x0000004508002986 */ /* 0x0003e2000c101908 */
[----:B---3--:R-:W-:Y:S02]  /*60db0*/  ISETP.LT.AND P4, PT, R29, c[0x0][0x17c], !P0 ;  /* 0x00005f001d007a0c */ /* 0x008fe40004781270 */
[-C--:B------:R-:W-:Y:S02]  /*60dc0*/  LEA.HI.X.SX32 R5, R0, R47.reuse, 0x2, P6 ;  /* 0x0000002f00057211 */ /* 0x080fe400030f16ff */
[CC--:B------:R-:W-:Y:S01]  /*60dd0*/  LEA R12, P6, R16.reuse, R46.reuse, 0x2 ;  /* 0x0000002e100c7211 */ /* 0x0c0fe200078c10ff */
[----:B------:R3:W-:Y:S01]  /*60de0*/  @P1 STG.E [R2.64], R6 ;  /* 0x0000000602001986 */ /* 0x0007e2000c101908 */
[C---:B------:R-:W-:Y:S02]  /*60df0*/  IADD3 R0, R16.reuse, c[0x0][0x198], RZ ;  /* 0x0000660010007a10 */ /* 0x040fe40007ffe0ff */
[-C--:B------:R-:W-:Y:S02]  /*60e00*/  LEA.HI.X.SX32 R13, R16, R47.reuse, 0x2, P6 ;  /* 0x0000002f100d7211 */ /* 0x080fe400030f16ff */
[C---:B-1----:R-:W-:Y:S01]  /*60e10*/  LEA R8, P6, R0.reuse, R46, 0x2 ;  /* 0x0000002e00087211 */ /* 0x042fe200078c10ff */
[----:B------:R1:W-:Y:S03]  /*60e20*/  @P5 STG.E [R4.64], R7 ;  /* 0x0000000704005986 */ /* 0x0003e6000c101908 */
[C---:B------:R-:W-:Y:S01]  /*60e30*/  LEA.HI.X.SX32 R9, R0.reuse, R47, 0x2, P6 ;  /* 0x0000002f00097211 */ /* 0x040fe200030f16ff */
[----:B------:R2:W-:Y:S01]  /*60e40*/  @P4 STG.E [R12.64], R10 ;  /* 0x0000000a0c004986 */ /* 0x0005e2000c101908 */
[----:B------:R-:W-:-:S04]  /*60e50*/  IADD3 R16, R0, c[0x0][0x198], RZ ;  /* 0x0000660000107a10 */ /* 0x000fc80007ffe0ff */
[CC--:B---3--:R-:W-:Y:S02]  /*60e60*/  LEA R2, P6, R16.reuse, R46.reuse, 0x2 ;  /* 0x0000002e10027211 */ /* 0x0c8fe400078c10ff */
[C---:B------:R-:W-:Y:S02]  /*60e70*/  IADD3 R0, R16.reuse, c[0x0][0x198], RZ ;  /* 0x0000660010007a10 */ /* 0x040fe40007ffe0ff */
[----:B------:R-:W-:Y:S02]  /*60e80*/  LEA.HI.X.SX32 R3, R16, R47, 0x2, P6 ;  /* 0x0000002f10037211 */ /* 0x000fe400030f16ff */
[----:B-1----:R-:W-:-:S04]  /*60e90*/  LEA R4, P6, R0, R46, 0x2 ;  /* 0x0000002e00047211 */ /* 0x002fc800078c10ff */
[----:B------:R-:W-:Y:S02]  /*60ea0*/  LEA.HI.X.SX32 R5, R0, R47, 0x2, P6 ;  /* 0x0000002f00057211 */ /* 0x000fe400030f16ff */
[----:B----4-:R-:W-:Y:S02]  /*60eb0*/  ISETP.LT.AND P3, PT, R28, c[0x0][0x17c], !P0 ;  /* 0x00005f001c007a0c */ /* 0x010fe40004761270 */
[----:B------:R-:W3:Y:S01]  /*60ec0*/  LDL.LU R28, [R1+0x10b4] ;  /* 0x0010b400011c7983 */ /* 0x000ee20000300800 */
[----:B------:R-:W-:-:S03]  /*60ed0*/  ISETP.LT.AND P2, PT, R25, c[0x0][0x17c], !P0 ;  /* 0x00005f0019007a0c */ /* 0x000fc60004741270 */
        /* <DEDUP_REMOVED lines=8> */
[----:B--2---:R-:W-:-:S03]  /*60f60*/  ISETP.LT.AND P3, PT, R17, c[0x0][0x17c], !P0 ;  /* 0x00005f0011007a0c */ /* 0x004fc60004761270 */
[----:B------:R-:W2:Y:S04]  /*60f70*/  LDL.LU R17, [R1+0x10a0] ;  /* 0x0010a00001117983 */ /* 0x000ea80000300800 */
[----:B------:R-:W2:Y:S04]  /*60f80*/  LDL.LU R13, [R1+0x109c] ;  /* 0x00109c00010d7983 */ /* 0x000ea80000300800 */
[----:B-1----:R-:W2:Y:S04]  /*60f90*/  LDL.LU R11, [R1+0x1098] ;  /* 0x00109800010b7983 */ /* 0x002ea80000300800 */
[----:B------:R-:W-:Y:S04]  /*60fa0*/  @P2 STG.E [R2.64], R14 ;  /* 0x0000000e02002986 */ /* 0x000fe8000c101908 */
[----:B------:R-:W2:Y:S04]  /*60fb0*/  LDL.LU R12, [R1+0x1094] ;  /* 0x00109400010c7983 */ /* 0x000ea80000300800 */
[----:B------:R1:W-:Y:S04]  /*60fc0*/  @P1 STG.E [R4.64], R15 ;  /* 0x0000000f04001986 */ /* 0x0003e8000c101908 */
[----:B------:R-:W2:Y:S04]  /*60fd0*/  LDL.LU R16, [R1+0x1090] ;  /* 0x0010900001107983 */ /* 0x000ea80000300800 */
[----:B-1----:R-:W2:Y:S01]  /*60fe0*/  LDL.LU R15, [R1+0x108c] ;  /* 0x00108c00010f7983 */ /* 0x002ea20000300800 */
[----:B------:R-:W-:-:S03]  /*60ff0*/  IADD3 R7, R0, c[0x0][0x198], RZ ;  /* 0x0000660000077a10 */ /* 0x000fc60007ffe0ff */
[----:B------:R-:W2:Y:S01]  /*61000*/  LDL.LU R14, [R1+0x1088] ;  /* 0x00108800010e7983 */ /* 0x000ea20000300800 */
[CC--:B------:R-:W-:Y:S02]  /*61010*/  LEA R6, P6, R7.reuse, R46.reuse, 0x2 ;  /* 0x0000002e07067211 */ /* 0x0c0fe400078c10ff */
[C---:B------:R-:W-:Y:S02]  /*61020*/  IADD3 R0, R7.reuse, c[0x0][0x198], RZ ;  /* 0x0000660007007a10 */ /* 0x040fe40007ffe0ff */
[-C--:B------:R-:W-:Y:S02]  /*61030*/  LEA.HI.X.SX32 R7, R7, R47.reuse, 0x2, P6 ;  /* 0x0000002f07077211 */ /* 0x080fe400030f16ff */
[C---:B------:R-:W-:Y:S02]  /*61040*/  LEA R8, P6, R0.reuse, R46, 0x2 ;  /* 0x0000002e00087211 */ /* 0x040fe400078c10ff */
[C---:B------:R-:W-:Y:S02]  /*61050*/  IADD3 R10, R0.reuse, c[0x0][0x198], RZ ;  /* 0x00006600000a7a10 */ /* 0x040fe40007ffe0ff */
[----:B------:R-:W-:-:S02]  /*61060*/  LEA.HI.X.SX32 R9, R0, R47, 0x2, P6 ;  /* 0x0000002f00097211 */ /* 0x000fc400030f16ff */
        /* <DEDUP_REMOVED lines=8> */
[----:B------:R1:W-:Y:S02]  /*610f0*/  @P4 STG.E [R8.64], R19 ;  /* 0x0000001308004986 */ /* 0x0003e4000c101908 */
[----:B-1----:R-:W-:-:S04]  /*61100*/  LEA R6, P6, R10, R46, 0x2 ;  /* 0x0000002e0a067211 */ /* 0x002fc800078c10ff */
[-C--:B------:R-:W-:Y:S02]  /*61110*/  LEA.HI.X.SX32 R7, R10, R47.reuse, 0x2, P6 ;  /* 0x0000002f0a077211 */ /* 0x080fe400030f16ff */
[CC--:B------:R-:W-:Y:S01]  /*61120*/  LEA R8, P6, R0.reuse, R46.reuse, 0x2 ;  /* 0x0000002e00087211 */ /* 0x0c0fe200078c10ff */
[----:B------:R1:W-:Y:S01]  /*61130*/  @P3 STG.E [R2.64], R22 ;  /* 0x0000001602003986 */ /* 0x0003e2000c101908 */
[C---:B------:R-:W-:Y:S02]  /*61140*/  IADD3 R10, R0.reuse, c[0x0][0x198], RZ ;  /* 0x00006600000a7a10 */ /* 0x040fe40007ffe0ff */
[----:B------:R-:W-:Y:S02]  /*61150*/  LEA.HI.X.SX32 R9, R0, R47, 0x2, P6 ;  /* 0x0000002f00097211 */ /* 0x000fe400030f16ff */
[C---:B------:R-:W-:Y:S02]  /*61160*/  IADD3 R0, R10.reuse, c[0x0][0x198], RZ ;  /* 0x000066000a007a10 */ /* 0x040fe40007ffe0ff */
[----:B-1----:R-:W-:-:S04]  /*61170*/  LEA R2, P6, R10, R46, 0x2 ;  /* 0x0000002e0a027211 */ /* 0x002fc800078c10ff */
[----:B------:R-:W-:Y:S02]  /*61180*/  LEA.HI.X.SX32 R3, R10, R47, 0x2, P6 ;  /* 0x0000002f0a037211 */ /* 0x000fe400030f16ff */
[----:B------:R-:W-:Y:S02]  /*61190*/  IADD3 R10, R0, c[0x0][0x198], RZ ;  /* 0x00006600000a7a10 */ /* 0x000fe40007ffe0ff */
[----:B---3--:R-:W-:Y:S02]  /*611a0*/  ISETP.LT.AND P2, PT, R28, c[0x0][0x17c], !P0 ;  /* 0x00005f001c007a0c */ /* 0x008fe40004741270 */
[----:B----4-:R-:W-:Y:S02]  /*611b0*/  ISETP.LT.AND P1, PT, R25, c[0x0][0x17c], !P0 ;  /* 0x00005f0019007a0c */ /* 0x010fe40004721270 */
[----:B------:R-:W-:-:S09]  /*611c0*/  ISETP.LT.AND P5, PT, R24, c[0x0][0x17c], !P0 ;  /* 0x00005f0018007a0c */ /* 0x000fd200047a1270 */
[----:B------:R1:W-:Y:S04]  /*611d0*/  @P2 STG.E [R4.64], R23 ;  /* 0x0000001704002986 */ /* 0x0003e8000c101908 */
[----:B------:R3:W-:Y:S01]  /*611e0*/  @P1 STG.E [R6.64], R26 ;  /* 0x0000001a06001986 */ /* 0x0007e2000c101908 */
[----:B------:R-:W-:-:S03]  /*611f0*/  ISETP.LT.AND P4, PT, R21, c[0x0][0x17c], !P0 ;  /* 0x00005f0015007a0c */ /* 0x000fc60004781270 */
[----:B------:R4:W-:Y:S01]  /*61200*/  @P5 STG.E [R8.64], R27 ;  /* 0x0000001b08005986 */ /* 0x0009e2000c101908 */
[----:B------:R-:W-:Y:S02]  /*61210*/  ISETP.LT.AND P3, PT, R20, c[0x0][0x17c], !P0 ;  /* 0x00005f0014007a0c */ /* 0x000fe40004761270 */
[----:B--2---:R-:W-:Y:S02]  /*61220*/  ISETP.LT.AND P1, PT, R13, c[0x0][0x17c], !P0 ;  /* 0x00005f000d007a0c */ /* 0x004fe40004721270 */
[----:B------:R-:W2:Y:S01]  /*61230*/  LDL.LU R13, [R1+0x1084] ;  /* 0x00108400010d7983 */ /* 0x000ea20000300800 */
[----:B------:R-:W-:-:S03]  /*61240*/  ISETP.LT.AND P5, PT, R11, c[0x0][0x17c], !P0 ;  /* 0x00005f000b007a0c */ /* 0x000fc600047a1270 */
[----:B------:R-:W2:Y:S01]  /*61250*/  LDL.LU R11, [R1+0x1080] ;  /* 0x00108000010b7983 */ /* 0x000ea20000300800 */
[CC--:B-1----:R-:W-:Y:S02]  /*61260*/  LEA R4, P6, R0.reuse, R46.reuse, 0x2 ;  /* 0x0000002e00047211 */ /* 0x0c2fe400078c10ff */
[----:B------:R-:W-:Y:S02]  /*61270*/  ISETP.LT.AND P2, PT, R17, c[0x0][0x17c], !P0 ;  /* 0x00005f0011007a0c */ /* 0x000fe40004741270 */
[-C--:B------:R-:W-:Y:S02]  /*61280*/  LEA.HI.X.SX32 R5, R0, R47.reuse, 0x2, P6 ;  /* 0x0000002f00057211 */ /* 0x080fe400030f16ff */
[C---:B---3--:R-:W-:Y:S01]  /*61290*/  LEA R6, P6, R10.reuse, R46, 0x2 ;  /* 0x0000002e0a067211 */ /* 0x048fe200078c10ff */
[----:B------:R1:W-:Y:S03]  /*612a0*/  @P4 STG.E [R2.64], R30 ;  /* 0x0000001e02004986 */ /* 0x0003e6000c101908 */
[----:B------:R-:W-:Y:S01]  /*612b0*/  LEA.HI.X.SX32 R7, R10, R47, 0x2, P6 ;  /* 0x0000002f0a077211 */ /* 0x000fe200030f16ff */
[----:B------:R3:W-:Y:S01]  /*612c0*/  @P3 STG.E [R4.64], R31 ;  /* 0x0000001f04003986 */ /* 0x0007e2000c101908 */
[----:B------:R-:W-:-:S02]  /*612d0*/  ISETP.LT.AND P4, PT, R12, c[0x0][0x17c], !P0 ;  /* 0x00005f000c007a0c */ /* 0x000fc40004781270 */
[----:B------:R-:W-:Y:S01]  /*612e0*/  ISETP.LT.AND P3, PT, R16, c[0x0][0x17c], !P0 ;  /* 0x00005f0010007a0c */ /* 0x000fe20004761270 */
[----:B------:R-:W2:Y:S04]  /*612f0*/  LDL.LU R12, [R1+0x107c] ;  /* 0x00107c00010c7983 */ /* 0x000ea80000300800 */
[----:B------:R1:W-:Y:S01]  /*61300*/  @P2 STG.E [R6.64], R34 ;  /* 0x0000002206002986 */ /* 0x0003e2000c101908 */
[----:B------:R-:W-:-:S03]  /*61310*/  ISETP.LT.AND P2, PT, R15, c[0x0][0x17c], !P0 ;  /* 0x00005f000f007a0c */ /* 0x000fc60004741270 */
[----:B------:R-:W2:Y:S04]  /*61320*/  LDL.LU R16, [R1+0x1078] ;  /* 0x0010780001107983 */ /* 0x000ea80000300800 */
[----:B------:R-:W2:Y:S01]  /*61330*/  LDL.LU R15, [R1+0x1074] ;  /* 0x00107400010f7983 */ /* 0x000ea20000300800 */
[----:B------:R-:W-:-:S04]  /*61340*/  IADD3 R0, R10, c[0x0][0x198], RZ ;  /* 0x000066000a007a10 */ /* 0x000fc80007ffe0ff */
[CC--:B----4-:R-:W-:Y:S02]  /*61350*/  LEA R8, P6, R0.reuse, R46.reuse, 0x2 ;  /* 0x0000002e00087211 */ /* 0x0d0fe400078c10ff */
[C---:B------:R-:W-:Y:S02]  /*61360*/  IADD3 R10, R0.reuse, c[0x0][0x198], RZ ;  /* 0x00006600000a7a10 */ /* 0x040fe40007ffe0ff */
[-C--:B------:R-:W-:Y:S02]  /*61370*/  LEA.HI.X.SX32 R9, R0, R47.reuse, 0x2, P6 ;  /* 0x0000002f00097211 */ /* 0x080fe400030f16ff */
[C---:B-1----:R-:W-:Y:S02]  /*61380*/  LEA R2, P6, R10.reuse, R46, 0x2 ;  /* 0x0000002e0a027211 */ /* 0x042fe400078c10ff */
[C---:B------:R-:W-:Y:S02]  /*61390*/  IADD3 R0, R10.reuse, c[0x0][0x198], RZ ;  /* 0x000066000a007a10 */ /* 0x040fe40007ffe0ff */
[----:B------:R-:W-:-:S02]  /*613a0*/  LEA.HI.X.SX32 R3, R10, R47, 0x2, P6 ;  /* 0x0000002f0a037211 */ /* 0x000fc400030f16ff */
[CC--:B---3--:R-:W-:Y:S02]  /*613b0*/  LEA R4, P6, R0.reuse, R46.reuse, 0x2 ;  /* 0x0000002e00047211 */ /* 0x0c8fe400078c10ff */
[C---:B------:R-:W-:Y:S02]  /*613c0*/  IADD3 R10, R0.reuse, c[0x0][0x198], RZ ;  /* 0x00006600000a7a10 */ /* 0x040fe40007ffe0ff */
[----:B------:R-:W-:Y:S01]  /*613d0*/  LEA.HI.X.SX32 R5, R0, R47, 0x2, P6 ;  /* 0x0000002f00057211 */ /* 0x000fe200030f16ff */
[----:B------:R1:W-:Y:S01]  /*613e0*/  @P1 STG.E [R8.64], R35 ;  /* 0x0000002308001986 */ /* 0x0003e2000c101908 */
[----:B------:R-:W-:Y:S02]  /*613f0*/  ISETP.LT.AND P1, PT, R14, c[0x0][0x17c], !P0 ;  /* 0x00005f000e007a0c */ /* 0x000fe40004721270 */
[C---:B------:R-:W-:Y:S01]  /*61400*/  LEA R6, P6, R10.reuse, R46, 0x2 ;  /* 0x0000002e0a067211 */ /* 0x040fe200078c10ff */
[----:B------:R3:W-:Y:S01]  /*61410*/  @P5 STG.E [R2.64], R38 ;  /* 0x0000002602005986 */ /* 0x0007e2000c101908 */
[----:B------:R-:W-:-:S03]  /*61420*/  IADD3 R0, R10, c[0x0][0x198], RZ ;  /* 0x000066000a007a10 */ /* 0x000fc60007ffe0ff */
[----:B------:R-:W4:Y:S04]  /*61430*/  LDL.LU R14, [R1+0x1070] ;  /* 0x00107000010e7983 */ /* 0x000f280000300800 */
[----:B------:R2:W-:Y:S01]  /*61440*/  @P4 STG.E [R4.64], R39 ;  /* 0x0000002704004986 */ /* 0x0005e2000c101908 */
[-C--:B------:R-:W-:Y:S02]  /*61450*/  LEA.HI.X.SX32 R7, R10, R47.reuse, 0x2, P6 ;  /* 0x0000002f0a077211 */ /* 0x080fe400030f16ff */
[C---:B-1----:R-:W-:Y:S02]  /*61460*/  LEA R8, P6, R0.reuse, R46, 0x2 ;  /* 0x0000002e00087211 */ /* 0x042fe400078c10ff */
[C---:B------:R-:W-:Y:S02]  /*61470*/  IADD3 R10, R0.reuse, c[0x0][0x198], RZ ;  /* 0x00006600000a7a10 */ /* 0x040fe40007ffe0ff */
[----:B------:R-:W-:-:S02]  /*61480*/  LEA.HI.X.SX32 R9, R0, R47, 0x2, P6 ;  /* 0x0000002f00097211 */ /* 0x000fc400030f16ff */
[C---:B---3--:R-:W-:Y:S01]  /*61490*/  LEA R2, P6, R10.reuse, R46, 0x2 ;  /* 0x0000002e0a027211 */ /* 0x048fe200078c10ff */
[----:B------:R1:W-:Y:S03]  /*614a0*/  @P3 STG.E [R6.64], R42 ;  /* 0x0000002a06003986 */ /* 0x0003e6000c101908 */
[----:B------:R-:W-:Y:S01]  /*614b0*/  LEA.HI.X.SX32 R3, R10, R47, 0x2, P6 ;  /* 0x0000002f0a037211 */ /* 0x000fe200030f16ff */
[----:B------:R3:W-:Y:S04]  /*614c0*/  @P2 STG.E [R8.64], R43 ;  /* 0x0000002b08002986 */ /* 0x0007e8000c101908 */
[----:B------:R1:W-:Y:S01]  /*614d0*/  @P1 STG.E [R2.64], R50 ;  /* 0x0000003202001986 */ /* 0x0003e2000c101908 */
[----:B--2---:R-:W-:-:S03]  /*614e0*/  ISETP.LT.AND P5, PT, R13, c[0x0][0x17c], !P0 ;  /* 0x00005f000d007a0c */ /* 0x004fc600047a1270 */
[----:B------:R-:W2:Y:S01]  /*614f0*/  LDL.LU R13, [R1+0x106c] ;  /* 0x00106c00010d7983 */ /* 0x000ea20000300800 */
[----:B------:R-:W-:-:S03]  /*61500*/  ISETP.LT.AND P4, PT, R11, c[0x0][0x17c], !P0 ;  /* 0x00005f000b007a0c */ /* 0x000fc60004781270 */
[----:B------:R-:W2:Y:S01]  /*61510*/  LDL.LU R11, [R1+0x1068] ;  /* 0x00106800010b7983 */ /* 0x000ea20000300800 */
[----:B------:R-:W-:-:S03]  /*61520*/  ISETP.LT.AND P3, PT, R12, c[0x0][0x17c], !P0 ;  /* 0x00005f000c007a0c */ /* 0x000fc60004761270 */
[----:B------:R-:W2:Y:S01]  /*61530*/  LDL.LU R12, [R1+0x1064] ;  /* 0x00106400010c7983 */ /* 0x000ea20000300800 */
[----:B------:R-:W-:-:S03]  /*61540*/  ISETP.LT.AND P2, PT, R16, c[0x0][0x17c], !P0 ;  /* 0x00005f0010007a0c */ /* 0x000fc60004741270 */
[----:B------:R-:W2:Y:S01]  /*61550*/  LDL.LU R16, [R1+0x1060] ;  /* 0x0010600001107983 */ /* 0x000ea20000300800 */
[----:B------:R-:W-:-:S03]  /*61560*/  ISETP.LT.AND P1, PT, R15, c[0x0][0x17c], !P0 ;  /* 0x00005f000f007a0c */ /* 0x000fc60004721270 */
[----:B------:R-:W2:Y:S01]  /*61570*/  LDL.LU R15, [R1+0x144c] ;  /* 0x00144c00010f7983 */ /* 0x000ea20000300800 */
[----:B------:R-:W-:-:S04]  /*61580*/  IADD3 R0, R10, c[0x0][0x198], RZ ;  /* 0x000066000a007a10 */ /* 0x000fc80007ffe0ff */
[CC--:B------:R-:W-:Y:S02]  /*61590*/  LEA R4, P6, R0.reuse, R46.reuse, 0x2 ;  /* 0x0000002e00047211 */ /* 0x0c0fe400078c10ff */
[C---:B------:R-:W-:Y:S02]  /*615a0*/  IADD3 R10, R0.reuse, c[0x0][0x198], RZ ;  /* 0x00006600000a7a10 */ /* 0x040fe40007ffe0ff */
[-C--:B------:R-:W-:Y:S02]  /*615b0*/  LEA.HI.X.SX32 R5, R0, R47.reuse, 0x2, P6 ;  /* 0x0000002f00057211 */ /* 0x080fe400030f16ff */
[C---:B-1----:R-:W-:Y:S02]  /*615c0*/  LEA R6, P6, R10.reuse, R46, 0x2 ;  /* 0x0000002e0a067211 */ /* 0x042fe400078c10ff */
[C---:B------:R-:W-:Y:S02]  /*615d0*/  IADD3 R0, R10.reuse, c[0x0][0x198], RZ ;  /* 0x000066000a007a10 */ /* 0x040fe40007ffe0ff */
[----:B------:R-:W-:-:S02]  /*615e0*/  LEA.HI.X.SX32 R7, R10, R47, 0x2, P6 ;  /* 0x0000002f0a077211 */ /* 0x000fc400030f16ff */
[CC--:B---3--:R-:W-:Y:S02]  /*615f0*/  LEA R8, P6, R0.reuse, R46.reuse, 0x2 ;  /* 0x0000002e00087211 */ /* 0x0c8fe400078c10ff */
[C---:B------:R-:W-:Y:S02]  /*61600*/  IADD3 R10, R0.reuse, c[0x0][0x198], RZ ;  /* 0x00006600000a7a10 */ /* 0x040fe40007ffe0ff */
[-C--:B------:R-:W-:Y:S02]  /*61610*/  LEA.HI.X.SX32 R9, R0, R47.reuse, 0x2, P6 ;  /* 0x0000002f00097211 */ /* 0x080fe400030f16ff */
[C---:B------:R-:W-:Y:S02]  /*61620*/  LEA R2, P6, R10.reuse, R46, 0x2 ;  /* 0x0000002e0a027211 */ /* 0x040fe400078c10ff */
[C---:B------:R-:W-:Y:S01]  /*61630*/  IADD3 R0, R10.reuse, c[0x0][0x198], RZ ;  /* 0x000066000a007a10 */ /* 0x040fe20007ffe0ff */
[----:B------:R1:W-:Y:S01]  /*61640*/  @P5 STG.E [R4.64], R51 ;  /* 0x0000003304005986 */ /* 0x0003e2000c101908 */
[----:B------:R-:W-:-:S02]  /*61650*/  LEA.HI.X.SX32 R3, R10, R47, 0x2, P6 ;  /* 0x0000002f0a037211 */ /* 0x000fc400030f16ff */
[C---:B------:R-:W-:Y:S01]  /*61660*/  IADD3 R10, R0.reuse, c[0x0][0x198], RZ ;  /* 0x00006600000a7a10 */ /* 0x040fe20007ffe0ff */
[----:B------:R3:W-:Y:S04]  /*61670*/  @P4 STG.E [R6.64], R54 ;  /* 0x0000003606004986 */ /* 0x0007e8000c101908 */
[----:B------:R2:W-:Y:S01]  /*61680*/  @P3 STG.E [R8.64], R55 ;  /* 0x0000003708003986 */ /* 0x0005e2000c101908 */
[----:B-1----:R-:W-:-:S04]  /*61690*/  LEA R4, P6, R0, R46, 0x2 ;  /* 0x0000002e00047211 */ /* 0x002fc800078c10ff */
[-C--:B------:R-:W-:Y:S01]  /*616a0*/  LEA.HI.X.SX32 R5, R0, R47.reuse, 0x2, P6 ;  /* 0x0000002f00057211 */ /* 0x080fe200030f16ff */
[----:B------:R1:W-:Y:S04]  /*616b0*/  @P2 STG.E [R2.64], R58 ;  /* 0x0000003a02002986 */ /* 0x0003e8000c101908 */
[----:B------:R1:W-:Y:S01]  /*616c0*/  @P1 STG.E [R4.64], R59 ;  /* 0x0000003b04001986 */ /* 0x0003e2000c101908 */
[----:B---3--:R-:W-:Y:S02]  /*616d0*/  LEA R6, P6, R10, R46, 0x2 ;  /* 0x0000002e0a067211 */ /* 0x008fe400078c10ff */
[----:B----4-:R-:W-:Y:S02]  /*616e0*/  ISETP.LT.AND P5, PT, R14, c[0x0][0x17c], !P0 ;  /* 0x00005f000e007a0c */ /* 0x010fe400047a1270 */
[----:B------:R-:W-:-:S11]  /*616f0*/  LEA.HI.X.SX32 R7, R10, R47, 0x2, P6 ;  /* 0x0000002f0a077211 */ /* 0x000fd600030f16ff */
[----:B------:R3:W-:Y:S01]  /*61700*/  @P5 STG.E [R6.64], R62 ;  /* 0x0000003e06005986 */ /* 0x0007e2000c101908 */
[----:B--2---:R-:W-:Y:S02]  /*61710*/  ISETP.LT.AND P3, PT, R11, c[0x0][0x17c], !P0 ;  /* 0x00005f000b007a0c */ /* 0x004fe40004761270 */
[----:B------:R-:W-:-:S04]  /*61720*/  IADD3 R11, R10, c[0x0][0x198], RZ ;  /* 0x000066000a0b7a10 */ /* 0x000fc80007ffe0ff */
[----:B------:R-:W-:Y:S02]  /*61730*/  IADD3 R0, R11, c[0x0][0x198], RZ ;  /* 0x000066000b007a10 */ /* 0x000fe40007ffe0ff */
[----:B------:R-:W-:Y:S02]  /*61740*/  ISETP.LT.AND P4, PT, R13, c[0x0][0x17c], !P0 ;  /* 0x00005f000d007a0c */ /* 0x000fe40004781270 */
[CC--:B------:R-:W-:Y:S02]  /*61750*/  LEA R8, P1, R11.reuse, R46.reuse, 0x2 ;  /* 0x0000002e0b087211 */ /* 0x0c0fe400078210ff */
[----:B------:R-:W-:Y:S02]  /*61760*/  IADD3 R13, R0, c[0x0][0x198], RZ ;  /* 0x00006600000d7a10 */ /* 0x000fe40007ffe0ff */
[----:B------:R-:W-:Y:S02]  /*61770*/  LEA.HI.X.SX32 R9, R11, R47, 0x2, P1 ;  /* 0x0000002f0b097211 */ /* 0x000fe400008f16ff */
[----:B-1----:R-:W-:-:S02]  /*61780*/  LEA R2, P1, R13, R46, 0x2 ;  /* 0x0000002e0d027211 */ /* 0x002fc400078210ff */
[----:B------:R-:W-:Y:S02]  /*61790*/  ISETP.LT.AND P2, PT, R12, c[0x0][0x17c], !P0 ;  /* 0x00005f000c007a0c */ /* 0x000fe40004741270 */
[----:B------:R-:W-:Y:S02]  /*617a0*/  LEA R10, P6, R0, R46, 0x2 ;  /* 0x0000002e000a7211 */ /* 0x000fe400078c10ff */
[C---:B------:R-:W-:Y:S02]  /*617b0*/  LEA.HI.X.SX32 R3, R13.reuse, R47, 0x2, P1 ;  /* 0x0000002f0d037211 */ /* 0x040fe400008f16ff */
[----:B------:R-:W-:Y:S02]  /*617c0*/  IADD3 R14, R13, c[0x0][0x198], RZ ;  /* 0x000066000d0e7a10 */ /* 0x000fe40007ffe0ff */
[----:B------:R-:W-:Y:S02]  /*617d0*/  ISETP.LT.AND P1, PT, R16, c[0x0][0x17c], !P0 ;  /* 0x00005f0010007a0c */ /* 0x000fe40004721270 */
[----:B------:R-:W-:-:S02]  /*617e0*/  ISETP.LT.AND P0, PT, R15, c[0x0][0x17c], !P0 ;  /* 0x00005f000f007a0c */ /* 0x000fc40004701270 */
[-C--:B------:R-:W-:Y:S02]  /*617f0*/  LEA.HI.X.SX32 R11, R0, R47.reuse, 0x2, P6 ;  /* 0x0000002f000b7211 */ /* 0x080fe400030f16ff */
[CC--:B------:R-:W-:Y:S02]  /*61800*/  LEA R12, P6, R14.reuse, R46.reuse, 0x2 ;  /* 0x0000002e0e0c7211 */ /* 0x0c0fe400078c10ff */
[C---:B------:R-:W-:Y:S02]  /*61810*/  IADD3 R0, R14.reuse, c[0x0][0x198], RZ ;  /* 0x000066000e007a10 */ /* 0x040fe40007ffe0ff */
[----:B------:R-:W-:Y:S01]  /*61820*/  LEA.HI.X.SX32 R13, R14, R47, 0x2, P6 ;  /* 0x0000002f0e0d7211 */ /* 0x000fe200030f16ff */
[----:B------:R3:W-:Y:S01]  /*61830*/  @P4 STG.E [R8.64], R63 ;  /* 0x0000003f08004986 */ /* 0x0007e2000c101908 */
[----:B------:R-:W-:-:S03]  /*61840*/  LEA R46, P6, R0, R46, 0x2 ;  /* 0x0000002e002e7211 */ /* 0x000fc600078c10ff */
[----:B------:R3:W-:Y:S04]  /*61850*/  @P3 STG.E [R10.64], R66 ;  /* 0x000000420a003986 */ /* 0x0007e8000c101908 */
[----:B------:R3:W-:Y:S01]  /*61860*/  @P2 STG.E [R2.64], R67 ;  /* 0x0000004302002986 */ /* 0x0007e2000c101908 */
[----:B------:R-:W-:-:S03]  /*61870*/  LEA.HI.X.SX32 R47, R0, R47, 0x2, P6 ;  /* 0x0000002f002f7211 */ /* 0x000fc600030f16ff */
[----:B------:R3:W-:Y:S01]  /*61880*/  @P1 STG.E [R12.64], R70 ;  /* 0x000000460c001986 */ /* 0x0007e2000c101908 */
[----:B------:R-:W-:Y:S05]  /*61890*/  @!P0 EXIT ;  /* 0x000000000000894d */ /* 0x000fea0003800000 */
[----:B------:R-:W-:Y:S01]  /*618a0*/  STG.E [R46.64], R71 ;  /* 0x000000472e007986 */ /* 0x000fe2000c101908 */
[----:B------:R-:W-:Y:S05]  /*618b0*/  EXIT ;  /* 0x000000000000794d */ /* 0x000fea0003800000 */
.L_x_2:
[----:B------:R-:W-:-:S00]  /*618c0*/  BRA `(.L_x_2) ;  /* 0xfffffff000007947 */ /* 0x000fc0000383ffff */
[----:B------:R-:W-:-:S00]  /*618d0*/  NOP ;  /* 0x0000000000007918 */ /* 0x000fc00000000000 */
        /* <DEDUP_REMOVED lines=10> */
.L_x_3:


//--------------------- .nv.shared.matmul_kernel  --------------------------
	.section	.nv.shared.matmul_kernel,"aw",@nobits
	.sectionflags	@""
	.align	16
